	.target	sm_90a

	.elftype	@"ET_EXEC"


//--------------------- .note.nv.tkinfo           --------------------------
	.section	.note.nv.tkinfo,"",@"SHT_NOTE"
	.sectionflags	@"SHF_NOTE_NV_TKINFO"
	.tkinfo
        /*0018*/ 	.word	0x00000002
        /*0030*/ 	.string	""
        /*0030*/ 	.string	"ptxas"
        /*0030*/ 	.string	"Cuda compilation tools, release 13.0, V13.0.88"
        /*0030*/ 	.string	"Build cuda_13.0.r13.0/compiler.36424714_0"
        /*0030*/ 	.string	"-arch sm_90a -m 64 "



//--------------------- .note.nv.cuinfo           --------------------------
	.section	.note.nv.cuinfo,"",@"SHT_NOTE"
	.sectionflags	@"SHF_NOTE_NV_CUINFO"
        /*0018*/ 	.short	0x0002
        /*001a*/ 	.short	0x005a
        /*001c*/ 	.short	0x0082
	.zero		2


//--------------------- .nv.info                  --------------------------
	.section	.nv.info,"",@"SHT_CUDA_INFO"
	.align	4


	//----- nvinfo : EIATTR_REGCOUNT
	.align		4
        /*0000*/ 	.byte	0x04, 0x2f
        /*0002*/ 	.short	(.L_39 - .L_38)
	.align		4
.L_38:
        /*0004*/ 	.word	index@(_ZN2at6native29vectorized_elementwise_kernelILi8EZZZNS0_16cosh_kernel_cudaERNS_18TensorIteratorBaseEENKUlvE0_clEvENKUlvE_clEvEUldE_St5arrayIPcLm2EEEEviT0_T1_)
        /*0008*/ 	.word	0x00000024


	//----- nvinfo : EIATTR_FRAME_SIZE
	.align		4
.L_39:
        /*000c*/ 	.byte	0x04, 0x11
        /*000e*/ 	.short	(.L_41 - .L_40)
	.align		4
.L_40:
        /*0010*/ 	.word	index@(_ZN2at6native29vectorized_elementwise_kernelILi8EZZZNS0_16cosh_kernel_cudaERNS_18TensorIteratorBaseEENKUlvE0_clEvENKUlvE_clEvEUldE_St5arrayIPcLm2EEEEviT0_T1_)
        /*0014*/ 	.word	0x00000000


	//----- nvinfo : EIATTR_REGCOUNT
	.align		4
.L_41:
        /*0018*/ 	.byte	0x04, 0x2f
        /*001a*/ 	.short	(.L_43 - .L_42)
	.align		4
.L_42:
        /*001c*/ 	.word	index@(_ZN2at6native29vectorized_elementwise_kernelILi4EZZZNS0_16cosh_kernel_cudaERNS_18TensorIteratorBaseEENKUlvE0_clEvENKUlvE_clEvEUldE_St5arrayIPcLm2EEEEviT0_T1_)
        /*0020*/ 	.word	0x00000024


	//----- nvinfo : EIATTR_FRAME_SIZE
	.align		4
.L_43:
        /*0024*/ 	.byte	0x04, 0x11
        /*0026*/ 	.short	(.L_45 - .L_44)
	.align		4
.L_44:
        /*0028*/ 	.word	index@(_ZN2at6native29vectorized_elementwise_kernelILi4EZZZNS0_16cosh_kernel_cudaERNS_18TensorIteratorBaseEENKUlvE0_clEvENKUlvE_clEvEUldE_St5arrayIPcLm2EEEEviT0_T1_)
        /*002c*/ 	.word	0x00000000


	//----- nvinfo : EIATTR_REGCOUNT
	.align		4
.L_45:
        /*0030*/ 	.byte	0x04, 0x2f
        /*0032*/ 	.short	(.L_47 - .L_46)
	.align		4
.L_46:
        /*0034*/ 	.word	index@(_ZN2at6native29vectorized_elementwise_kernelILi2EZZZNS0_16cosh_kernel_cudaERNS_18TensorIteratorBaseEENKUlvE0_clEvENKUlvE_clEvEUldE_St5arrayIPcLm2EEEEviT0_T1_)
        /*0038*/ 	.word	0x00000024


	//----- nvinfo : EIATTR_FRAME_SIZE
	.align		4
.L_47:
        /*003c*/ 	.byte	0x04, 0x11
        /*003e*/ 	.short	(.L_49 - .L_48)
	.align		4
.L_48:
        /*0040*/ 	.word	index@(_ZN2at6native29vectorized_elementwise_kernelILi2EZZZNS0_16cosh_kernel_cudaERNS_18TensorIteratorBaseEENKUlvE0_clEvENKUlvE_clEvEUldE_St5arrayIPcLm2EEEEviT0_T1_)
        /*0044*/ 	.word	0x00000000


	//----- nvinfo : EIATTR_REGCOUNT
	.align		4
.L_49:
        /*0048*/ 	.byte	0x04, 0x2f
        /*004a*/ 	.short	(.L_51 - .L_50)
	.align		4
.L_50:
        /*004c*/ 	.word	index@(_ZN2at6native27unrolled_elementwise_kernelIZZZNS0_16cosh_kernel_cudaERNS_18TensorIteratorBaseEENKUlvE0_clEvENKUlvE_clEvEUldE_St5arrayIPcLm2EELi4E23TrivialOffsetCalculatorILi1EjESB_NS0_6memory15LoadWithoutCastENSC_16StoreWithoutCastEEEviT_T0_T2_T3_T4_T5_)
        /*0050*/ 	.word	0x00000016


	//----- nvinfo : EIATTR_FRAME_SIZE
	.align		4
.L_51:
        /*0054*/ 	.byte	0x04, 0x11
        /*0056*/ 	.short	(.L_53 - .L_52)
	.align		4
.L_52:
        /*0058*/ 	.word	index@(_ZN2at6native27unrolled_elementwise_kernelIZZZNS0_16cosh_kernel_cudaERNS_18TensorIteratorBaseEENKUlvE0_clEvENKUlvE_clEvEUldE_St5arrayIPcLm2EELi4E23TrivialOffsetCalculatorILi1EjESB_NS0_6memory15LoadWithoutCastENSC_16StoreWithoutCastEEEviT_T0_T2_T3_T4_T5_)
        /*005c*/ 	.word	0x00000000


	//----- nvinfo : EIATTR_REGCOUNT
	.align		4
.L_53:
        /*0060*/ 	.byte	0x04, 0x2f
        /*0062*/ 	.short	(.L_55 - .L_54)
	.align		4
.L_54:
        /*0064*/ 	.word	index@(_ZN2at6native18elementwise_kernelILi128ELi2EZNS0_22gpu_kernel_impl_nocastIZZZNS0_16cosh_kernel_cudaERNS_18TensorIteratorBaseEENKUlvE0_clEvENKUlvE_clEvEUldE_EEvS4_RKT_EUliE_EEviT1_)
        /*0068*/ 	.word	0x00000012


	//----- nvinfo : EIATTR_FRAME_SIZE
	.align		4
.L_55:
        /*006c*/ 	.byte	0x04, 0x11
        /*006e*/ 	.short	(.L_57 - .L_56)
	.align		4
.L_56:
        /*0070*/ 	.word	index@(_ZN2at6native18elementwise_kernelILi128ELi2EZNS0_22gpu_kernel_impl_nocastIZZZNS0_16cosh_kernel_cudaERNS_18TensorIteratorBaseEENKUlvE0_clEvENKUlvE_clEvEUldE_EEvS4_RKT_EUliE_EEviT1_)
        /*0074*/ 	.word	0x00000000


	//----- nvinfo : EIATTR_REGCOUNT
	.align		4
.L_57:
        /*0078*/ 	.byte	0x04, 0x2f
        /*007a*/ 	.short	(.L_59 - .L_58)
	.align		4
.L_58:
        /*007c*/ 	.word	index@(_ZN2at6native27unrolled_elementwise_kernelIZZZNS0_16cosh_kernel_cudaERNS_18TensorIteratorBaseEENKUlvE0_clEvENKUlvE_clEvEUldE_St5arrayIPcLm2EELi4E23TrivialOffsetCalculatorILi1EjESB_NS0_6memory12LoadWithCastILi1EEENSC_13StoreWithCastILi1EEEEEviT_T0_T2_T3_T4_T5_)
        /*0080*/ 	.word	0x00000022


	//----- nvinfo : EIATTR_FRAME_SIZE
	.align		4
.L_59:
        /*0084*/ 	.byte	0x04, 0x11
        /*0086*/ 	.short	(.L_61 - .L_60)
	.align		4
.L_60:
        /*0088*/ 	.word	index@(_ZN2at6native27unrolled_elementwise_kernelIZZZNS0_16cosh_kernel_cudaERNS_18TensorIteratorBaseEENKUlvE0_clEvENKUlvE_clEvEUldE_St5arrayIPcLm2EELi4E23TrivialOffsetCalculatorILi1EjESB_NS0_6memory12LoadWithCastILi1EEENSC_13StoreWithCastILi1EEEEEviT_T0_T2_T3_T4_T5_)
        /*008c*/ 	.word	0x00000000


	//----- nvinfo : EIATTR_REGCOUNT
	.align		4
.L_61:
        /*0090*/ 	.byte	0x04, 0x2f
        /*0092*/ 	.short	(.L_63 - .L_62)
	.align		4
.L_62:
        /*0094*/ 	.word	index@(_ZN2at6native18elementwise_kernelILi128ELi4EZNS0_15gpu_kernel_implIZZZNS0_16cosh_kernel_cudaERNS_18TensorIteratorBaseEENKUlvE0_clEvENKUlvE_clEvEUldE_EEvS4_RKT_EUliE_EEviT1_)
        /*0098*/ 	.word	0x0000001a


	//----- nvinfo : EIATTR_FRAME_SIZE
	.align		4
.L_63:
        /*009c*/ 	.byte	0x04, 0x11
        /*009e*/ 	.short	(.L_65 - .L_64)
	.align		4
.L_64:
        /*00a0*/ 	.word	index@(_ZN2at6native18elementwise_kernelILi128ELi4EZNS0_15gpu_kernel_implIZZZNS0_16cosh_kernel_cudaERNS_18TensorIteratorBaseEENKUlvE0_clEvENKUlvE_clEvEUldE_EEvS4_RKT_EUliE_EEviT1_)
        /*00a4*/ 	.word	0x00000000


	//----- nvinfo : EIATTR_REGCOUNT
	.align		4
.L_65:
        /*00a8*/ 	.byte	0x04, 0x2f
        /*00aa*/ 	.short	(.L_67 - .L_66)
	.align		4
.L_66:
        /*00ac*/ 	.word	index@(_ZN2at6native29vectorized_elementwise_kernelILi8EZZZNS0_16cosh_kernel_cudaERNS_18TensorIteratorBaseEENKUlvE0_clEvENKUlvE0_clEvEUlfE_St5arrayIPcLm2EEEEviT0_T1_)
        /*00b0*/ 	.word	0x0000001c


	//----- nvinfo : EIATTR_FRAME_SIZE
	.align		4
.L_67:
        /*00b4*/ 	.byte	0x04, 0x11
        /*00b6*/ 	.short	(.L_69 - .L_68)
	.align		4
.L_68:
        /*00b8*/ 	.word	index@(_ZN2at6native29vectorized_elementwise_kernelILi8EZZZNS0_16cosh_kernel_cudaERNS_18TensorIteratorBaseEENKUlvE0_clEvENKUlvE0_clEvEUlfE_St5arrayIPcLm2EEEEviT0_T1_)
        /*00bc*/ 	.word	0x00000000


	//----- nvinfo : EIATTR_REGCOUNT
	.align		4
.L_69:
        /*00c0*/ 	.byte	0x04, 0x2f
        /*00c2*/ 	.short	(.L_71 - .L_70)
	.align		4
.L_70:
        /*00c4*/ 	.word	index@(_ZN2at6native29vectorized_elementwise_kernelILi4EZZZNS0_16cosh_kernel_cudaERNS_18TensorIteratorBaseEENKUlvE0_clEvENKUlvE0_clEvEUlfE_St5arrayIPcLm2EEEEviT0_T1_)
        /*00c8*/ 	.word	0x0000001c


	//----- nvinfo : EIATTR_FRAME_SIZE
	.align		4
.L_71:
        /*00cc*/ 	.byte	0x04, 0x11
        /*00ce*/ 	.short	(.L_73 - .L_72)
	.align		4
.L_72:
        /*00d0*/ 	.word	index@(_ZN2at6native29vectorized_elementwise_kernelILi4EZZZNS0_16cosh_kernel_cudaERNS_18TensorIteratorBaseEENKUlvE0_clEvENKUlvE0_clEvEUlfE_St5arrayIPcLm2EEEEviT0_T1_)
        /*00d4*/ 	.word	0x00000000


	//----- nvinfo : EIATTR_REGCOUNT
	.align		4
.L_73:
        /*00d8*/ 	.byte	0x04, 0x2f
        /*00da*/ 	.short	(.L_75 - .L_74)
	.align		4
.L_74:
        /*00dc*/ 	.word	index@(_ZN2at6native29vectorized_elementwise_kernelILi2EZZZNS0_16cosh_kernel_cudaERNS_18TensorIteratorBaseEENKUlvE0_clEvENKUlvE0_clEvEUlfE_St5arrayIPcLm2EEEEviT0_T1_)
        /*00e0*/ 	.word	0x0000001c


	//----- nvinfo : EIATTR_FRAME_SIZE
	.align		4
.L_75:
        /*00e4*/ 	.byte	0x04, 0x11
        /*00e6*/ 	.short	(.L_77 - .L_76)
	.align		4
.L_76:
        /*00e8*/ 	.word	index@(_ZN2at6native29vectorized_elementwise_kernelILi2EZZZNS0_16cosh_kernel_cudaERNS_18TensorIteratorBaseEENKUlvE0_clEvENKUlvE0_clEvEUlfE_St5arrayIPcLm2EEEEviT0_T1_)
        /*00ec*/ 	.word	0x00000000


	//----- nvinfo : EIATTR_REGCOUNT
	.align		4
.L_77:
        /*00f0*/ 	.byte	0x04, 0x2f
        /*00f2*/ 	.short	(.L_79 - .L_78)
	.align		4
.L_78:
        /*00f4*/ 	.word	index@(_ZN2at6native27unrolled_elementwise_kernelIZZZNS0_16cosh_kernel_cudaERNS_18TensorIteratorBaseEENKUlvE0_clEvENKUlvE0_clEvEUlfE_St5arrayIPcLm2EELi4E23TrivialOffsetCalculatorILi1EjESB_NS0_6memory15LoadWithoutCastENSC_16StoreWithoutCastEEEviT_T0_T2_T3_T4_T5_)
        /*00f8*/ 	.word	0x00000017


	//----- nvinfo : EIATTR_FRAME_SIZE
	.align		4
.L_79:
        /*00fc*/ 	.byte	0x04, 0x11
        /*00fe*/ 	.short	(.L_81 - .L_80)
	.align		4
.L_80:
        /*0100*/ 	.word	index@(_ZN2at6native27unrolled_elementwise_kernelIZZZNS0_16cosh_kernel_cudaERNS_18TensorIteratorBaseEENKUlvE0_clEvENKUlvE0_clEvEUlfE_St5arrayIPcLm2EELi4E23TrivialOffsetCalculatorILi1EjESB_NS0_6memory15LoadWithoutCastENSC_16StoreWithoutCastEEEviT_T0_T2_T3_T4_T5_)
        /*0104*/ 	.word	0x00000000


	//----- nvinfo : EIATTR_REGCOUNT
	.align		4
.L_81:
        /*0108*/ 	.byte	0x04, 0x2f
        /*010a*/ 	.short	(.L_83 - .L_82)
	.align		4
.L_82:
        /*010c*/ 	.word	index@(_ZN2at6native18elementwise_kernelILi128ELi2EZNS0_22gpu_kernel_impl_nocastIZZZNS0_16cosh_kernel_cudaERNS_18TensorIteratorBaseEENKUlvE0_clEvENKUlvE0_clEvEUlfE_EEvS4_RKT_EUliE_EEviT1_)
        /*0110*/ 	.word	0x00000012


	//----- nvinfo : EIATTR_FRAME_SIZE
	.align		4
.L_83:
        /*0114*/ 	.byte	0x04, 0x11
        /*0116*/ 	.short	(.L_85 - .L_84)
	.align		4
.L_84:
        /*0118*/ 	.word	index@(_ZN2at6native18elementwise_kernelILi128ELi2EZNS0_22gpu_kernel_impl_nocastIZZZNS0_16cosh_kernel_cudaERNS_18TensorIteratorBaseEENKUlvE0_clEvENKUlvE0_clEvEUlfE_EEvS4_RKT_EUliE_EEviT1_)
        /*011c*/ 	.word	0x00000000


	//----- nvinfo : EIATTR_REGCOUNT
	.align		4
.L_85:
        /*0120*/ 	.byte	0x04, 0x2f
        /*0122*/ 	.short	(.L_87 - .L_86)
	.align		4
.L_86:
        /*0124*/ 	.word	index@(_ZN2at6native27unrolled_elementwise_kernelIZZZNS0_16cosh_kernel_cudaERNS_18TensorIteratorBaseEENKUlvE0_clEvENKUlvE0_clEvEUlfE_St5arrayIPcLm2EELi4E23TrivialOffsetCalculatorILi1EjESB_NS0_6memory12LoadWithCastILi1EEENSC_13StoreWithCastILi1EEEEEviT_T0_T2_T3_T4_T5_)
        /*0128*/ 	.word	0x0000001d


	//----- nvinfo : EIATTR_FRAME_SIZE
	.align		4
.L_87:
        /*012c*/ 	.byte	0x04, 0x11
        /*012e*/ 	.short	(.L_89 - .L_88)
	.align		4
.L_88:
        /*0130*/ 	.word	index@(_ZN2at6native27unrolled_elementwise_kernelIZZZNS0_16cosh_kernel_cudaERNS_18TensorIteratorBaseEENKUlvE0_clEvENKUlvE0_clEvEUlfE_St5arrayIPcLm2EELi4E23TrivialOffsetCalculatorILi1EjESB_NS0_6memory12LoadWithCastILi1EEENSC_13StoreWithCastILi1EEEEEviT_T0_T2_T3_T4_T5_)
        /*0134*/ 	.word	0x00000000


	//----- nvinfo : EIATTR_REGCOUNT
	.align		4
.L_89:
        /*0138*/ 	.byte	0x04, 0x2f
        /*013a*/ 	.short	(.L_91 - .L_90)
	.align		4
.L_90:
        /*013c*/ 	.word	index@(_ZN2at6native18elementwise_kernelILi128ELi4EZNS0_15gpu_kernel_implIZZZNS0_16cosh_kernel_cudaERNS_18TensorIteratorBaseEENKUlvE0_clEvENKUlvE0_clEvEUlfE_EEvS4_RKT_EUliE_EEviT1_)
        /*0140*/ 	.word	0x0000001a


	//----- nvinfo : EIATTR_FRAME_SIZE
	.align		4
.L_91:
        /*0144*/ 	.byte	0x04, 0x11
        /*0146*/ 	.short	(.L_93 - .L_92)
	.align		4
.L_92:
        /*0148*/ 	.word	index@(_ZN2at6native18elementwise_kernelILi128ELi4EZNS0_15gpu_kernel_implIZZZNS0_16cosh_kernel_cudaERNS_18TensorIteratorBaseEENKUlvE0_clEvENKUlvE0_clEvEUlfE_EEvS4_RKT_EUliE_EEviT1_)
        /*014c*/ 	.word	0x00000000


	//----- nvinfo : EIATTR_REGCOUNT
	.align		4
.L_93:
        /*0150*/ 	.byte	0x04, 0x2f
        /*0152*/ 	.short	(.L_95 - .L_94)
	.align		4
.L_94:
        /*0154*/ 	.word	index@(_ZN2at6native29vectorized_elementwise_kernelILi8EZZZNS0_16cosh_kernel_cudaERNS_18TensorIteratorBaseEENKUlvE0_clEvENKUlvE1_clEvEUlN3c104HalfEE_St5arrayIPcLm2EEEEviT0_T1_)
        /*0158*/ 	.word	0x00000020


	//----- nvinfo : EIATTR_FRAME_SIZE
	.align		4
.L_95:
        /*015c*/ 	.byte	0x04, 0x11
        /*015e*/ 	.short	(.L_97 - .L_96)
	.align		4
.L_96:
        /*0160*/ 	.word	index@(_ZN2at6native29vectorized_elementwise_kernelILi8EZZZNS0_16cosh_kernel_cudaERNS_18TensorIteratorBaseEENKUlvE0_clEvENKUlvE1_clEvEUlN3c104HalfEE_St5arrayIPcLm2EEEEviT0_T1_)
        /*0164*/ 	.word	0x00000000


	//----- nvinfo : EIATTR_REGCOUNT
	.align		4
.L_97:
        /*0168*/ 	.byte	0x04, 0x2f
        /*016a*/ 	.short	(.L_99 - .L_98)
	.align		4
.L_98:
        /*016c*/ 	.word	index@(_ZN2at6native29vectorized_elementwise_kernelILi4EZZZNS0_16cosh_kernel_cudaERNS_18TensorIteratorBaseEENKUlvE0_clEvENKUlvE1_clEvEUlN3c104HalfEE_St5arrayIPcLm2EEEEviT0_T1_)
        /*0170*/ 	.word	0x00000020


	//----- nvinfo : EIATTR_FRAME_SIZE
	.align		4
.L_99:
        /*0174*/ 	.byte	0x04, 0x11
        /*0176*/ 	.short	(.L_101 - .L_100)
	.align		4
.L_100:
        /*0178*/ 	.word	index@(_ZN2at6native29vectorized_elementwise_kernelILi4EZZZNS0_16cosh_kernel_cudaERNS_18TensorIteratorBaseEENKUlvE0_clEvENKUlvE1_clEvEUlN3c104HalfEE_St5arrayIPcLm2EEEEviT0_T1_)
        /*017c*/ 	.word	0x00000000


	//----- nvinfo : EIATTR_REGCOUNT
	.align		4
.L_101:
        /*0180*/ 	.byte	0x04, 0x2f
        /*0182*/ 	.short	(.L_103 - .L_102)
	.align		4
.L_102:
        /*0184*/ 	.word	index@(_ZN2at6native29vectorized_elementwise_kernelILi2EZZZNS0_16cosh_kernel_cudaERNS_18TensorIteratorBaseEENKUlvE0_clEvENKUlvE1_clEvEUlN3c104HalfEE_St5arrayIPcLm2EEEEviT0_T1_)
        /*0188*/ 	.word	0x00000020


	//----- nvinfo : EIATTR_FRAME_SIZE
	.align		4
.L_103:
        /*018c*/ 	.byte	0x04, 0x11
        /*018e*/ 	.short	(.L_105 - .L_104)
	.align		4
.L_104:
        /*0190*/ 	.word	index@(_ZN2at6native29vectorized_elementwise_kernelILi2EZZZNS0_16cosh_kernel_cudaERNS_18TensorIteratorBaseEENKUlvE0_clEvENKUlvE1_clEvEUlN3c104HalfEE_St5arrayIPcLm2EEEEviT0_T1_)
        /*0194*/ 	.word	0x00000000


	//----- nvinfo : EIATTR_REGCOUNT
	.align		4
.L_105:
        /*0198*/ 	.byte	0x04, 0x2f
        /*019a*/ 	.short	(.L_107 - .L_106)
	.align		4
.L_106:
        /*019c*/ 	.word	index@(_ZN2at6native27unrolled_elementwise_kernelIZZZNS0_16cosh_kernel_cudaERNS_18TensorIteratorBaseEENKUlvE0_clEvENKUlvE1_clEvEUlN3c104HalfEE_St5arrayIPcLm2EELi4E23TrivialOffsetCalculatorILi1EjESD_NS0_6memory15LoadWithoutCastENSE_16StoreWithoutCastEEEviT_T0_T2_T3_T4_T5_)
        /*01a0*/ 	.word	0x00000017


	//----- nvinfo : EIATTR_FRAME_SIZE
	.align		4
.L_107:
        /*01a4*/ 	.byte	0x04, 0x11
        /*01a6*/ 	.short	(.L_109 - .L_108)
	.align		4
.L_108:
        /*01a8*/ 	.word	index@(_ZN2at6native27unrolled_elementwise_kernelIZZZNS0_16cosh_kernel_cudaERNS_18TensorIteratorBaseEENKUlvE0_clEvENKUlvE1_clEvEUlN3c104HalfEE_St5arrayIPcLm2EELi4E23TrivialOffsetCalculatorILi1EjESD_NS0_6memory15LoadWithoutCastENSE_16StoreWithoutCastEEEviT_T0_T2_T3_T4_T5_)
        /*01ac*/ 	.word	0x00000000


	//----- nvinfo : EIATTR_REGCOUNT
	.align		4
.L_109:
        /*01b0*/ 	.byte	0x04, 0x2f
        /*01b2*/ 	.short	(.L_111 - .L_110)
	.align		4
.L_110:
        /*01b4*/ 	.word	index@(_ZN2at6native18elementwise_kernelILi128ELi4EZNS0_22gpu_kernel_impl_nocastIZZZNS0_16cosh_kernel_cudaERNS_18TensorIteratorBaseEENKUlvE0_clEvENKUlvE1_clEvEUlN3c104HalfEE_EEvS4_RKT_EUliE_EEviT1_)
        /*01b8*/ 	.word	0x00000012


	//----- nvinfo : EIATTR_FRAME_SIZE
	.align		4
.L_111:
        /*01bc*/ 	.byte	0x04, 0x11
        /*01be*/ 	.short	(.L_113 - .L_112)
	.align		4
.L_112:
        /*01c0*/ 	.word	index@(_ZN2at6native18elementwise_kernelILi128ELi4EZNS0_22gpu_kernel_impl_nocastIZZZNS0_16cosh_kernel_cudaERNS_18TensorIteratorBaseEENKUlvE0_clEvENKUlvE1_clEvEUlN3c104HalfEE_EEvS4_RKT_EUliE_EEviT1_)
        /*01c4*/ 	.word	0x00000000


	//----- nvinfo : EIATTR_REGCOUNT
	.align		4
.L_113:
        /*01c8*/ 	.byte	0x04, 0x2f
        /*01ca*/ 	.short	(.L_115 - .L_114)
	.align		4
.L_114:
        /*01cc*/ 	.word	index@(_ZN2at6native27unrolled_elementwise_kernelIZZZNS0_16cosh_kernel_cudaERNS_18TensorIteratorBaseEENKUlvE0_clEvENKUlvE1_clEvEUlN3c104HalfEE_St5arrayIPcLm2EELi4E23TrivialOffsetCalculatorILi1EjESD_NS0_6memory12LoadWithCastILi1EEENSE_13StoreWithCastILi1EEEEEviT_T0_T2_T3_T4_T5_)
        /*01d0*/ 	.word	0x0000001c


	//----- nvinfo : EIATTR_FRAME_SIZE
	.align		4
.L_115:
        /*01d4*/ 	.byte	0x04, 0x11
        /*01d6*/ 	.short	(.L_117 - .L_116)
	.align		4
.L_116:
        /*01d8*/ 	.word	index@(_ZN2at6native27unrolled_elementwise_kernelIZZZNS0_16cosh_kernel_cudaERNS_18TensorIteratorBaseEENKUlvE0_clEvENKUlvE1_clEvEUlN3c104HalfEE_St5arrayIPcLm2EELi4E23TrivialOffsetCalculatorILi1EjESD_NS0_6memory12LoadWithCastILi1EEENSE_13StoreWithCastILi1EEEEEviT_T0_T2_T3_T4_T5_)
        /*01dc*/ 	.word	0x00000000


	//----- nvinfo : EIATTR_REGCOUNT
	.align		4
.L_117:
        /*01e0*/ 	.byte	0x04, 0x2f
        /*01e2*/ 	.short	(.L_119 - .L_118)
	.align		4
.L_118:
        /*01e4*/ 	.word	index@(_ZN2at6native18elementwise_kernelILi128ELi4EZNS0_15gpu_kernel_implIZZZNS0_16cosh_kernel_cudaERNS_18TensorIteratorBaseEENKUlvE0_clEvENKUlvE1_clEvEUlN3c104HalfEE_EEvS4_RKT_EUliE_EEviT1_)
        /*01e8*/ 	.word	0x0000001a


	//----- nvinfo : EIATTR_FRAME_SIZE
	.align		4
.L_119:
        /*01ec*/ 	.byte	0x04, 0x11
        /*01ee*/ 	.short	(.L_121 - .L_120)
	.align		4
.L_120:
        /*01f0*/ 	.word	index@(_ZN2at6native18elementwise_kernelILi128ELi4EZNS0_15gpu_kernel_implIZZZNS0_16cosh_kernel_cudaERNS_18TensorIteratorBaseEENKUlvE0_clEvENKUlvE1_clEvEUlN3c104HalfEE_EEvS4_RKT_EUliE_EEviT1_)
        /*01f4*/ 	.word	0x00000000


	//----- nvinfo : EIATTR_REGCOUNT
	.align		4
.L_121:
        /*01f8*/ 	.byte	0x04, 0x2f
        /*01fa*/ 	.short	(.L_123 - .L_122)
	.align		4
.L_122:
        /*01fc*/ 	.word	index@(_ZN2at6native29vectorized_elementwise_kernelILi8EZZZNS0_16cosh_kernel_cudaERNS_18TensorIteratorBaseEENKUlvE0_clEvENKUlvE2_clEvEUlN3c108BFloat16EE_St5arrayIPcLm2EEEEviT0_T1_)
        /*0200*/ 	.word	0x00000020


	//----- nvinfo : EIATTR_FRAME_SIZE
	.align		4
.L_123:
        /*0204*/ 	.byte	0x04, 0x11
        /*0206*/ 	.short	(.L_125 - .L_124)
	.align		4
.L_124:
        /*0208*/ 	.word	index@(_ZN2at6native29vectorized_elementwise_kernelILi8EZZZNS0_16cosh_kernel_cudaERNS_18TensorIteratorBaseEENKUlvE0_clEvENKUlvE2_clEvEUlN3c108BFloat16EE_St5arrayIPcLm2EEEEviT0_T1_)
        /*020c*/ 	.word	0x00000000


	//----- nvinfo : EIATTR_REGCOUNT
	.align		4
.L_125:
        /*0210*/ 	.byte	0x04, 0x2f
        /*0212*/ 	.short	(.L_127 - .L_126)
	.align		4
.L_126:
        /*0214*/ 	.word	index@(_ZN2at6native29vectorized_elementwise_kernelILi4EZZZNS0_16cosh_kernel_cudaERNS_18TensorIteratorBaseEENKUlvE0_clEvENKUlvE2_clEvEUlN3c108BFloat16EE_St5arrayIPcLm2EEEEviT0_T1_)
        /*0218*/ 	.word	0x00000020


	//----- nvinfo : EIATTR_FRAME_SIZE
	.align		4
.L_127:
        /*021c*/ 	.byte	0x04, 0x11
        /*021e*/ 	.short	(.L_129 - .L_128)
	.align		4
.L_128:
        /*0220*/ 	.word	index@(_ZN2at6native29vectorized_elementwise_kernelILi4EZZZNS0_16cosh_kernel_cudaERNS_18TensorIteratorBaseEENKUlvE0_clEvENKUlvE2_clEvEUlN3c108BFloat16EE_St5arrayIPcLm2EEEEviT0_T1_)
        /*0224*/ 	.word	0x00000000


	//----- nvinfo : EIATTR_REGCOUNT
	.align		4
.L_129:
        /*0228*/ 	.byte	0x04, 0x2f
        /*022a*/ 	.short	(.L_131 - .L_130)
	.align		4
.L_130:
        /*022c*/ 	.word	index@(_ZN2at6native29vectorized_elementwise_kernelILi2EZZZNS0_16cosh_kernel_cudaERNS_18TensorIteratorBaseEENKUlvE0_clEvENKUlvE2_clEvEUlN3c108BFloat16EE_St5arrayIPcLm2EEEEviT0_T1_)
        /*0230*/ 	.word	0x00000020


	//----- nvinfo : EIATTR_FRAME_SIZE
	.align		4
.L_131:
        /*0234*/ 	.byte	0x04, 0x11
        /*0236*/ 	.short	(.L_133 - .L_132)
	.align		4
.L_132:
        /*0238*/ 	.word	index@(_ZN2at6native29vectorized_elementwise_kernelILi2EZZZNS0_16cosh_kernel_cudaERNS_18TensorIteratorBaseEENKUlvE0_clEvENKUlvE2_clEvEUlN3c108BFloat16EE_St5arrayIPcLm2EEEEviT0_T1_)
        /*023c*/ 	.word	0x00000000


	//----- nvinfo : EIATTR_REGCOUNT
	.align		4
.L_133:
        /*0240*/ 	.byte	0x04, 0x2f
        /*0242*/ 	.short	(.L_135 - .L_134)
	.align		4
.L_134:
        /*0244*/ 	.word	index@(_ZN2at6native27unrolled_elementwise_kernelIZZZNS0_16cosh_kernel_cudaERNS_18TensorIteratorBaseEENKUlvE0_clEvENKUlvE2_clEvEUlN3c108BFloat16EE_St5arrayIPcLm2EELi4E23TrivialOffsetCalculatorILi1EjESD_NS0_6memory15LoadWithoutCastENSE_16StoreWithoutCastEEEviT_T0_T2_T3_T4_T5_)
        /*0248*/ 	.word	0x00000017


	//----- nvinfo : EIATTR_FRAME_SIZE
	.align		4
.L_135:
        /*024c*/ 	.byte	0x04, 0x11
        /*024e*/ 	.short	(.L_137 - .L_136)
	.align		4
.L_136:
        /*0250*/ 	.word	index@(_ZN2at6native27unrolled_elementwise_kernelIZZZNS0_16cosh_kernel_cudaERNS_18TensorIteratorBaseEENKUlvE0_clEvENKUlvE2_clEvEUlN3c108BFloat16EE_St5arrayIPcLm2EELi4E23TrivialOffsetCalculatorILi1EjESD_NS0_6memory15LoadWithoutCastENSE_16StoreWithoutCastEEEviT_T0_T2_T3_T4_T5_)
        /*0254*/ 	.word	0x00000000


	//----- nvinfo : EIATTR_REGCOUNT
	.align		4
.L_137:
        /*0258*/ 	.byte	0x04, 0x2f
        /*025a*/ 	.short	(.L_139 - .L_138)
	.align		4
.L_138:
        /*025c*/ 	.word	index@(_ZN2at6native18elementwise_kernelILi128ELi4EZNS0_22gpu_kernel_impl_nocastIZZZNS0_16cosh_kernel_cudaERNS_18TensorIteratorBaseEENKUlvE0_clEvENKUlvE2_clEvEUlN3c108BFloat16EE_EEvS4_RKT_EUliE_EEviT1_)
        /*0260*/ 	.word	0x00000012


	//----- nvinfo : EIATTR_FRAME_SIZE
	.align		4
.L_139:
        /*0264*/ 	.byte	0x04, 0x11
        /*0266*/ 	.short	(.L_141 - .L_140)
	.align		4
.L_140:
        /*0268*/ 	.word	index@(_ZN2at6native18elementwise_kernelILi128ELi4EZNS0_22gpu_kernel_impl_nocastIZZZNS0_16cosh_kernel_cudaERNS_18TensorIteratorBaseEENKUlvE0_clEvENKUlvE2_clEvEUlN3c108BFloat16EE_EEvS4_RKT_EUliE_EEviT1_)
        /*026c*/ 	.word	0x00000000


	//----- nvinfo : EIATTR_REGCOUNT
	.align		4
.L_141:
        /*0270*/ 	.byte	0x04, 0x2f
        /*0272*/ 	.short	(.L_143 - .L_142)
	.align		4
.L_142:
        /*0274*/ 	.word	index@(_ZN2at6native27unrolled_elementwise_kernelIZZZNS0_16cosh_kernel_cudaERNS_18TensorIteratorBaseEENKUlvE0_clEvENKUlvE2_clEvEUlN3c108BFloat16EE_St5arrayIPcLm2EELi4E23TrivialOffsetCalculatorILi1EjESD_NS0_6memory12LoadWithCastILi1EEENSE_13StoreWithCastILi1EEEEEviT_T0_T2_T3_T4_T5_)
        /*0278*/ 	.word	0x0000001c


	//----- nvinfo : EIATTR_FRAME_SIZE
	.align		4
.L_143:
        /*027c*/ 	.byte	0x04, 0x11
        /*027e*/ 	.short	(.L_145 - .L_144)
	.align		4
.L_144:
        /*0280*/ 	.word	index@(_ZN2at6native27unrolled_elementwise_kernelIZZZNS0_16cosh_kernel_cudaERNS_18TensorIteratorBaseEENKUlvE0_clEvENKUlvE2_clEvEUlN3c108BFloat16EE_St5arrayIPcLm2EELi4E23TrivialOffsetCalculatorILi1EjESD_NS0_6memory12LoadWithCastILi1EEENSE_13StoreWithCastILi1EEEEEviT_T0_T2_T3_T4_T5_)
        /*0284*/ 	.word	0x00000000


	//----- nvinfo : EIATTR_REGCOUNT
	.align		4
.L_145:
        /*0288*/ 	.byte	0x04, 0x2f
        /*028a*/ 	.short	(.L_147 - .L_146)
	.align		4
.L_146:
        /*028c*/ 	.word	index@(_ZN2at6native18elementwise_kernelILi128ELi4EZNS0_15gpu_kernel_implIZZZNS0_16cosh_kernel_cudaERNS_18TensorIteratorBaseEENKUlvE0_clEvENKUlvE2_clEvEUlN3c108BFloat16EE_EEvS4_RKT_EUliE_EEviT1_)
        /*0290*/ 	.word	0x0000001a


	//----- nvinfo : EIATTR_FRAME_SIZE
	.align		4
.L_147:
        /*0294*/ 	.byte	0x04, 0x11
        /*0296*/ 	.short	(.L_149 - .L_148)
	.align		4
.L_148:
        /*0298*/ 	.word	index@(_ZN2at6native18elementwise_kernelILi128ELi4EZNS0_15gpu_kernel_implIZZZNS0_16cosh_kernel_cudaERNS_18TensorIteratorBaseEENKUlvE0_clEvENKUlvE2_clEvEUlN3c108BFloat16EE_EEvS4_RKT_EUliE_EEviT1_)
        /*029c*/ 	.word	0x00000000


	//----- nvinfo : EIATTR_MIN_STACK_SIZE
	.align		4
.L_149:
        /*02a0*/ 	.byte	0x04, 0x12
        /*02a2*/ 	.short	(.L_151 - .L_150)
	.align		4
.L_150:
        /*02a4*/ 	.word	index@(_ZN2at6native18elementwise_kernelILi128ELi4EZNS0_15gpu_kernel_implIZZZNS0_16cosh_kernel_cudaERNS_18TensorIteratorBaseEENKUlvE0_clEvENKUlvE2_clEvEUlN3c108BFloat16EE_EEvS4_RKT_EUliE_EEviT1_)
        /*02a8*/ 	.word	0x00000000


	//----- nvinfo : EIATTR_MIN_STACK_SIZE
	.align		4
.L_151:
        /*02ac*/ 	.byte	0x04, 0x12
        /*02ae*/ 	.short	(.L_153 - .L_152)
	.align		4
.L_152:
        /*02b0*/ 	.word	index@(_ZN2at6native27unrolled_elementwise_kernelIZZZNS0_16cosh_kernel_cudaERNS_18TensorIteratorBaseEENKUlvE0_clEvENKUlvE2_clEvEUlN3c108BFloat16EE_St5arrayIPcLm2EELi4E23TrivialOffsetCalculatorILi1EjESD_NS0_6memory12LoadWithCastILi1EEENSE_13StoreWithCastILi1EEEEEviT_T0_T2_T3_T4_T5_)
        /*02b4*/ 	.word	0x00000000


	//----- nvinfo : EIATTR_MIN_STACK_SIZE
	.align		4
.L_153:
        /*02b8*/ 	.byte	0x04, 0x12
        /*02ba*/ 	.short	(.L_155 - .L_154)
	.align		4
.L_154:
        /*02bc*/ 	.word	index@(_ZN2at6native18elementwise_kernelILi128ELi4EZNS0_22gpu_kernel_impl_nocastIZZZNS0_16cosh_kernel_cudaERNS_18TensorIteratorBaseEENKUlvE0_clEvENKUlvE2_clEvEUlN3c108BFloat16EE_EEvS4_RKT_EUliE_EEviT1_)
        /*02c0*/ 	.word	0x00000000


	//----- nvinfo : EIATTR_MIN_STACK_SIZE
	.align		4
.L_155:
        /*02c4*/ 	.byte	0x04, 0x12
        /*02c6*/ 	.short	(.L_157 - .L_156)
	.align		4
.L_156:
        /*02c8*/ 	.word	index@(_ZN2at6native27unrolled_elementwise_kernelIZZZNS0_16cosh_kernel_cudaERNS_18TensorIteratorBaseEENKUlvE0_clEvENKUlvE2_clEvEUlN3c108BFloat16EE_St5arrayIPcLm2EELi4E23TrivialOffsetCalculatorILi1EjESD_NS0_6memory15LoadWithoutCastENSE_16StoreWithoutCastEEEviT_T0_T2_T3_T4_T5_)
        /*02cc*/ 	.word	0x00000000


	//----- nvinfo : EIATTR_MIN_STACK_SIZE
	.align		4
.L_157:
        /*02d0*/ 	.byte	0x04, 0x12
        /*02d2*/ 	.short	(.L_159 - .L_158)
	.align		4
.L_158:
        /*02d4*/ 	.word	index@(_ZN2at6native29vectorized_elementwise_kernelILi2EZZZNS0_16cosh_kernel_cudaERNS_18TensorIteratorBaseEENKUlvE0_clEvENKUlvE2_clEvEUlN3c108BFloat16EE_St5arrayIPcLm2EEEEviT0_T1_)
        /*02d8*/ 	.word	0x00000000


	//----- nvinfo : EIATTR_MIN_STACK_SIZE
	.align		4
.L_159:
        /*02dc*/ 	.byte	0x04, 0x12
        /*02de*/ 	.short	(.L_161 - .L_160)
	.align		4
.L_160:
        /*02e0*/ 	.word	index@(_ZN2at6native29vectorized_elementwise_kernelILi4EZZZNS0_16cosh_kernel_cudaERNS_18TensorIteratorBaseEENKUlvE0_clEvENKUlvE2_clEvEUlN3c108BFloat16EE_St5arrayIPcLm2EEEEviT0_T1_)
        /*02e4*/ 	.word	0x00000000


	//----- nvinfo : EIATTR_MIN_STACK_SIZE
	.align		4
.L_161:
        /*02e8*/ 	.byte	0x04, 0x12
        /*02ea*/ 	.short	(.L_163 - .L_162)
	.align		4
.L_162:
        /*02ec*/ 	.word	index@(_ZN2at6native29vectorized_elementwise_kernelILi8EZZZNS0_16cosh_kernel_cudaERNS_18TensorIteratorBaseEENKUlvE0_clEvENKUlvE2_clEvEUlN3c108BFloat16EE_St5arrayIPcLm2EEEEviT0_T1_)
        /*02f0*/ 	.word	0x00000000


	//----- nvinfo : EIATTR_MIN_STACK_SIZE
	.align		4
.L_163:
        /*02f4*/ 	.byte	0x04, 0x12
        /*02f6*/ 	.short	(.L_165 - .L_164)
	.align		4
.L_164:
        /*02f8*/ 	.word	index@(_ZN2at6native18elementwise_kernelILi128ELi4EZNS0_15gpu_kernel_implIZZZNS0_16cosh_kernel_cudaERNS_18TensorIteratorBaseEENKUlvE0_clEvENKUlvE1_clEvEUlN3c104HalfEE_EEvS4_RKT_EUliE_EEviT1_)
        /*02fc*/ 	.word	0x00000000


	//----- nvinfo : EIATTR_MIN_STACK_SIZE
	.align		4
.L_165:
        /*0300*/ 	.byte	0x04, 0x12
        /*0302*/ 	.short	(.L_167 - .L_166)
	.align		4
.L_166:
        /*0304*/ 	.word	index@(_ZN2at6native27unrolled_elementwise_kernelIZZZNS0_16cosh_kernel_cudaERNS_18TensorIteratorBaseEENKUlvE0_clEvENKUlvE1_clEvEUlN3c104HalfEE_St5arrayIPcLm2EELi4E23TrivialOffsetCalculatorILi1EjESD_NS0_6memory12LoadWithCastILi1EEENSE_13StoreWithCastILi1EEEEEviT_T0_T2_T3_T4_T5_)
        /*0308*/ 	.word	0x00000000


	//----- nvinfo : EIATTR_MIN_STACK_SIZE
	.align		4
.L_167:
        /*030c*/ 	.byte	0x04, 0x12
        /*030e*/ 	.short	(.L_169 - .L_168)
	.align		4
.L_168:
        /*0310*/ 	.word	index@(_ZN2at6native18elementwise_kernelILi128ELi4EZNS0_22gpu_kernel_impl_nocastIZZZNS0_16cosh_kernel_cudaERNS_18TensorIteratorBaseEENKUlvE0_clEvENKUlvE1_clEvEUlN3c104HalfEE_EEvS4_RKT_EUliE_EEviT1_)
        /*0314*/ 	.word	0x00000000


	//----- nvinfo : EIATTR_MIN_STACK_SIZE
	.align		4
.L_169:
        /*0318*/ 	.byte	0x04, 0x12
        /*031a*/ 	.short	(.L_171 - .L_170)
	.align		4
.L_170:
        /*031c*/ 	.word	index@(_ZN2at6native27unrolled_elementwise_kernelIZZZNS0_16cosh_kernel_cudaERNS_18TensorIteratorBaseEENKUlvE0_clEvENKUlvE1_clEvEUlN3c104HalfEE_St5arrayIPcLm2EELi4E23TrivialOffsetCalculatorILi1EjESD_NS0_6memory15LoadWithoutCastENSE_16StoreWithoutCastEEEviT_T0_T2_T3_T4_T5_)
        /*0320*/ 	.word	0x00000000


	//----- nvinfo : EIATTR_MIN_STACK_SIZE
	.align		4
.L_171:
        /*0324*/ 	.byte	0x04, 0x12
        /*0326*/ 	.short	(.L_173 - .L_172)
	.align		4
.L_172:
        /*0328*/ 	.word	index@(_ZN2at6native29vectorized_elementwise_kernelILi2EZZZNS0_16cosh_kernel_cudaERNS_18TensorIteratorBaseEENKUlvE0_clEvENKUlvE1_clEvEUlN3c104HalfEE_St5arrayIPcLm2EEEEviT0_T1_)
        /*032c*/ 	.word	0x00000000


	//----- nvinfo : EIATTR_MIN_STACK_SIZE
	.align		4
.L_173:
        /*0330*/ 	.byte	0x04, 0x12
        /*0332*/ 	.short	(.L_175 - .L_174)
	.align		4
.L_174:
        /*0334*/ 	.word	index@(_ZN2at6native29vectorized_elementwise_kernelILi4EZZZNS0_16cosh_kernel_cudaERNS_18TensorIteratorBaseEENKUlvE0_clEvENKUlvE1_clEvEUlN3c104HalfEE_St5arrayIPcLm2EEEEviT0_T1_)
        /*0338*/ 	.word	0x00000000


	//----- nvinfo : EIATTR_MIN_STACK_SIZE
	.align		4
.L_175:
        /*033c*/ 	.byte	0x04, 0x12
        /*033e*/ 	.short	(.L_177 - .L_176)
	.align		4
.L_176:
        /*0340*/ 	.word	index@(_ZN2at6native29vectorized_elementwise_kernelILi8EZZZNS0_16cosh_kernel_cudaERNS_18TensorIteratorBaseEENKUlvE0_clEvENKUlvE1_clEvEUlN3c104HalfEE_St5arrayIPcLm2EEEEviT0_T1_)
        /*0344*/ 	.word	0x00000000


	//----- nvinfo : EIATTR_MIN_STACK_SIZE
	.align		4
.L_177:
        /*0348*/ 	.byte	0x04, 0x12
        /*034a*/ 	.short	(.L_179 - .L_178)
	.align		4
.L_178:
        /*034c*/ 	.word	index@(_ZN2at6native18elementwise_kernelILi128ELi4EZNS0_15gpu_kernel_implIZZZNS0_16cosh_kernel_cudaERNS_18TensorIteratorBaseEENKUlvE0_clEvENKUlvE0_clEvEUlfE_EEvS4_RKT_EUliE_EEviT1_)
        /*0350*/ 	.word	0x00000000


	//----- nvinfo : EIATTR_MIN_STACK_SIZE
	.align		4
.L_179:
        /*0354*/ 	.byte	0x04, 0x12
        /*0356*/ 	.short	(.L_181 - .L_180)
	.align		4
.L_180:
        /*0358*/ 	.word	index@(_ZN2at6native27unrolled_elementwise_kernelIZZZNS0_16cosh_kernel_cudaERNS_18TensorIteratorBaseEENKUlvE0_clEvENKUlvE0_clEvEUlfE_St5arrayIPcLm2EELi4E23TrivialOffsetCalculatorILi1EjESB_NS0_6memory12LoadWithCastILi1EEENSC_13StoreWithCastILi1EEEEEviT_T0_T2_T3_T4_T5_)
        /*035c*/ 	.word	0x00000000


	//----- nvinfo : EIATTR_MIN_STACK_SIZE
	.align		4
.L_181:
        /*0360*/ 	.byte	0x04, 0x12
        /*0362*/ 	.short	(.L_183 - .L_182)
	.align		4
.L_182:
        /*0364*/ 	.word	index@(_ZN2at6native18elementwise_kernelILi128ELi2EZNS0_22gpu_kernel_impl_nocastIZZZNS0_16cosh_kernel_cudaERNS_18TensorIteratorBaseEENKUlvE0_clEvENKUlvE0_clEvEUlfE_EEvS4_RKT_EUliE_EEviT1_)
        /*0368*/ 	.word	0x00000000


	//----- nvinfo : EIATTR_MIN_STACK_SIZE
	.align		4
.L_183:
        /*036c*/ 	.byte	0x04, 0x12
        /*036e*/ 	.short	(.L_185 - .L_184)
	.align		4
.L_184:
        /*0370*/ 	.word	index@(_ZN2at6native27unrolled_elementwise_kernelIZZZNS0_16cosh_kernel_cudaERNS_18TensorIteratorBaseEENKUlvE0_clEvENKUlvE0_clEvEUlfE_St5arrayIPcLm2EELi4E23TrivialOffsetCalculatorILi1EjESB_NS0_6memory15LoadWithoutCastENSC_16StoreWithoutCastEEEviT_T0_T2_T3_T4_T5_)
        /*0374*/ 	.word	0x00000000


	//----- nvinfo : EIATTR_MIN_STACK_SIZE
	.align		4
.L_185:
        /*0378*/ 	.byte	0x04, 0x12
        /*037a*/ 	.short	(.L_187 - .L_186)
	.align		4
.L_186:
        /*037c*/ 	.word	index@(_ZN2at6native29vectorized_elementwise_kernelILi2EZZZNS0_16cosh_kernel_cudaERNS_18TensorIteratorBaseEENKUlvE0_clEvENKUlvE0_clEvEUlfE_St5arrayIPcLm2EEEEviT0_T1_)
        /*0380*/ 	.word	0x00000000


	//----- nvinfo : EIATTR_MIN_STACK_SIZE
	.align		4
.L_187:
        /*0384*/ 	.byte	0x04, 0x12
        /*0386*/ 	.short	(.L_189 - .L_188)
	.align		4
.L_188:
        /*0388*/ 	.word	index@(_ZN2at6native29vectorized_elementwise_kernelILi4EZZZNS0_16cosh_kernel_cudaERNS_18TensorIteratorBaseEENKUlvE0_clEvENKUlvE0_clEvEUlfE_St5arrayIPcLm2EEEEviT0_T1_)
        /*038c*/ 	.word	0x00000000


	//----- nvinfo : EIATTR_MIN_STACK_SIZE
	.align		4
.L_189:
        /*0390*/ 	.byte	0x04, 0x12
        /*0392*/ 	.short	(.L_191 - .L_190)
	.align		4
.L_190:
        /*0394*/ 	.word	index@(_ZN2at6native29vectorized_elementwise_kernelILi8EZZZNS0_16cosh_kernel_cudaERNS_18TensorIteratorBaseEENKUlvE0_clEvENKUlvE0_clEvEUlfE_St5arrayIPcLm2EEEEviT0_T1_)
        /*0398*/ 	.word	0x00000000


	//----- nvinfo : EIATTR_MIN_STACK_SIZE
	.align		4
.L_191:
        /*039c*/ 	.byte	0x04, 0x12
        /*039e*/ 	.short	(.L_193 - .L_192)
	.align		4
.L_192:
        /*03a0*/ 	.word	index@(_ZN2at6native18elementwise_kernelILi128ELi4EZNS0_15gpu_kernel_implIZZZNS0_16cosh_kernel_cudaERNS_18TensorIteratorBaseEENKUlvE0_clEvENKUlvE_clEvEUldE_EEvS4_RKT_EUliE_EEviT1_)
        /*03a4*/ 	.word	0x00000000


	//----- nvinfo : EIATTR_MIN_STACK_SIZE
	.align		4
.L_193:
        /*03a8*/ 	.byte	0x04, 0x12
        /*03aa*/ 	.short	(.L_195 - .L_194)
	.align		4
.L_194:
        /*03ac*/ 	.word	index@(_ZN2at6native27unrolled_elementwise_kernelIZZZNS0_16cosh_kernel_cudaERNS_18TensorIteratorBaseEENKUlvE0_clEvENKUlvE_clEvEUldE_St5arrayIPcLm2EELi4E23TrivialOffsetCalculatorILi1EjESB_NS0_6memory12LoadWithCastILi1EEENSC_13StoreWithCastILi1EEEEEviT_T0_T2_T3_T4_T5_)
        /*03b0*/ 	.word	0x00000000


	//----- nvinfo : EIATTR_MIN_STACK_SIZE
	.align		4
.L_195:
        /*03b4*/ 	.byte	0x04, 0x12
        /*03b6*/ 	.short	(.L_197 - .L_196)
	.align		4
.L_196:
        /*03b8*/ 	.word	index@(_ZN2at6native18elementwise_kernelILi128ELi2EZNS0_22gpu_kernel_impl_nocastIZZZNS0_16cosh_kernel_cudaERNS_18TensorIteratorBaseEENKUlvE0_clEvENKUlvE_clEvEUldE_EEvS4_RKT_EUliE_EEviT1_)
        /*03bc*/ 	.word	0x00000000


	//----- nvinfo : EIATTR_MIN_STACK_SIZE
	.align		4
.L_197:
        /*03c0*/ 	.byte	0x04, 0x12
        /*03c2*/ 	.short	(.L_199 - .L_198)
	.align		4
.L_198:
        /*03c4*/ 	.word	index@(_ZN2at6native27unrolled_elementwise_kernelIZZZNS0_16cosh_kernel_cudaERNS_18TensorIteratorBaseEENKUlvE0_clEvENKUlvE_clEvEUldE_St5arrayIPcLm2EELi4E23TrivialOffsetCalculatorILi1EjESB_NS0_6memory15LoadWithoutCastENSC_16StoreWithoutCastEEEviT_T0_T2_T3_T4_T5_)
        /*03c8*/ 	.word	0x00000000


	//----- nvinfo : EIATTR_MIN_STACK_SIZE
	.align		4
.L_199:
        /*03cc*/ 	.byte	0x04, 0x12
        /*03ce*/ 	.short	(.L_201 - .L_200)
	.align		4
.L_200:
        /*03d0*/ 	.word	index@(_ZN2at6native29vectorized_elementwise_kernelILi2EZZZNS0_16cosh_kernel_cudaERNS_18TensorIteratorBaseEENKUlvE0_clEvENKUlvE_clEvEUldE_St5arrayIPcLm2EEEEviT0_T1_)
        /*03d4*/ 	.word	0x00000000


	//----- nvinfo : EIATTR_MIN_STACK_SIZE
	.align		4
.L_201:
        /*03d8*/ 	.byte	0x04, 0x12
        /*03da*/ 	.short	(.L_203 - .L_202)
	.align		4
.L_202:
        /*03dc*/ 	.word	index@(_ZN2at6native29vectorized_elementwise_kernelILi4EZZZNS0_16cosh_kernel_cudaERNS_18TensorIteratorBaseEENKUlvE0_clEvENKUlvE_clEvEUldE_St5arrayIPcLm2EEEEviT0_T1_)
        /*03e0*/ 	.word	0x00000000


	//----- nvinfo : EIATTR_MIN_STACK_SIZE
	.align		4
.L_203:
        /*03e4*/ 	.byte	0x04, 0x12
        /*03e6*/ 	.short	(.L_205 - .L_204)
	.align		4
.L_204:
        /*03e8*/ 	.word	index@(_ZN2at6native29vectorized_elementwise_kernelILi8EZZZNS0_16cosh_kernel_cudaERNS_18TensorIteratorBaseEENKUlvE0_clEvENKUlvE_clEvEUldE_St5arrayIPcLm2EEEEviT0_T1_)
        /*03ec*/ 	.word	0x00000000
.L_205:


//--------------------- .nv.compat                --------------------------
	.section	.nv.compat,"",@"SHT_CUDA_COMPAT_INFO"
	.align	4
        /*0000*/ 	.byte	0x02, 0x09, 0x01, 0x00, 0x02, 0x02, 0x01, 0x00, 0x02, 0x05, 0x05, 0x00, 0x03, 0x07, 0x01, 0x01
        /*0010*/ 	.byte	0x02, 0x03, 0x00, 0x00, 0x02, 0x06, 0x01, 0x00, 0x04, 0x0b, 0x08, 0x00, 0x00, 0x00, 0x00, 0x00
        /*0020*/ 	.byte	0x00, 0x00, 0x00, 0x00


//--------------------- .nv.info._ZN2at6native18elementwise_kernelILi128ELi4EZNS0_15gpu_kernel_implIZZZNS0_16cosh_kernel_cudaERNS_18TensorIteratorBaseEENKUlvE0_clEvENKUlvE2_clEvEUlN3c108BFloat16EE_EEvS4_RKT_EUliE_EEviT1_ --------------------------
	.section	.nv.info._ZN2at6native18elementwise_kernelILi128ELi4EZNS0_15gpu_kernel_implIZZZNS0_16cosh_kernel_cudaERNS_18TensorIteratorBaseEENKUlvE0_clEvENKUlvE2_clEvEUlN3c108BFloat16EE_EEvS4_RKT_EUliE_EEviT1_,"",@"SHT_CUDA_INFO"
	.sectionflags	@""
	.align	4


	//----- nvinfo : EIATTR_CUDA_API_VERSION
	.align		4
        /*0000*/ 	.byte	0x04, 0x37
        /*0002*/ 	.short	(.L_207 - .L_206)
.L_206:
        /*0004*/ 	.word	0x00000082


	//----- nvinfo : EIATTR_KPARAM_INFO
	.align		4
.L_207:
        /*0008*/ 	.byte	0x04, 0x17
        /*000a*/ 	.short	(.L_209 - .L_208)
.L_208:
        /*000c*/ 	.word	0x00000000
        /*0010*/ 	.short	0x0001
        /*0012*/ 	.short	0x0008
        /*0014*/ 	.byte	0x00, 0xf0, 0x61, 0x08


	//----- nvinfo : EIATTR_KPARAM_INFO
	.align		4
.L_209:
        /*0018*/ 	.byte	0x04, 0x17
        /*001a*/ 	.short	(.L_211 - .L_210)
.L_210:
        /*001c*/ 	.word	0x00000000
        /*0020*/ 	.short	0x0000
        /*0022*/ 	.short	0x0000
        /*0024*/ 	.byte	0x00, 0xf0, 0x11, 0x00


	//----- nvinfo : EIATTR_SPARSE_MMA_MASK
	.align		4
.L_211:
        /*0028*/ 	.byte	0x03, 0x50
        /*002a*/ 	.short	0x0000


	//----- nvinfo : EIATTR_MAXREG_COUNT
	.align		4
        /*002c*/ 	.byte	0x03, 0x1b
        /*002e*/ 	.short	0x0080


	//----- nvinfo : EIATTR_EXTERNS
	.align		4
        /*0030*/ 	.byte	0x04, 0x0f
        /*0032*/ 	.short	(.L_213 - .L_212)


	//   ....[0]....
	.align		4
.L_212:
        /*0034*/ 	.word	index@(__assertfail)


	//----- nvinfo : EIATTR_MERCURY_ISA_VERSION
	.align		4
.L_213:
        /*0038*/ 	.byte	0x03, 0x5f
        /*003a*/ 	.short	0x0101


	//----- nvinfo : EIATTR_SYSCALL_OFFSETS
	.align		4
        /*003c*/ 	.byte	0x04, 0x46
        /*003e*/ 	.short	(.L_215 - .L_214)


	//   ....[0]....
.L_214:
        /*0040*/ 	.word	0x000022e0


	//   ....[1]....
        /*0044*/ 	.word	0x00003360


	//   ....[2]....
        /*0048*/ 	.word	0x00005690


	//   ....[3]....
        /*004c*/ 	.word	0x00006710


	//   ....[4]....
        /*0050*/ 	.word	0x00008a30


	//   ....[5]....
        /*0054*/ 	.word	0x00009ab0


	//   ....[6]....
        /*0058*/ 	.word	0x0000bdc0


	//   ....[7]....
        /*005c*/ 	.word	0x0000ce40


	//----- nvinfo : EIATTR_EXIT_INSTR_OFFSETS
	.align		4
.L_215:
        /*0060*/ 	.byte	0x04, 0x1c
        /*0062*/ 	.short	(.L_217 - .L_216)


	//   ....[0]....
.L_216:
        /*0064*/ 	.word	0x00009b80


	//   ....[1]....
        /*0068*/ 	.word	0x0000c070


	//   ....[2]....
        /*006c*/ 	.word	0x0000c0b0


	//   ....[3]....
        /*0070*/ 	.word	0x0000c150


	//   ....[4]....
        /*0074*/ 	.word	0x0000c190


	//   ....[5]....
        /*0078*/ 	.word	0x0000c1d0


	//   ....[6]....
        /*007c*/ 	.word	0x0000c260


	//   ....[7]....
        /*0080*/ 	.word	0x0000c2a0


	//   ....[8]....
        /*0084*/ 	.word	0x0000c340


	//   ....[9]....
        /*0088*/ 	.word	0x0000c390


	//   ....[10]....
        /*008c*/ 	.word	0x0000c3e0


	//   ....[11]....
        /*0090*/ 	.word	0x0000c4b0


	//   ....[12]....
        /*0094*/ 	.word	0x0000c510


	//   ....[13]....
        /*0098*/ 	.word	0x0000c6a0


	//   ....[14]....
        /*009c*/ 	.word	0x0000c800


	//   ....[15]....
        /*00a0*/ 	.word	0x0000c820


	//   ....[16]....
        /*00a4*/ 	.word	0x0000c8e0


	//   ....[17]....
        /*00a8*/ 	.word	0x0000ca60


	//   ....[18]....
        /*00ac*/ 	.word	0x0000cbe0


	//   ....[19]....
        /*00b0*/ 	.word	0x0000cd40


	//   ....[20]....
        /*00b4*/ 	.word	0x0000ce50


	//   ....[21]....
        /*00b8*/ 	.word	0x0000ce90


	//   ....[22]....
        /*00bc*/ 	.word	0x0000ced0


	//----- nvinfo : EIATTR_MAX_THREADS
	.align		4
.L_217:
        /*00c0*/ 	.byte	0x04, 0x05
        /*00c2*/ 	.short	(.L_219 - .L_218)
.L_218:
        /*00c4*/ 	.word	0x00000080
        /*00c8*/ 	.word	0x00000001
        /*00cc*/ 	.word	0x00000001


	//----- nvinfo : EIATTR_CRS_STACK_SIZE
	.align		4
.L_219:
        /*00d0*/ 	.byte	0x04, 0x1e
        /*00d2*/ 	.short	(.L_221 - .L_220)
.L_220:
        /*00d4*/ 	.word	0x00000000


	//----- nvinfo : EIATTR_CBANK_PARAM_SIZE
	.align		4
.L_221:
        /*00d8*/ 	.byte	0x03, 0x19
        /*00da*/ 	.short	0x0220


	//----- nvinfo : EIATTR_PARAM_CBANK
	.align		4
        /*00dc*/ 	.byte	0x04, 0x0a
        /*00de*/ 	.short	(.L_223 - .L_222)
	.align		4
.L_222:
        /*00e0*/ 	.word	index@(.nv.constant0._ZN2at6native18elementwise_kernelILi128ELi4EZNS0_15gpu_kernel_implIZZZNS0_16cosh_kernel_cudaERNS_18TensorIteratorBaseEENKUlvE0_clEvENKUlvE2_clEvEUlN3c108BFloat16EE_EEvS4_RKT_EUliE_EEviT1_)
        /*00e4*/ 	.short	0x0210
        /*00e6*/ 	.short	0x0220


	//----- nvinfo : EIATTR_SW_WAR
	.align		4
.L_223:
        /*00e8*/ 	.byte	0x04, 0x36
        /*00ea*/ 	.short	(.L_225 - .L_224)
.L_224:
        /*00ec*/ 	.word	0x00000008
.L_225:


//--------------------- .nv.info._ZN2at6native27unrolled_elementwise_kernelIZZZNS0_16cosh_kernel_cudaERNS_18TensorIteratorBaseEENKUlvE0_clEvENKUlvE2_clEvEUlN3c108BFloat16EE_St5arrayIPcLm2EELi4E23TrivialOffsetCalculatorILi1EjESD_NS0_6memory12LoadWithCastILi1EEENSE_13StoreWithCastILi1EEEEEviT_T0_T2_T3_T4_T5_ --------------------------
	.section	.nv.info._ZN2at6native27unrolled_elementwise_kernelIZZZNS0_16cosh_kernel_cudaERNS_18TensorIteratorBaseEENKUlvE0_clEvENKUlvE2_clEvEUlN3c108BFloat16EE_St5arrayIPcLm2EELi4E23TrivialOffsetCalculatorILi1EjESD_NS0_6memory12LoadWithCastILi1EEENSE_13StoreWithCastILi1EEEEEviT_T0_T2_T3_T4_T5_,"",@"SHT_CUDA_INFO"
	.sectionflags	@""
	.align	4


	//----- nvinfo : EIATTR_CUDA_API_VERSION
	.align		4
        /*0000*/ 	.byte	0x04, 0x37
        /*0002*/ 	.short	(.L_227 - .L_226)
.L_226:
        /*0004*/ 	.word	0x00000082


	//----- nvinfo : EIATTR_KPARAM_INFO
	.align		4
.L_227:
        /*0008*/ 	.byte	0x04, 0x17
        /*000a*/ 	.short	(.L_229 - .L_228)
.L_228:
        /*000c*/ 	.word	0x00000000
        /*0010*/ 	.short	0x0006
        /*0012*/ 	.short	0x0024
        /*0014*/ 	.byte	0x00, 0xf0, 0x21, 0x00


	//----- nvinfo : EIATTR_KPARAM_INFO
	.align		4
.L_229:
        /*0018*/ 	.byte	0x04, 0x17
        /*001a*/ 	.short	(.L_231 - .L_230)
.L_230:
        /*001c*/ 	.word	0x00000000
        /*0020*/ 	.short	0x0005
        /*0022*/ 	.short	0x001c
        /*0024*/ 	.byte	0x00, 0xf0, 0x21, 0x00


	//----- nvinfo : EIATTR_KPARAM_INFO
	.align		4
.L_231:
        /*0028*/ 	.byte	0x04, 0x17
        /*002a*/ 	.short	(.L_233 - .L_232)
.L_232:
        /*002c*/ 	.word	0x00000000
        /*0030*/ 	.short	0x0004
        /*0032*/ 	.short	0x0019
        /*0034*/ 	.byte	0x00, 0xf0, 0x05, 0x00


	//----- nvinfo : EIATTR_KPARAM_INFO
	.align		4
.L_233:
        /*0038*/ 	.byte	0x04, 0x17
        /*003a*/ 	.short	(.L_235 - .L_234)
.L_234:
        /*003c*/ 	.word	0x00000000
        /*0040*/ 	.short	0x0003
        /*0042*/ 	.short	0x0018
        /*0044*/ 	.byte	0x00, 0xf0, 0x05, 0x00


	//----- nvinfo : EIATTR_KPARAM_INFO
	.align		4
.L_235:
        /*0048*/ 	.byte	0x04, 0x17
        /*004a*/ 	.short	(.L_237 - .L_236)
.L_236:
        /*004c*/ 	.word	0x00000000
        /*0050*/ 	.short	0x0002
        /*0052*/ 	.short	0x0008
        /*0054*/ 	.byte	0x00, 0xf0, 0x41, 0x00


	//----- nvinfo : EIATTR_KPARAM_INFO
	.align		4
.L_237:
        /*0058*/ 	.byte	0x04, 0x17
        /*005a*/ 	.short	(.L_239 - .L_238)
.L_238:
        /*005c*/ 	.word	0x00000000
        /*0060*/ 	.short	0x0001
        /*0062*/ 	.short	0x0004
        /*0064*/ 	.byte	0x00, 0xf0, 0x05, 0x00


	//----- nvinfo : EIATTR_KPARAM_INFO
	.align		4
.L_239:
        /*0068*/ 	.byte	0x04, 0x17
        /*006a*/ 	.short	(.L_241 - .L_240)
.L_240:
        /*006c*/ 	.word	0x00000000
        /*0070*/ 	.short	0x0000
        /*0072*/ 	.short	0x0000
        /*0074*/ 	.byte	0x00, 0xf0, 0x11, 0x00


	//----- nvinfo : EIATTR_SPARSE_MMA_MASK
	.align		4
.L_241:
        /*0078*/ 	.byte	0x03, 0x50
        /*007a*/ 	.short	0x0000


	//----- nvinfo : EIATTR_MAXREG_COUNT
	.align		4
        /*007c*/ 	.byte	0x03, 0x1b
        /*007e*/ 	.short	0x00ff


	//----- nvinfo : EIATTR_EXTERNS
	.align		4
        /*0080*/ 	.byte	0x04, 0x0f
        /*0082*/ 	.short	(.L_243 - .L_242)


	//   ....[0]....
	.align		4
.L_242:
        /*0084*/ 	.word	index@(__assertfail)


	//----- nvinfo : EIATTR_MERCURY_ISA_VERSION
	.align		4
.L_243:
        /*0088*/ 	.byte	0x03, 0x5f
        /*008a*/ 	.short	0x0101


	//----- nvinfo : EIATTR_SYSCALL_OFFSETS
	.align		4
        /*008c*/ 	.byte	0x04, 0x46
        /*008e*/ 	.short	(.L_245 - .L_244)


	//   ....[0]....
.L_244:
        /*0090*/ 	.word	0x000010e0


	//   ....[1]....
        /*0094*/ 	.word	0x00002220


	//   ....[2]....
        /*0098*/ 	.word	0x00003370


	//   ....[3]....
        /*009c*/ 	.word	0x00004490


	//   ....[4]....
        /*00a0*/ 	.word	0x00005b90


	//   ....[5]....
        /*00a4*/ 	.word	0x00006bb0


	//   ....[6]....
        /*00a8*/ 	.word	0x00007b90


	//   ....[7]....
        /*00ac*/ 	.word	0x00008b70


	//----- nvinfo : EIATTR_EXIT_INSTR_OFFSETS
	.align		4
.L_245:
        /*00b0*/ 	.byte	0x04, 0x1c
        /*00b2*/ 	.short	(.L_247 - .L_246)


	//   ....[0]....
.L_246:
        /*00b4*/ 	.word	0x00007c50


	//   ....[1]....
        /*00b8*/ 	.word	0x00007da0


	//   ....[2]....
        /*00bc*/ 	.word	0x00007de0


	//   ....[3]....
        /*00c0*/ 	.word	0x00007e80


	//   ....[4]....
        /*00c4*/ 	.word	0x00007ec0


	//   ....[5]....
        /*00c8*/ 	.word	0x00007f00


	//   ....[6]....
        /*00cc*/ 	.word	0x00007f90


	//   ....[7]....
        /*00d0*/ 	.word	0x00007fd0


	//   ....[8]....
        /*00d4*/ 	.word	0x00008070


	//   ....[9]....
        /*00d8*/ 	.word	0x000080c0


	//   ....[10]....
        /*00dc*/ 	.word	0x00008110


	//   ....[11]....
        /*00e0*/ 	.word	0x000081e0


	//   ....[12]....
        /*00e4*/ 	.word	0x00008240


	//   ....[13]....
        /*00e8*/ 	.word	0x000083d0


	//   ....[14]....
        /*00ec*/ 	.word	0x00008530


	//   ....[15]....
        /*00f0*/ 	.word	0x00008550


	//   ....[16]....
        /*00f4*/ 	.word	0x00008610


	//   ....[17]....
        /*00f8*/ 	.word	0x00008790


	//   ....[18]....
        /*00fc*/ 	.word	0x00008910


	//   ....[19]....
        /*0100*/ 	.word	0x00008a70


	//   ....[20]....
        /*0104*/ 	.word	0x00008b80


	//   ....[21]....
        /*0108*/ 	.word	0x00008bc0


	//   ....[22]....
        /*010c*/ 	.word	0x00008c00


	//----- nvinfo : EIATTR_MAX_THREADS
	.align		4
.L_247:
        /*0110*/ 	.byte	0x04, 0x05
        /*0112*/ 	.short	(.L_249 - .L_248)
.L_248:
        /*0114*/ 	.word	0x00000080
        /*0118*/ 	.word	0x00000001
        /*011c*/ 	.word	0x00000001


	//----- nvinfo : EIATTR_CRS_STACK_SIZE
	.align		4
.L_249:
        /*0120*/ 	.byte	0x04, 0x1e
        /*0122*/ 	.short	(.L_251 - .L_250)
.L_250:
        /*0124*/ 	.word	0x00000000


	//----- nvinfo : EIATTR_CBANK_PARAM_SIZE
	.align		4
.L_251:
        /*0128*/ 	.byte	0x03, 0x19
        /*012a*/ 	.short	0x002c


	//----- nvinfo : EIATTR_PARAM_CBANK
	.align		4
        /*012c*/ 	.byte	0x04, 0x0a
        /*012e*/ 	.short	(.L_253 - .L_252)
	.align		4
.L_252:
        /*0130*/ 	.word	index@(.nv.constant0._ZN2at6native27unrolled_elementwise_kernelIZZZNS0_16cosh_kernel_cudaERNS_18TensorIteratorBaseEENKUlvE0_clEvENKUlvE2_clEvEUlN3c108BFloat16EE_St5arrayIPcLm2EELi4E23TrivialOffsetCalculatorILi1EjESD_NS0_6memory12LoadWithCastILi1EEENSE_13StoreWithCastILi1EEEEEviT_T0_T2_T3_T4_T5_)
        /*0134*/ 	.short	0x0210
        /*0136*/ 	.short	0x002c


	//----- nvinfo : EIATTR_SW_WAR
	.align		4
.L_253:
        /*0138*/ 	.byte	0x04, 0x36
        /*013a*/ 	.short	(.L_255 - .L_254)
.L_254:
        /*013c*/ 	.word	0x00000008
.L_255:


//--------------------- .nv.info._ZN2at6native18elementwise_kernelILi128ELi4EZNS0_22gpu_kernel_impl_nocastIZZZNS0_16cosh_kernel_cudaERNS_18TensorIteratorBaseEENKUlvE0_clEvENKUlvE2_clEvEUlN3c108BFloat16EE_EEvS4_RKT_EUliE_EEviT1_ --------------------------
	.section	.nv.info._ZN2at6native18elementwise_kernelILi128ELi4EZNS0_22gpu_kernel_impl_nocastIZZZNS0_16cosh_kernel_cudaERNS_18TensorIteratorBaseEENKUlvE0_clEvENKUlvE2_clEvEUlN3c108BFloat16EE_EEvS4_RKT_EUliE_EEviT1_,"",@"SHT_CUDA_INFO"
	.sectionflags	@""
	.align	4


	//----- nvinfo : EIATTR_CUDA_API_VERSION
	.align		4
        /*0000*/ 	.byte	0x04, 0x37
        /*0002*/ 	.short	(.L_257 - .L_256)
.L_256:
        /*0004*/ 	.word	0x00000082


	//----- nvinfo : EIATTR_KPARAM_INFO
	.align		4
.L_257:
        /*0008*/ 	.byte	0x04, 0x17
        /*000a*/ 	.short	(.L_259 - .L_258)
.L_258:
        /*000c*/ 	.word	0x00000000
        /*0010*/ 	.short	0x0001
        /*0012*/ 	.short	0x0008
        /*0014*/ 	.byte	0x00, 0xf0, 0x61, 0x08


	//----- nvinfo : EIATTR_KPARAM_INFO
	.align		4
.L_259:
        /*0018*/ 	.byte	0x04, 0x17
        /*001a*/ 	.short	(.L_261 - .L_260)
.L_260:
        /*001c*/ 	.word	0x00000000
        /*0020*/ 	.short	0x0000
        /*0022*/ 	.short	0x0000
        /*0024*/ 	.byte	0x00, 0xf0, 0x11, 0x00


	//----- nvinfo : EIATTR_SPARSE_MMA_MASK
	.align		4
.L_261:
        /*0028*/ 	.byte	0x03, 0x50
        /*002a*/ 	.short	0x0000


	//----- nvinfo : EIATTR_MAXREG_COUNT
	.align		4
        /*002c*/ 	.byte	0x03, 0x1b
        /*002e*/ 	.short	0x0080


	//----- nvinfo : EIATTR_MERCURY_ISA_VERSION
	.align		4
        /*0030*/ 	.byte	0x03, 0x5f
        /*0032*/ 	.short	0x0101


	//----- nvinfo : EIATTR_EXIT_INSTR_OFFSETS
	.align		4
        /*0034*/ 	.byte	0x04, 0x1c
        /*0036*/ 	.short	(.L_263 - .L_262)


	//   ....[0]....
.L_262:
        /*0038*/ 	.word	0x00003ec0


	//   ....[1]....
        /*003c*/ 	.word	0x00005350


	//----- nvinfo : EIATTR_MAX_THREADS
	.align		4
.L_263:
        /*0040*/ 	.byte	0x04, 0x05
        /*0042*/ 	.short	(.L_265 - .L_264)
.L_264:
        /*0044*/ 	.word	0x00000080
        /*0048*/ 	.word	0x00000001
        /*004c*/ 	.word	0x00000001


	//----- nvinfo : EIATTR_CRS_STACK_SIZE
	.align		4
.L_265:
        /*0050*/ 	.byte	0x04, 0x1e
        /*0052*/ 	.short	(.L_267 - .L_266)
.L_266:
        /*0054*/ 	.word	0x00000000


	//----- nvinfo : EIATTR_CBANK_PARAM_SIZE
	.align		4
.L_267:
        /*0058*/ 	.byte	0x03, 0x19
        /*005a*/ 	.short	0x0220


	//----- nvinfo : EIATTR_PARAM_CBANK
	.align		4
        /*005c*/ 	.byte	0x04, 0x0a
        /*005e*/ 	.short	(.L_269 - .L_268)
	.align		4
.L_268:
        /*0060*/ 	.word	index@(.nv.constant0._ZN2at6native18elementwise_kernelILi128ELi4EZNS0_22gpu_kernel_impl_nocastIZZZNS0_16cosh_kernel_cudaERNS_18TensorIteratorBaseEENKUlvE0_clEvENKUlvE2_clEvEUlN3c108BFloat16EE_EEvS4_RKT_EUliE_EEviT1_)
        /*0064*/ 	.short	0x0210
        /*0066*/ 	.short	0x0220


	//----- nvinfo : EIATTR_SW_WAR
	.align		4
.L_269:
        /*0068*/ 	.byte	0x04, 0x36
        /*006a*/ 	.short	(.L_271 - .L_270)
.L_270:
        /*006c*/ 	.word	0x00000008
.L_271:


//--------------------- .nv.info._ZN2at6native27unrolled_elementwise_kernelIZZZNS0_16cosh_kernel_cudaERNS_18TensorIteratorBaseEENKUlvE0_clEvENKUlvE2_clEvEUlN3c108BFloat16EE_St5arrayIPcLm2EELi4E23TrivialOffsetCalculatorILi1EjESD_NS0_6memory15LoadWithoutCastENSE_16StoreWithoutCastEEEviT_T0_T2_T3_T4_T5_ --------------------------
	.section	.nv.info._ZN2at6native27unrolled_elementwise_kernelIZZZNS0_16cosh_kernel_cudaERNS_18TensorIteratorBaseEENKUlvE0_clEvENKUlvE2_clEvEUlN3c108BFloat16EE_St5arrayIPcLm2EELi4E23TrivialOffsetCalculatorILi1EjESD_NS0_6memory15LoadWithoutCastENSE_16StoreWithoutCastEEEviT_T0_T2_T3_T4_T5_,"",@"SHT_CUDA_INFO"
	.sectionflags	@""
	.align	4


	//----- nvinfo : EIATTR_CUDA_API_VERSION
	.align		4
        /*0000*/ 	.byte	0x04, 0x37
        /*0002*/ 	.short	(.L_273 - .L_272)
.L_272:
        /*0004*/ 	.word	0x00000082


	//----- nvinfo : EIATTR_KPARAM_INFO
	.align		4
.L_273:
        /*0008*/ 	.byte	0x04, 0x17
        /*000a*/ 	.short	(.L_275 - .L_274)
.L_274:
        /*000c*/ 	.word	0x00000000
        /*0010*/ 	.short	0x0006
        /*0012*/ 	.short	0x001b
        /*0014*/ 	.byte	0x00, 0xf0, 0x05, 0x00


	//----- nvinfo : EIATTR_KPARAM_INFO
	.align		4
.L_275:
        /*0018*/ 	.byte	0x04, 0x17
        /*001a*/ 	.short	(.L_277 - .L_276)
.L_276:
        /*001c*/ 	.word	0x00000000
        /*0020*/ 	.short	0x0005
        /*0022*/ 	.short	0x001a
        /*0024*/ 	.byte	0x00, 0xf0, 0x05, 0x00


	//----- nvinfo : EIATTR_KPARAM_INFO
	.align		4
.L_277:
        /*0028*/ 	.byte	0x04, 0x17
        /*002a*/ 	.short	(.L_279 - .L_278)
.L_278:
        /*002c*/ 	.word	0x00000000
        /*0030*/ 	.short	0x0004
        /*0032*/ 	.short	0x0019
        /*0034*/ 	.byte	0x00, 0xf0, 0x05, 0x00


	//----- nvinfo : EIATTR_KPARAM_INFO
	.align		4
.L_279:
        /*0038*/ 	.byte	0x04, 0x17
        /*003a*/ 	.short	(.L_281 - .L_280)
.L_280:
        /*003c*/ 	.word	0x00000000
        /*0040*/ 	.short	0x0003
        /*0042*/ 	.short	0x0018
        /*0044*/ 	.byte	0x00, 0xf0, 0x05, 0x00


	//----- nvinfo : EIATTR_KPARAM_INFO
	.align		4
.L_281:
        /*0048*/ 	.byte	0x04, 0x17
        /*004a*/ 	.short	(.L_283 - .L_282)
.L_282:
        /*004c*/ 	.word	0x00000000
        /*0050*/ 	.short	0x0002
        /*0052*/ 	.short	0x0008
        /*0054*/ 	.byte	0x00, 0xf0, 0x41, 0x00


	//----- nvinfo : EIATTR_KPARAM_INFO
	.align		4
.L_283:
        /*0058*/ 	.byte	0x04, 0x17
        /*005a*/ 	.short	(.L_285 - .L_284)
.L_284:
        /*005c*/ 	.word	0x00000000
        /*0060*/ 	.short	0x0001
        /*0062*/ 	.short	0x0004
        /*0064*/ 	.byte	0x00, 0xf0, 0x05, 0x00


	//----- nvinfo : EIATTR_KPARAM_INFO
	.align		4
.L_285:
        /*0068*/ 	.byte	0x04, 0x17
        /*006a*/ 	.short	(.L_287 - .L_286)
.L_286:
        /*006c*/ 	.word	0x00000000
        /*0070*/ 	.short	0x0000
        /*0072*/ 	.short	0x0000
        /*0074*/ 	.byte	0x00, 0xf0, 0x11, 0x00


	//----- nvinfo : EIATTR_SPARSE_MMA_MASK
	.align		4
.L_287:
        /*0078*/ 	.byte	0x03, 0x50
        /*007a*/ 	.short	0x0000


	//----- nvinfo : EIATTR_MAXREG_COUNT
	.align		4
        /*007c*/ 	.byte	0x03, 0x1b
        /*007e*/ 	.short	0x00ff


	//----- nvinfo : EIATTR_MERCURY_ISA_VERSION
	.align		4
        /*0080*/ 	.byte	0x03, 0x5f
        /*0082*/ 	.short	0x0101


	//----- nvinfo : EIATTR_EXIT_INSTR_OFFSETS
	.align		4
        /*0084*/ 	.byte	0x04, 0x1c
        /*0086*/ 	.short	(.L_289 - .L_288)


	//   ....[0]....
.L_288:
        /*0088*/ 	.word	0x00000910


	//   ....[1]....
        /*008c*/ 	.word	0x00000960


	//----- nvinfo : EIATTR_MAX_THREADS
	.align		4
.L_289:
        /*0090*/ 	.byte	0x04, 0x05
        /*0092*/ 	.short	(.L_291 - .L_290)
.L_290:
        /*0094*/ 	.word	0x00000080
        /*0098*/ 	.word	0x00000001
        /*009c*/ 	.word	0x00000001


	//----- nvinfo : EIATTR_CRS_STACK_SIZE
	.align		4
.L_291:
        /*00a0*/ 	.byte	0x04, 0x1e
        /*00a2*/ 	.short	(.L_293 - .L_292)
.L_292:
        /*00a4*/ 	.word	0x00000000


	//----- nvinfo : EIATTR_CBANK_PARAM_SIZE
	.align		4
.L_293:
        /*00a8*/ 	.byte	0x03, 0x19
        /*00aa*/ 	.short	0x001c


	//----- nvinfo : EIATTR_PARAM_CBANK
	.align		4
        /*00ac*/ 	.byte	0x04, 0x0a
        /*00ae*/ 	.short	(.L_295 - .L_294)
	.align		4
.L_294:
        /*00b0*/ 	.word	index@(.nv.constant0._ZN2at6native27unrolled_elementwise_kernelIZZZNS0_16cosh_kernel_cudaERNS_18TensorIteratorBaseEENKUlvE0_clEvENKUlvE2_clEvEUlN3c108BFloat16EE_St5arrayIPcLm2EELi4E23TrivialOffsetCalculatorILi1EjESD_NS0_6memory15LoadWithoutCastENSE_16StoreWithoutCastEEEviT_T0_T2_T3_T4_T5_)
        /*00b4*/ 	.short	0x0210
        /*00b6*/ 	.short	0x001c


	//----- nvinfo : EIATTR_SW_WAR
	.align		4
.L_295:
        /*00b8*/ 	.byte	0x04, 0x36
        /*00ba*/ 	.short	(.L_297 - .L_296)
.L_296:
        /*00bc*/ 	.word	0x00000008
.L_297:


//--------------------- .nv.info._ZN2at6native29vectorized_elementwise_kernelILi2EZZZNS0_16cosh_kernel_cudaERNS_18TensorIteratorBaseEENKUlvE0_clEvENKUlvE2_clEvEUlN3c108BFloat16EE_St5arrayIPcLm2EEEEviT0_T1_ --------------------------
	.section	.nv.info._ZN2at6native29vectorized_elementwise_kernelILi2EZZZNS0_16cosh_kernel_cudaERNS_18TensorIteratorBaseEENKUlvE0_clEvENKUlvE2_clEvEUlN3c108BFloat16EE_St5arrayIPcLm2EEEEviT0_T1_,"",@"SHT_CUDA_INFO"
	.sectionflags	@""
	.align	4


	//----- nvinfo : EIATTR_CUDA_API_VERSION
	.align		4
        /*0000*/ 	.byte	0x04, 0x37
        /*0002*/ 	.short	(.L_299 - .L_298)
.L_298:
        /*0004*/ 	.word	0x00000082


	//----- nvinfo : EIATTR_KPARAM_INFO
	.align		4
.L_299:
        /*0008*/ 	.byte	0x04, 0x17
        /*000a*/ 	.short	(.L_301 - .L_300)
.L_300:
        /*000c*/ 	.word	0x00000000
        /*0010*/ 	.short	0x0002
        /*0012*/ 	.short	0x0008
        /*0014*/ 	.byte	0x00, 0xf0, 0x41, 0x00


	//----- nvinfo : EIATTR_KPARAM_INFO
	.align		4
.L_301:
        /*0018*/ 	.byte	0x04, 0x17
        /*001a*/ 	.short	(.L_303 - .L_302)
.L_302:
        /*001c*/ 	.word	0x00000000
        /*0020*/ 	.short	0x0001
        /*0022*/ 	.short	0x0004
        /*0024*/ 	.byte	0x00, 0xf0, 0x05, 0x00


	//----- nvinfo : EIATTR_KPARAM_INFO
	.align		4
.L_303:
        /*0028*/ 	.byte	0x04, 0x17
        /*002a*/ 	.short	(.L_305 - .L_304)
.L_304:
        /*002c*/ 	.word	0x00000000
        /*0030*/ 	.short	0x0000
        /*0032*/ 	.short	0x0000
        /*0034*/ 	.byte	0x00, 0xf0, 0x11, 0x00


	//----- nvinfo : EIATTR_SPARSE_MMA_MASK
	.align		4
.L_305:
        /*0038*/ 	.byte	0x03, 0x50
        /*003a*/ 	.short	0x0000


	//----- nvinfo : EIATTR_MAXREG_COUNT
	.align		4
        /*003c*/ 	.byte	0x03, 0x1b
        /*003e*/ 	.short	0x00ff


	//----- nvinfo : EIATTR_MERCURY_ISA_VERSION
	.align		4
        /*0040*/ 	.byte	0x03, 0x5f
        /*0042*/ 	.short	0x0101


	//----- nvinfo : EIATTR_EXIT_INSTR_OFFSETS
	.align		4
        /*0044*/ 	.byte	0x04, 0x1c
        /*0046*/ 	.short	(.L_307 - .L_306)


	//   ....[0]....
.L_306:
        /*0048*/ 	.word	0x00000a00


	//   ....[1]....
        /*004c*/ 	.word	0x00001c50


	//   ....[2]....
        /*0050*/ 	.word	0x00001ca0


	//----- nvinfo : EIATTR_MAX_THREADS
	.align		4
.L_307:
        /*0054*/ 	.byte	0x04, 0x05
        /*0056*/ 	.short	(.L_309 - .L_308)
.L_308:
        /*0058*/ 	.word	0x00000080
        /*005c*/ 	.word	0x00000001
        /*0060*/ 	.word	0x00000001


	//----- nvinfo : EIATTR_CRS_STACK_SIZE
	.align		4
.L_309:
        /*0064*/ 	.byte	0x04, 0x1e
        /*0066*/ 	.short	(.L_311 - .L_310)
.L_310:
        /*0068*/ 	.word	0x00000000


	//----- nvinfo : EIATTR_CBANK_PARAM_SIZE
	.align		4
.L_311:
        /*006c*/ 	.byte	0x03, 0x19
        /*006e*/ 	.short	0x0018


	//----- nvinfo : EIATTR_PARAM_CBANK
	.align		4
        /*0070*/ 	.byte	0x04, 0x0a
        /*0072*/ 	.short	(.L_313 - .L_312)
	.align		4
.L_312:
        /*0074*/ 	.word	index@(.nv.constant0._ZN2at6native29vectorized_elementwise_kernelILi2EZZZNS0_16cosh_kernel_cudaERNS_18TensorIteratorBaseEENKUlvE0_clEvENKUlvE2_clEvEUlN3c108BFloat16EE_St5arrayIPcLm2EEEEviT0_T1_)
        /*0078*/ 	.short	0x0210
        /*007a*/ 	.short	0x0018


	//----- nvinfo : EIATTR_SW_WAR
	.align		4
.L_313:
        /*007c*/ 	.byte	0x04, 0x36
        /*007e*/ 	.short	(.L_315 - .L_314)
.L_314:
        /*0080*/ 	.word	0x00000008
.L_315:


//--------------------- .nv.info._ZN2at6native29vectorized_elementwise_kernelILi4EZZZNS0_16cosh_kernel_cudaERNS_18TensorIteratorBaseEENKUlvE0_clEvENKUlvE2_clEvEUlN3c108BFloat16EE_St5arrayIPcLm2EEEEviT0_T1_ --------------------------
	.section	.nv.info._ZN2at6native29vectorized_elementwise_kernelILi4EZZZNS0_16cosh_kernel_cudaERNS_18TensorIteratorBaseEENKUlvE0_clEvENKUlvE2_clEvEUlN3c108BFloat16EE_St5arrayIPcLm2EEEEviT0_T1_,"",@"SHT_CUDA_INFO"
	.sectionflags	@""
	.align	4


	//----- nvinfo : EIATTR_CUDA_API_VERSION
	.align		4
        /*0000*/ 	.byte	0x04, 0x37
        /*0002*/ 	.short	(.L_317 - .L_316)
.L_316:
        /*0004*/ 	.word	0x00000082


	//----- nvinfo : EIATTR_KPARAM_INFO
	.align		4
.L_317:
        /*0008*/ 	.byte	0x04, 0x17
        /*000a*/ 	.short	(.L_319 - .L_318)
.L_318:
        /*000c*/ 	.word	0x00000000
        /*0010*/ 	.short	0x0002
        /*0012*/ 	.short	0x0008
        /*0014*/ 	.byte	0x00, 0xf0, 0x41, 0x00


	//----- nvinfo : EIATTR_KPARAM_INFO
	.align		4
.L_319:
        /*0018*/ 	.byte	0x04, 0x17
        /*001a*/ 	.short	(.L_321 - .L_320)
.L_320:
        /*001c*/ 	.word	0x00000000
        /*0020*/ 	.short	0x0001
        /*0022*/ 	.short	0x0004
        /*0024*/ 	.byte	0x00, 0xf0, 0x05, 0x00


	//----- nvinfo : EIATTR_KPARAM_INFO
	.align		4
.L_321:
        /*0028*/ 	.byte	0x04, 0x17
        /*002a*/ 	.short	(.L_323 - .L_322)
.L_322:
        /*002c*/ 	.word	0x00000000
        /*0030*/ 	.short	0x0000
        /*0032*/ 	.short	0x0000
        /*0034*/ 	.byte	0x00, 0xf0, 0x11, 0x00


	//----- nvinfo : EIATTR_SPARSE_MMA_MASK
	.align		4
.L_323:
        /*0038*/ 	.byte	0x03, 0x50
        /*003a*/ 	.short	0x0000


	//----- nvinfo : EIATTR_MAXREG_COUNT
	.align		4
        /*003c*/ 	.byte	0x03, 0x1b
        /*003e*/ 	.short	0x00ff


	//----- nvinfo : EIATTR_MERCURY_ISA_VERSION
	.align		4
        /*0040*/ 	.byte	0x03, 0x5f
        /*0042*/ 	.short	0x0101


	//----- nvinfo : EIATTR_EXIT_INSTR_OFFSETS
	.align		4
        /*0044*/ 	.byte	0x04, 0x1c
        /*0046*/ 	.short	(.L_325 - .L_324)


	//   ....[0]....
.L_324:
        /*0048*/ 	.word	0x000009c0


	//   ....[1]....
        /*004c*/ 	.word	0x00001c10


	//   ....[2]....
        /*0050*/ 	.word	0x00001c60


	//----- nvinfo : EIATTR_MAX_THREADS
	.align		4
.L_325:
        /*0054*/ 	.byte	0x04, 0x05
        /*0056*/ 	.short	(.L_327 - .L_326)
.L_326:
        /*0058*/ 	.word	0x00000080
        /*005c*/ 	.word	0x00000001
        /*0060*/ 	.word	0x00000001


	//----- nvinfo : EIATTR_CRS_STACK_SIZE
	.align		4
.L_327:
        /*0064*/ 	.byte	0x04, 0x1e
        /*0066*/ 	.short	(.L_329 - .L_328)
.L_328:
        /*0068*/ 	.word	0x00000000


	//----- nvinfo : EIATTR_CBANK_PARAM_SIZE
	.align		4
.L_329:
        /*006c*/ 	.byte	0x03, 0x19
        /*006e*/ 	.short	0x0018


	//----- nvinfo : EIATTR_PARAM_CBANK
	.align		4
        /*0070*/ 	.byte	0x04, 0x0a
        /*0072*/ 	.short	(.L_331 - .L_330)
	.align		4
.L_330:
        /*0074*/ 	.word	index@(.nv.constant0._ZN2at6native29vectorized_elementwise_kernelILi4EZZZNS0_16cosh_kernel_cudaERNS_18TensorIteratorBaseEENKUlvE0_clEvENKUlvE2_clEvEUlN3c108BFloat16EE_St5arrayIPcLm2EEEEviT0_T1_)
        /*0078*/ 	.short	0x0210
        /*007a*/ 	.short	0x0018


	//----- nvinfo : EIATTR_SW_WAR
	.align		4
.L_331:
        /*007c*/ 	.byte	0x04, 0x36
        /*007e*/ 	.short	(.L_333 - .L_332)
.L_332:
        /*0080*/ 	.word	0x00000008
.L_333:


//--------------------- .nv.info._ZN2at6native29vectorized_elementwise_kernelILi8EZZZNS0_16cosh_kernel_cudaERNS_18TensorIteratorBaseEENKUlvE0_clEvENKUlvE2_clEvEUlN3c108BFloat16EE_St5arrayIPcLm2EEEEviT0_T1_ --------------------------
	.section	.nv.info._ZN2at6native29vectorized_elementwise_kernelILi8EZZZNS0_16cosh_kernel_cudaERNS_18TensorIteratorBaseEENKUlvE0_clEvENKUlvE2_clEvEUlN3c108BFloat16EE_St5arrayIPcLm2EEEEviT0_T1_,"",@"SHT_CUDA_INFO"
	.sectionflags	@""
	.align	4


	//----- nvinfo : EIATTR_CUDA_API_VERSION
	.align		4
        /*0000*/ 	.byte	0x04, 0x37
        /*0002*/ 	.short	(.L_335 - .L_334)
.L_334:
        /*0004*/ 	.word	0x00000082


	//----- nvinfo : EIATTR_KPARAM_INFO
	.align		4
.L_335:
        /*0008*/ 	.byte	0x04, 0x17
        /*000a*/ 	.short	(.L_337 - .L_336)
.L_336:
        /*000c*/ 	.word	0x00000000
        /*0010*/ 	.short	0x0002
        /*0012*/ 	.short	0x0008
        /*0014*/ 	.byte	0x00, 0xf0, 0x41, 0x00


	//----- nvinfo : EIATTR_KPARAM_INFO
	.align		4
.L_337:
        /*0018*/ 	.byte	0x04, 0x17
        /*001a*/ 	.short	(.L_339 - .L_338)
.L_338:
        /*001c*/ 	.word	0x00000000
        /*0020*/ 	.short	0x0001
        /*0022*/ 	.short	0x0004
        /*0024*/ 	.byte	0x00, 0xf0, 0x05, 0x00


	//----- nvinfo : EIATTR_KPARAM_INFO
	.align		4
.L_339:
        /*0028*/ 	.byte	0x04, 0x17
        /*002a*/ 	.short	(.L_341 - .L_340)
.L_340:
        /*002c*/ 	.word	0x00000000
        /*0030*/ 	.short	0x0000
        /*0032*/ 	.short	0x0000
        /*0034*/ 	.byte	0x00, 0xf0, 0x11, 0x00


	//----- nvinfo : EIATTR_SPARSE_MMA_MASK
	.align		4
.L_341:
        /*0038*/ 	.byte	0x03, 0x50
        /*003a*/ 	.short	0x0000


	//----- nvinfo : EIATTR_MAXREG_COUNT
	.align		4
        /*003c*/ 	.byte	0x03, 0x1b
        /*003e*/ 	.short	0x00ff


	//----- nvinfo : EIATTR_MERCURY_ISA_VERSION
	.align		4
        /*0040*/ 	.byte	0x03, 0x5f
        /*0042*/ 	.short	0x0101


	//----- nvinfo : EIATTR_EXIT_INSTR_OFFSETS
	.align		4
        /*0044*/ 	.byte	0x04, 0x1c
        /*0046*/ 	.short	(.L_343 - .L_342)


	//   ....[0]....
.L_342:
        /*0048*/ 	.word	0x000009a0


	//   ....[1]....
        /*004c*/ 	.word	0x00001bf0


	//   ....[2]....
        /*0050*/ 	.word	0x00001c40


	//----- nvinfo : EIATTR_MAX_THREADS
	.align		4
.L_343:
        /*0054*/ 	.byte	0x04, 0x05
        /*0056*/ 	.short	(.L_345 - .L_344)
.L_344:
        /*0058*/ 	.word	0x00000080
        /*005c*/ 	.word	0x00000001
        /*0060*/ 	.word	0x00000001


	//----- nvinfo : EIATTR_CRS_STACK_SIZE
	.align		4
.L_345:
        /*0064*/ 	.byte	0x04, 0x1e
        /*0066*/ 	.short	(.L_347 - .L_346)
.L_346:
        /*0068*/ 	.word	0x00000000


	//----- nvinfo : EIATTR_CBANK_PARAM_SIZE
	.align		4
.L_347:
        /*006c*/ 	.byte	0x03, 0x19
        /*006e*/ 	.short	0x0018


	//----- nvinfo : EIATTR_PARAM_CBANK
	.align		4
        /*0070*/ 	.byte	0x04, 0x0a
        /*0072*/ 	.short	(.L_349 - .L_348)
	.align		4
.L_348:
        /*0074*/ 	.word	index@(.nv.constant0._ZN2at6native29vectorized_elementwise_kernelILi8EZZZNS0_16cosh_kernel_cudaERNS_18TensorIteratorBaseEENKUlvE0_clEvENKUlvE2_clEvEUlN3c108BFloat16EE_St5arrayIPcLm2EEEEviT0_T1_)
        /*0078*/ 	.short	0x0210
        /*007a*/ 	.short	0x0018


	//----- nvinfo : EIATTR_SW_WAR
	.align		4
.L_349:
        /*007c*/ 	.byte	0x04, 0x36
        /*007e*/ 	.short	(.L_351 - .L_350)
.L_350:
        /*0080*/ 	.word	0x00000008
.L_351:


//--------------------- .nv.info._ZN2at6native18elementwise_kernelILi128ELi4EZNS0_15gpu_kernel_implIZZZNS0_16cosh_kernel_cudaERNS_18TensorIteratorBaseEENKUlvE0_clEvENKUlvE1_clEvEUlN3c104HalfEE_EEvS4_RKT_EUliE_EEviT1_ --------------------------
	.section	.nv.info._ZN2at6native18elementwise_kernelILi128ELi4EZNS0_15gpu_kernel_implIZZZNS0_16cosh_kernel_cudaERNS_18TensorIteratorBaseEENKUlvE0_clEvENKUlvE1_clEvEUlN3c104HalfEE_EEvS4_RKT_EUliE_EEviT1_,"",@"SHT_CUDA_INFO"
	.sectionflags	@""
	.align	4


	//----- nvinfo : EIATTR_CUDA_API_VERSION
	.align		4
        /*0000*/ 	.byte	0x04, 0x37
        /*0002*/ 	.short	(.L_353 - .L_352)
.L_352:
        /*0004*/ 	.word	0x00000082


	//----- nvinfo : EIATTR_KPARAM_INFO
	.align		4
.L_353:
        /*0008*/ 	.byte	0x04, 0x17
        /*000a*/ 	.short	(.L_355 - .L_354)
.L_354:
        /*000c*/ 	.word	0x00000000
        /*0010*/ 	.short	0x0001
        /*0012*/ 	.short	0x0008
        /*0014*/ 	.byte	0x00, 0xf0, 0x61, 0x08


	//----- nvinfo : EIATTR_KPARAM_INFO
	.align		4
.L_355:
        /*0018*/ 	.byte	0x04, 0x17
        /*001a*/ 	.short	(.L_357 - .L_356)
.L_356:
        /*001c*/ 	.word	0x00000000
        /*0020*/ 	.short	0x0000
        /*0022*/ 	.short	0x0000
        /*0024*/ 	.byte	0x00, 0xf0, 0x11, 0x00


	//----- nvinfo : EIATTR_SPARSE_MMA_MASK
	.align		4
.L_357:
        /*0028*/ 	.byte	0x03, 0x50
        /*002a*/ 	.short	0x0000


	//----- nvinfo : EIATTR_MAXREG_COUNT
	.align		4
        /*002c*/ 	.byte	0x03, 0x1b
        /*002e*/ 	.short	0x0080


	//----- nvinfo : EIATTR_EXTERNS
	.align		4
        /*0030*/ 	.byte	0x04, 0x0f
        /*0032*/ 	.short	(.L_359 - .L_358)


	//   ....[0]....
	.align		4
.L_358:
        /*0034*/ 	.word	index@(__assertfail)


	//----- nvinfo : EIATTR_MERCURY_ISA_VERSION
	.align		4
.L_359:
        /*0038*/ 	.byte	0x03, 0x5f
        /*003a*/ 	.short	0x0101


	//----- nvinfo : EIATTR_SYSCALL_OFFSETS
	.align		4
        /*003c*/ 	.byte	0x04, 0x46
        /*003e*/ 	.short	(.L_361 - .L_360)


	//   ....[0]....
.L_360:
        /*0040*/ 	.word	0x000022c0


	//   ....[1]....
        /*0044*/ 	.word	0x00003340


	//   ....[2]....
        /*0048*/ 	.word	0x00005650


	//   ....[3]....
        /*004c*/ 	.word	0x000066d0


	//   ....[4]....
        /*0050*/ 	.word	0x000089d0


	//   ....[5]....
        /*0054*/ 	.word	0x00009a50


	//   ....[6]....
        /*0058*/ 	.word	0x0000bd40


	//   ....[7]....
        /*005c*/ 	.word	0x0000cdc0


	//----- nvinfo : EIATTR_EXIT_INSTR_OFFSETS
	.align		4
.L_361:
        /*0060*/ 	.byte	0x04, 0x1c
        /*0062*/ 	.short	(.L_363 - .L_362)


	//   ....[0]....
.L_362:
        /*0064*/ 	.word	0x00009b20


	//   ....[1]....
        /*0068*/ 	.word	0x0000bff0


	//   ....[2]....
        /*006c*/ 	.word	0x0000c030


	//   ....[3]....
        /*0070*/ 	.word	0x0000c0d0


	//   ....[4]....
        /*0074*/ 	.word	0x0000c110


	//   ....[5]....
        /*0078*/ 	.word	0x0000c150


	//   ....[6]....
        /*007c*/ 	.word	0x0000c1e0


	//   ....[7]....
        /*0080*/ 	.word	0x0000c200


	//   ....[8]....
        /*0084*/ 	.word	0x0000c2a0


	//   ....[9]....
        /*0088*/ 	.word	0x0000c2f0


	//   ....[10]....
        /*008c*/ 	.word	0x0000c340


	//   ....[11]....
        /*0090*/ 	.word	0x0000c410


	//   ....[12]....
        /*0094*/ 	.word	0x0000c470


	//   ....[13]....
        /*0098*/ 	.word	0x0000c600


	//   ....[14]....
        /*009c*/ 	.word	0x0000c760


	//   ....[15]....
        /*00a0*/ 	.word	0x0000c7a0


	//   ....[16]....
        /*00a4*/ 	.word	0x0000c860


	//   ....[17]....
        /*00a8*/ 	.word	0x0000c9e0


	//   ....[18]....
        /*00ac*/ 	.word	0x0000cb60


	//   ....[19]....
        /*00b0*/ 	.word	0x0000ccc0


	//   ....[20]....
        /*00b4*/ 	.word	0x0000cdd0


	//   ....[21]....
        /*00b8*/ 	.word	0x0000ce10


	//   ....[22]....
        /*00bc*/ 	.word	0x0000ce50


	//----- nvinfo : EIATTR_MAX_THREADS
	.align		4
.L_363:
        /*00c0*/ 	.byte	0x04, 0x05
        /*00c2*/ 	.short	(.L_365 - .L_364)
.L_364:
        /*00c4*/ 	.word	0x00000080
        /*00c8*/ 	.word	0x00000001
        /*00cc*/ 	.word	0x00000001


	//----- nvinfo : EIATTR_CRS_STACK_SIZE
	.align		4
.L_365:
        /*00d0*/ 	.byte	0x04, 0x1e
        /*00d2*/ 	.short	(.L_367 - .L_366)
.L_366:
        /*00d4*/ 	.word	0x00000000


	//----- nvinfo : EIATTR_CBANK_PARAM_SIZE
	.align		4
.L_367:
        /*00d8*/ 	.byte	0x03, 0x19
        /*00da*/ 	.short	0x0220


	//----- nvinfo : EIATTR_PARAM_CBANK
	.align		4
        /*00dc*/ 	.byte	0x04, 0x0a
        /*00de*/ 	.short	(.L_369 - .L_368)
	.align		4
.L_368:
        /*00e0*/ 	.word	index@(.nv.constant0._ZN2at6native18elementwise_kernelILi128ELi4EZNS0_15gpu_kernel_implIZZZNS0_16cosh_kernel_cudaERNS_18TensorIteratorBaseEENKUlvE0_clEvENKUlvE1_clEvEUlN3c104HalfEE_EEvS4_RKT_EUliE_EEviT1_)
        /*00e4*/ 	.short	0x0210
        /*00e6*/ 	.short	0x0220


	//----- nvinfo : EIATTR_SW_WAR
	.align		4
.L_369:
        /*00e8*/ 	.byte	0x04, 0x36
        /*00ea*/ 	.short	(.L_371 - .L_370)
.L_370:
        /*00ec*/ 	.word	0x00000008
.L_371:


//--------------------- .nv.info._ZN2at6native27unrolled_elementwise_kernelIZZZNS0_16cosh_kernel_cudaERNS_18TensorIteratorBaseEENKUlvE0_clEvENKUlvE1_clEvEUlN3c104HalfEE_St5arrayIPcLm2EELi4E23TrivialOffsetCalculatorILi1EjESD_NS0_6memory12LoadWithCastILi1EEENSE_13StoreWithCastILi1EEEEEviT_T0_T2_T3_T4_T5_ --------------------------
	.section	.nv.info._ZN2at6native27unrolled_elementwise_kernelIZZZNS0_16cosh_kernel_cudaERNS_18TensorIteratorBaseEENKUlvE0_clEvENKUlvE1_clEvEUlN3c104HalfEE_St5arrayIPcLm2EELi4E23TrivialOffsetCalculatorILi1EjESD_NS0_6memory12LoadWithCastILi1EEENSE_13StoreWithCastILi1EEEEEviT_T0_T2_T3_T4_T5_,"",@"SHT_CUDA_INFO"
	.sectionflags	@""
	.align	4


	//----- nvinfo : EIATTR_CUDA_API_VERSION
	.align		4
        /*0000*/ 	.byte	0x04, 0x37
        /*0002*/ 	.short	(.L_373 - .L_372)
.L_372:
        /*0004*/ 	.word	0x00000082


	//----- nvinfo : EIATTR_KPARAM_INFO
	.align		4
.L_373:
        /*0008*/ 	.byte	0x04, 0x17
        /*000a*/ 	.short	(.L_375 - .L_374)
.L_374:
        /*000c*/ 	.word	0x00000000
        /*0010*/ 	.short	0x0006
        /*0012*/ 	.short	0x0024
        /*0014*/ 	.byte	0x00, 0xf0, 0x21, 0x00


	//----- nvinfo : EIATTR_KPARAM_INFO
	.align		4
.L_375:
        /*0018*/ 	.byte	0x04, 0x17
        /*001a*/ 	.short	(.L_377 - .L_376)
.L_376:
        /*001c*/ 	.word	0x00000000
        /*0020*/ 	.short	0x0005
        /*0022*/ 	.short	0x001c
        /*0024*/ 	.byte	0x00, 0xf0, 0x21, 0x00


	//----- nvinfo : EIATTR_KPARAM_INFO
	.align		4
.L_377:
        /*0028*/ 	.byte	0x04, 0x17
        /*002a*/ 	.short	(.L_379 - .L_378)
.L_378:
        /*002c*/ 	.word	0x00000000
        /*0030*/ 	.short	0x0004
        /*0032*/ 	.short	0x0019
        /*0034*/ 	.byte	0x00, 0xf0, 0x05, 0x00


	//----- nvinfo : EIATTR_KPARAM_INFO
	.align		4
.L_379:
        /*0038*/ 	.byte	0x04, 0x17
        /*003a*/ 	.short	(.L_381 - .L_380)
.L_380:
        /*003c*/ 	.word	0x00000000
        /*0040*/ 	.short	0x0003
        /*0042*/ 	.short	0x0018
        /*0044*/ 	.byte	0x00, 0xf0, 0x05, 0x00


	//----- nvinfo : EIATTR_KPARAM_INFO
	.align		4
.L_381:
        /*0048*/ 	.byte	0x04, 0x17
        /*004a*/ 	.short	(.L_383 - .L_382)
.L_382:
        /*004c*/ 	.word	0x00000000
        /*0050*/ 	.short	0x0002
        /*0052*/ 	.short	0x0008
        /*0054*/ 	.byte	0x00, 0xf0, 0x41, 0x00


	//----- nvinfo : EIATTR_KPARAM_INFO
	.align		4
.L_383:
        /*0058*/ 	.byte	0x04, 0x17
        /*005a*/ 	.short	(.L_385 - .L_384)
.L_384:
        /*005c*/ 	.word	0x00000000
        /*0060*/ 	.short	0x0001
        /*0062*/ 	.short	0x0004
        /*0064*/ 	.byte	0x00, 0xf0, 0x05, 0x00


	//----- nvinfo : EIATTR_KPARAM_INFO
	.align		4
.L_385:
        /*0068*/ 	.byte	0x04, 0x17
        /*006a*/ 	.short	(.L_387 - .L_386)
.L_386:
        /*006c*/ 	.word	0x00000000
        /*0070*/ 	.short	0x0000
        /*0072*/ 	.short	0x0000
        /*0074*/ 	.byte	0x00, 0xf0, 0x11, 0x00


	//----- nvinfo : EIATTR_SPARSE_MMA_MASK
	.align		4
.L_387:
        /*0078*/ 	.byte	0x03, 0x50
        /*007a*/ 	.short	0x0000


	//----- nvinfo : EIATTR_MAXREG_COUNT
	.align		4
        /*007c*/ 	.byte	0x03, 0x1b
        /*007e*/ 	.short	0x00ff


	//----- nvinfo : EIATTR_EXTERNS
	.align		4
        /*0080*/ 	.byte	0x04, 0x0f
        /*0082*/ 	.short	(.L_389 - .L_388)


	//   ....[0]....
	.align		4
.L_388:
        /*0084*/ 	.word	index@(__assertfail)


	//----- nvinfo : EIATTR_MERCURY_ISA_VERSION
	.align		4
.L_389:
        /*0088*/ 	.byte	0x03, 0x5f
        /*008a*/ 	.short	0x0101


	//----- nvinfo : EIATTR_SYSCALL_OFFSETS
	.align		4
        /*008c*/ 	.byte	0x04, 0x46
        /*008e*/ 	.short	(.L_391 - .L_390)


	//   ....[0]....
.L_390:
        /*0090*/ 	.word	0x000010b0


	//   ....[1]....
        /*0094*/ 	.word	0x000021c0


	//   ....[2]....
        /*0098*/ 	.word	0x000032d0


	//   ....[3]....
        /*009c*/ 	.word	0x000043c0


	//   ....[4]....
        /*00a0*/ 	.word	0x00005ac0


	//   ....[5]....
        /*00a4*/ 	.word	0x00006ae0


	//   ....[6]....
        /*00a8*/ 	.word	0x00007ac0


	//   ....[7]....
        /*00ac*/ 	.word	0x00008aa0


	//----- nvinfo : EIATTR_EXIT_INSTR_OFFSETS
	.align		4
.L_391:
        /*00b0*/ 	.byte	0x04, 0x1c
        /*00b2*/ 	.short	(.L_393 - .L_392)


	//   ....[0]....
.L_392:
        /*00b4*/ 	.word	0x00007b80


	//   ....[1]....
        /*00b8*/ 	.word	0x00007cd0


	//   ....[2]....
        /*00bc*/ 	.word	0x00007d10


	//   ....[3]....
        /*00c0*/ 	.word	0x00007db0


	//   ....[4]....
        /*00c4*/ 	.word	0x00007df0


	//   ....[5]....
        /*00c8*/ 	.word	0x00007e30


	//   ....[6]....
        /*00cc*/ 	.word	0x00007ec0


	//   ....[7]....
        /*00d0*/ 	.word	0x00007ee0


	//   ....[8]....
        /*00d4*/ 	.word	0x00007f80


	//   ....[9]....
        /*00d8*/ 	.word	0x00007fd0


	//   ....[10]....
        /*00dc*/ 	.word	0x00008020


	//   ....[11]....
        /*00e0*/ 	.word	0x000080f0


	//   ....[12]....
        /*00e4*/ 	.word	0x00008150


	//   ....[13]....
        /*00e8*/ 	.word	0x000082e0


	//   ....[14]....
        /*00ec*/ 	.word	0x00008440


	//   ....[15]....
        /*00f0*/ 	.word	0x00008480


	//   ....[16]....
        /*00f4*/ 	.word	0x00008540


	//   ....[17]....
        /*00f8*/ 	.word	0x000086c0


	//   ....[18]....
        /*00fc*/ 	.word	0x00008840


	//   ....[19]....
        /*0100*/ 	.word	0x000089a0


	//   ....[20]....
        /*0104*/ 	.word	0x00008ab0


	//   ....[21]....
        /*0108*/ 	.word	0x00008af0


	//   ....[22]....
        /*010c*/ 	.word	0x00008b30


	//----- nvinfo : EIATTR_MAX_THREADS
	.align		4
.L_393:
        /*0110*/ 	.byte	0x04, 0x05
        /*0112*/ 	.short	(.L_395 - .L_394)
.L_394:
        /*0114*/ 	.word	0x00000080
        /*0118*/ 	.word	0x00000001
        /*011c*/ 	.word	0x00000001


	//----- nvinfo : EIATTR_CRS_STACK_SIZE
	.align		4
.L_395:
        /*0120*/ 	.byte	0x04, 0x1e
        /*0122*/ 	.short	(.L_397 - .L_396)
.L_396:
        /*0124*/ 	.word	0x00000000


	//----- nvinfo : EIATTR_CBANK_PARAM_SIZE
	.align		4
.L_397:
        /*0128*/ 	.byte	0x03, 0x19
        /*012a*/ 	.short	0x002c


	//----- nvinfo : EIATTR_PARAM_CBANK
	.align		4
        /*012c*/ 	.byte	0x04, 0x0a
        /*012e*/ 	.short	(.L_399 - .L_398)
	.align		4
.L_398:
        /*0130*/ 	.word	index@(.nv.constant0._ZN2at6native27unrolled_elementwise_kernelIZZZNS0_16cosh_kernel_cudaERNS_18TensorIteratorBaseEENKUlvE0_clEvENKUlvE1_clEvEUlN3c104HalfEE_St5arrayIPcLm2EELi4E23TrivialOffsetCalculatorILi1EjESD_NS0_6memory12LoadWithCastILi1EEENSE_13StoreWithCastILi1EEEEEviT_T0_T2_T3_T4_T5_)
        /*0134*/ 	.short	0x0210
        /*0136*/ 	.short	0x002c


	//----- nvinfo : EIATTR_SW_WAR
	.align		4
.L_399:
        /*0138*/ 	.byte	0x04, 0x36
        /*013a*/ 	.short	(.L_401 - .L_400)
.L_400:
        /*013c*/ 	.word	0x00000008
.L_401:


//--------------------- .nv.info._ZN2at6native18elementwise_kernelILi128ELi4EZNS0_22gpu_kernel_impl_nocastIZZZNS0_16cosh_kernel_cudaERNS_18TensorIteratorBaseEENKUlvE0_clEvENKUlvE1_clEvEUlN3c104HalfEE_EEvS4_RKT_EUliE_EEviT1_ --------------------------
	.section	.nv.info._ZN2at6native18elementwise_kernelILi128ELi4EZNS0_22gpu_kernel_impl_nocastIZZZNS0_16cosh_kernel_cudaERNS_18TensorIteratorBaseEENKUlvE0_clEvENKUlvE1_clEvEUlN3c104HalfEE_EEvS4_RKT_EUliE_EEviT1_,"",@"SHT_CUDA_INFO"
	.sectionflags	@""
	.align	4


	//----- nvinfo : EIATTR_CUDA_API_VERSION
	.align		4
        /*0000*/ 	.byte	0x04, 0x37
        /*0002*/ 	.short	(.L_403 - .L_402)
.L_402:
        /*0004*/ 	.word	0x00000082


	//----- nvinfo : EIATTR_KPARAM_INFO
	.align		4
.L_403:
        /*0008*/ 	.byte	0x04, 0x17
        /*000a*/ 	.short	(.L_405 - .L_404)
.L_404:
        /*000c*/ 	.word	0x00000000
        /*0010*/ 	.short	0x0001
        /*0012*/ 	.short	0x0008
        /*0014*/ 	.byte	0x00, 0xf0, 0x61, 0x08


	//----- nvinfo : EIATTR_KPARAM_INFO
	.align		4
.L_405:
        /*0018*/ 	.byte	0x04, 0x17
        /*001a*/ 	.short	(.L_407 - .L_406)
.L_406:
        /*001c*/ 	.word	0x00000000
        /*0020*/ 	.short	0x0000
        /*0022*/ 	.short	0x0000
        /*0024*/ 	.byte	0x00, 0xf0, 0x11, 0x00


	//----- nvinfo : EIATTR_SPARSE_MMA_MASK
	.align		4
.L_407:
        /*0028*/ 	.byte	0x03, 0x50
        /*002a*/ 	.short	0x0000


	//----- nvinfo : EIATTR_MAXREG_COUNT
	.align		4
        /*002c*/ 	.byte	0x03, 0x1b
        /*002e*/ 	.short	0x0080


	//----- nvinfo : EIATTR_MERCURY_ISA_VERSION
	.align		4
        /*0030*/ 	.byte	0x03, 0x5f
        /*0032*/ 	.short	0x0101


	//----- nvinfo : EIATTR_EXIT_INSTR_OFFSETS
	.align		4
        /*0034*/ 	.byte	0x04, 0x1c
        /*0036*/ 	.short	(.L_409 - .L_408)


	//   ....[0]....
.L_408:
        /*0038*/ 	.word	0x00003ec0


	//   ....[1]....
        /*003c*/ 	.word	0x00005350


	//----- nvinfo : EIATTR_MAX_THREADS
	.align		4
.L_409:
        /*0040*/ 	.byte	0x04, 0x05
        /*0042*/ 	.short	(.L_411 - .L_410)
.L_410:
        /*0044*/ 	.word	0x00000080
        /*0048*/ 	.word	0x00000001
        /*004c*/ 	.word	0x00000001


	//----- nvinfo : EIATTR_CRS_STACK_SIZE
	.align		4
.L_411:
        /*0050*/ 	.byte	0x04, 0x1e
        /*0052*/ 	.short	(.L_413 - .L_412)
.L_412:
        /*0054*/ 	.word	0x00000000


	//----- nvinfo : EIATTR_CBANK_PARAM_SIZE
	.align		4
.L_413:
        /*0058*/ 	.byte	0x03, 0x19
        /*005a*/ 	.short	0x0220


	//----- nvinfo : EIATTR_PARAM_CBANK
	.align		4
        /*005c*/ 	.byte	0x04, 0x0a
        /*005e*/ 	.short	(.L_415 - .L_414)
	.align		4
.L_414:
        /*0060*/ 	.word	index@(.nv.constant0._ZN2at6native18elementwise_kernelILi128ELi4EZNS0_22gpu_kernel_impl_nocastIZZZNS0_16cosh_kernel_cudaERNS_18TensorIteratorBaseEENKUlvE0_clEvENKUlvE1_clEvEUlN3c104HalfEE_EEvS4_RKT_EUliE_EEviT1_)
        /*0064*/ 	.short	0x0210
        /*0066*/ 	.short	0x0220


	//----- nvinfo : EIATTR_SW_WAR
	.align		4
.L_415:
        /*0068*/ 	.byte	0x04, 0x36
        /*006a*/ 	.short	(.L_417 - .L_416)
.L_416:
        /*006c*/ 	.word	0x00000008
.L_417:


//--------------------- .nv.info._ZN2at6native27unrolled_elementwise_kernelIZZZNS0_16cosh_kernel_cudaERNS_18TensorIteratorBaseEENKUlvE0_clEvENKUlvE1_clEvEUlN3c104HalfEE_St5arrayIPcLm2EELi4E23TrivialOffsetCalculatorILi1EjESD_NS0_6memory15LoadWithoutCastENSE_16StoreWithoutCastEEEviT_T0_T2_T3_T4_T5_ --------------------------
	.section	.nv.info._ZN2at6native27unrolled_elementwise_kernelIZZZNS0_16cosh_kernel_cudaERNS_18TensorIteratorBaseEENKUlvE0_clEvENKUlvE1_clEvEUlN3c104HalfEE_St5arrayIPcLm2EELi4E23TrivialOffsetCalculatorILi1EjESD_NS0_6memory15LoadWithoutCastENSE_16StoreWithoutCastEEEviT_T0_T2_T3_T4_T5_,"",@"SHT_CUDA_INFO"
	.sectionflags	@""
	.align	4


	//----- nvinfo : EIATTR_CUDA_API_VERSION
	.align		4
        /*0000*/ 	.byte	0x04, 0x37
        /*0002*/ 	.short	(.L_419 - .L_418)
.L_418:
        /*0004*/ 	.word	0x00000082


	//----- nvinfo : EIATTR_KPARAM_INFO
	.align		4
.L_419:
        /*0008*/ 	.byte	0x04, 0x17
        /*000a*/ 	.short	(.L_421 - .L_420)
.L_420:
        /*000c*/ 	.word	0x00000000
        /*0010*/ 	.short	0x0006
        /*0012*/ 	.short	0x001b
        /*0014*/ 	.byte	0x00, 0xf0, 0x05, 0x00


	//----- nvinfo : EIATTR_KPARAM_INFO
	.align		4
.L_421:
        /*0018*/ 	.byte	0x04, 0x17
        /*001a*/ 	.short	(.L_423 - .L_422)
.L_422:
        /*001c*/ 	.word	0x00000000
        /*0020*/ 	.short	0x0005
        /*0022*/ 	.short	0x001a
        /*0024*/ 	.byte	0x00, 0xf0, 0x05, 0x00


	//----- nvinfo : EIATTR_KPARAM_INFO
	.align		4
.L_423:
        /*0028*/ 	.byte	0x04, 0x17
        /*002a*/ 	.short	(.L_425 - .L_424)
.L_424:
        /*002c*/ 	.word	0x00000000
        /*0030*/ 	.short	0x0004
        /*0032*/ 	.short	0x0019
        /*0034*/ 	.byte	0x00, 0xf0, 0x05, 0x00


	//----- nvinfo : EIATTR_KPARAM_INFO
	.align		4
.L_425:
        /*0038*/ 	.byte	0x04, 0x17
        /*003a*/ 	.short	(.L_427 - .L_426)
.L_426:
        /*003c*/ 	.word	0x00000000
        /*0040*/ 	.short	0x0003
        /*0042*/ 	.short	0x0018
        /*0044*/ 	.byte	0x00, 0xf0, 0x05, 0x00


	//----- nvinfo : EIATTR_KPARAM_INFO
	.align		4
.L_427:
        /*0048*/ 	.byte	0x04, 0x17
        /*004a*/ 	.short	(.L_429 - .L_428)
.L_428:
        /*004c*/ 	.word	0x00000000
        /*0050*/ 	.short	0x0002
        /*0052*/ 	.short	0x0008
        /*0054*/ 	.byte	0x00, 0xf0, 0x41, 0x00


	//----- nvinfo : EIATTR_KPARAM_INFO
	.align		4
.L_429:
        /*0058*/ 	.byte	0x04, 0x17
        /*005a*/ 	.short	(.L_431 - .L_430)
.L_430:
        /*005c*/ 	.word	0x00000000
        /*0060*/ 	.short	0x0001
        /*0062*/ 	.short	0x0004
        /*0064*/ 	.byte	0x00, 0xf0, 0x05, 0x00


	//----- nvinfo : EIATTR_KPARAM_INFO
	.align		4
.L_431:
        /*0068*/ 	.byte	0x04, 0x17
        /*006a*/ 	.short	(.L_433 - .L_432)
.L_432:
        /*006c*/ 	.word	0x00000000
        /*0070*/ 	.short	0x0000
        /*0072*/ 	.short	0x0000
        /*0074*/ 	.byte	0x00, 0xf0, 0x11, 0x00


	//----- nvinfo : EIATTR_SPARSE_MMA_MASK
	.align		4
.L_433:
        /*0078*/ 	.byte	0x03, 0x50
        /*007a*/ 	.short	0x0000


	//----- nvinfo : EIATTR_MAXREG_COUNT
	.align		4
        /*007c*/ 	.byte	0x03, 0x1b
        /*007e*/ 	.short	0x00ff


	//----- nvinfo : EIATTR_MERCURY_ISA_VERSION
	.align		4
        /*0080*/ 	.byte	0x03, 0x5f
        /*0082*/ 	.short	0x0101


	//----- nvinfo : EIATTR_EXIT_INSTR_OFFSETS
	.align		4
        /*0084*/ 	.byte	0x04, 0x1c
        /*0086*/ 	.short	(.L_435 - .L_434)


	//   ....[0]....
.L_434:
        /*0088*/ 	.word	0x00000910


	//   ....[1]....
        /*008c*/ 	.word	0x00000960


	//----- nvinfo : EIATTR_MAX_THREADS
	.align		4
.L_435:
        /*0090*/ 	.byte	0x04, 0x05
        /*0092*/ 	.short	(.L_437 - .L_436)
.L_436:
        /*0094*/ 	.word	0x00000080
        /*0098*/ 	.word	0x00000001
        /*009c*/ 	.word	0x00000001


	//----- nvinfo : EIATTR_CRS_STACK_SIZE
	.align		4
.L_437:
        /*00a0*/ 	.byte	0x04, 0x1e
        /*00a2*/ 	.short	(.L_439 - .L_438)
.L_438:
        /*00a4*/ 	.word	0x00000000


	//----- nvinfo : EIATTR_CBANK_PARAM_SIZE
	.align		4
.L_439:
        /*00a8*/ 	.byte	0x03, 0x19
        /*00aa*/ 	.short	0x001c


	//----- nvinfo : EIATTR_PARAM_CBANK
	.align		4
        /*00ac*/ 	.byte	0x04, 0x0a
        /*00ae*/ 	.short	(.L_441 - .L_440)
	.align		4
.L_440:
        /*00b0*/ 	.word	index@(.nv.constant0._ZN2at6native27unrolled_elementwise_kernelIZZZNS0_16cosh_kernel_cudaERNS_18TensorIteratorBaseEENKUlvE0_clEvENKUlvE1_clEvEUlN3c104HalfEE_St5arrayIPcLm2EELi4E23TrivialOffsetCalculatorILi1EjESD_NS0_6memory15LoadWithoutCastENSE_16StoreWithoutCastEEEviT_T0_T2_T3_T4_T5_)
        /*00b4*/ 	.short	0x0210
        /*00b6*/ 	.short	0x001c


	//----- nvinfo : EIATTR_SW_WAR
	.align		4
.L_441:
        /*00b8*/ 	.byte	0x04, 0x36
        /*00ba*/ 	.short	(.L_443 - .L_442)
.L_442:
        /*00bc*/ 	.word	0x00000008
.L_443:


//--------------------- .nv.info._ZN2at6native29vectorized_elementwise_kernelILi2EZZZNS0_16cosh_kernel_cudaERNS_18TensorIteratorBaseEENKUlvE0_clEvENKUlvE1_clEvEUlN3c104HalfEE_St5arrayIPcLm2EEEEviT0_T1_ --------------------------
	.section	.nv.info._ZN2at6native29vectorized_elementwise_kernelILi2EZZZNS0_16cosh_kernel_cudaERNS_18TensorIteratorBaseEENKUlvE0_clEvENKUlvE1_clEvEUlN3c104HalfEE_St5arrayIPcLm2EEEEviT0_T1_,"",@"SHT_CUDA_INFO"
	.sectionflags	@""
	.align	4


	//----- nvinfo : EIATTR_CUDA_API_VERSION
	.align		4
        /*0000*/ 	.byte	0x04, 0x37
        /*0002*/ 	.short	(.L_445 - .L_444)
.L_444:
        /*0004*/ 	.word	0x00000082


	//----- nvinfo : EIATTR_KPARAM_INFO
	.align		4
.L_445:
        /*0008*/ 	.byte	0x04, 0x17
        /*000a*/ 	.short	(.L_447 - .L_446)
.L_446:
        /*000c*/ 	.word	0x00000000
        /*0010*/ 	.short	0x0002
        /*0012*/ 	.short	0x0008
        /*0014*/ 	.byte	0x00, 0xf0, 0x41, 0x00


	//----- nvinfo : EIATTR_KPARAM_INFO
	.align		4
.L_447:
        /*0018*/ 	.byte	0x04, 0x17
        /*001a*/ 	.short	(.L_449 - .L_448)
.L_448:
        /*001c*/ 	.word	0x00000000
        /*0020*/ 	.short	0x0001
        /*0022*/ 	.short	0x0004
        /*0024*/ 	.byte	0x00, 0xf0, 0x05, 0x00


	//----- nvinfo : EIATTR_KPARAM_INFO
	.align		4
.L_449:
        /*0028*/ 	.byte	0x04, 0x17
        /*002a*/ 	.short	(.L_451 - .L_450)
.L_450:
        /*002c*/ 	.word	0x00000000
        /*0030*/ 	.short	0x0000
        /*0032*/ 	.short	0x0000
        /*0034*/ 	.byte	0x00, 0xf0, 0x11, 0x00


	//----- nvinfo : EIATTR_SPARSE_MMA_MASK
	.align		4
.L_451:
        /*0038*/ 	.byte	0x03, 0x50
        /*003a*/ 	.short	0x0000


	//----- nvinfo : EIATTR_MAXREG_COUNT
	.align		4
        /*003c*/ 	.byte	0x03, 0x1b
        /*003e*/ 	.short	0x00ff


	//----- nvinfo : EIATTR_MERCURY_ISA_VERSION
	.align		4
        /*0040*/ 	.byte	0x03, 0x5f
        /*0042*/ 	.short	0x0101


	//----- nvinfo : EIATTR_EXIT_INSTR_OFFSETS
	.align		4
        /*0044*/ 	.byte	0x04, 0x1c
        /*0046*/ 	.short	(.L_453 - .L_452)


	//   ....[0]....
.L_452:
        /*0048*/ 	.word	0x000009c0


	//   ....[1]....
        /*004c*/ 	.word	0x00001c10


	//   ....[2]....
        /*0050*/ 	.word	0x00001c60


	//----- nvinfo : EIATTR_MAX_THREADS
	.align		4
.L_453:
        /*0054*/ 	.byte	0x04, 0x05
        /*0056*/ 	.short	(.L_455 - .L_454)
.L_454:
        /*0058*/ 	.word	0x00000080
        /*005c*/ 	.word	0x00000001
        /*0060*/ 	.word	0x00000001


	//----- nvinfo : EIATTR_CRS_STACK_SIZE
	.align		4
.L_455:
        /*0064*/ 	.byte	0x04, 0x1e
        /*0066*/ 	.short	(.L_457 - .L_456)
.L_456:
        /*0068*/ 	.word	0x00000000


	//----- nvinfo : EIATTR_CBANK_PARAM_SIZE
	.align		4
.L_457:
        /*006c*/ 	.byte	0x03, 0x19
        /*006e*/ 	.short	0x0018


	//----- nvinfo : EIATTR_PARAM_CBANK
	.align		4
        /*0070*/ 	.byte	0x04, 0x0a
        /*0072*/ 	.short	(.L_459 - .L_458)
	.align		4
.L_458:
        /*0074*/ 	.word	index@(.nv.constant0._ZN2at6native29vectorized_elementwise_kernelILi2EZZZNS0_16cosh_kernel_cudaERNS_18TensorIteratorBaseEENKUlvE0_clEvENKUlvE1_clEvEUlN3c104HalfEE_St5arrayIPcLm2EEEEviT0_T1_)
        /*0078*/ 	.short	0x0210
        /*007a*/ 	.short	0x0018


	//----- nvinfo : EIATTR_SW_WAR
	.align		4
.L_459:
        /*007c*/ 	.byte	0x04, 0x36
        /*007e*/ 	.short	(.L_461 - .L_460)
.L_460:
        /*0080*/ 	.word	0x00000008
.L_461:


//--------------------- .nv.info._ZN2at6native29vectorized_elementwise_kernelILi4EZZZNS0_16cosh_kernel_cudaERNS_18TensorIteratorBaseEENKUlvE0_clEvENKUlvE1_clEvEUlN3c104HalfEE_St5arrayIPcLm2EEEEviT0_T1_ --------------------------
	.section	.nv.info._ZN2at6native29vectorized_elementwise_kernelILi4EZZZNS0_16cosh_kernel_cudaERNS_18TensorIteratorBaseEENKUlvE0_clEvENKUlvE1_clEvEUlN3c104HalfEE_St5arrayIPcLm2EEEEviT0_T1_,"",@"SHT_CUDA_INFO"
	.sectionflags	@""
	.align	4


	//----- nvinfo : EIATTR_CUDA_API_VERSION
	.align		4
        /*0000*/ 	.byte	0x04, 0x37
        /*0002*/ 	.short	(.L_463 - .L_462)
.L_462:
        /*0004*/ 	.word	0x00000082


	//----- nvinfo : EIATTR_KPARAM_INFO
	.align		4
.L_463:
        /*0008*/ 	.byte	0x04, 0x17
        /*000a*/ 	.short	(.L_465 - .L_464)
.L_464:
        /*000c*/ 	.word	0x00000000
        /*0010*/ 	.short	0x0002
        /*0012*/ 	.short	0x0008
        /*0014*/ 	.byte	0x00, 0xf0, 0x41, 0x00


	//----- nvinfo : EIATTR_KPARAM_INFO
	.align		4
.L_465:
        /*0018*/ 	.byte	0x04, 0x17
        /*001a*/ 	.short	(.L_467 - .L_466)
.L_466:
        /*001c*/ 	.word	0x00000000
        /*0020*/ 	.short	0x0001
        /*0022*/ 	.short	0x0004
        /*0024*/ 	.byte	0x00, 0xf0, 0x05, 0x00


	//----- nvinfo : EIATTR_KPARAM_INFO
	.align		4
.L_467:
        /*0028*/ 	.byte	0x04, 0x17
        /*002a*/ 	.short	(.L_469 - .L_468)
.L_468:
        /*002c*/ 	.word	0x00000000
        /*0030*/ 	.short	0x0000
        /*0032*/ 	.short	0x0000
        /*0034*/ 	.byte	0x00, 0xf0, 0x11, 0x00


	//----- nvinfo : EIATTR_SPARSE_MMA_MASK
	.align		4
.L_469:
        /*0038*/ 	.byte	0x03, 0x50
        /*003a*/ 	.short	0x0000


	//----- nvinfo : EIATTR_MAXREG_COUNT
	.align		4
        /*003c*/ 	.byte	0x03, 0x1b
        /*003e*/ 	.short	0x00ff


	//----- nvinfo : EIATTR_MERCURY_ISA_VERSION
	.align		4
        /*0040*/ 	.byte	0x03, 0x5f
        /*0042*/ 	.short	0x0101


	//----- nvinfo : EIATTR_EXIT_INSTR_OFFSETS
	.align		4
        /*0044*/ 	.byte	0x04, 0x1c
        /*0046*/ 	.short	(.L_471 - .L_470)


	//   ....[0]....
.L_470:
        /*0048*/ 	.word	0x00000980


	//   ....[1]....
        /*004c*/ 	.word	0x00001bd0


	//   ....[2]....
        /*0050*/ 	.word	0x00001c20


	//----- nvinfo : EIATTR_MAX_THREADS
	.align		4
.L_471:
        /*0054*/ 	.byte	0x04, 0x05
        /*0056*/ 	.short	(.L_473 - .L_472)
.L_472:
        /*0058*/ 	.word	0x00000080
        /*005c*/ 	.word	0x00000001
        /*0060*/ 	.word	0x00000001


	//----- nvinfo : EIATTR_CRS_STACK_SIZE
	.align		4
.L_473:
        /*0064*/ 	.byte	0x04, 0x1e
        /*0066*/ 	.short	(.L_475 - .L_474)
.L_474:
        /*0068*/ 	.word	0x00000000


	//----- nvinfo : EIATTR_CBANK_PARAM_SIZE
	.align		4
.L_475:
        /*006c*/ 	.byte	0x03, 0x19
        /*006e*/ 	.short	0x0018


	//----- nvinfo : EIATTR_PARAM_CBANK
	.align		4
        /*0070*/ 	.byte	0x04, 0x0a
        /*0072*/ 	.short	(.L_477 - .L_476)
	.align		4
.L_476:
        /*0074*/ 	.word	index@(.nv.constant0._ZN2at6native29vectorized_elementwise_kernelILi4EZZZNS0_16cosh_kernel_cudaERNS_18TensorIteratorBaseEENKUlvE0_clEvENKUlvE1_clEvEUlN3c104HalfEE_St5arrayIPcLm2EEEEviT0_T1_)
        /*0078*/ 	.short	0x0210
        /*007a*/ 	.short	0x0018


	//----- nvinfo : EIATTR_SW_WAR
	.align		4
.L_477:
        /*007c*/ 	.byte	0x04, 0x36
        /*007e*/ 	.short	(.L_479 - .L_478)
.L_478:
        /*0080*/ 	.word	0x00000008
.L_479:


//--------------------- .nv.info._ZN2at6native29vectorized_elementwise_kernelILi8EZZZNS0_16cosh_kernel_cudaERNS_18TensorIteratorBaseEENKUlvE0_clEvENKUlvE1_clEvEUlN3c104HalfEE_St5arrayIPcLm2EEEEviT0_T1_ --------------------------
	.section	.nv.info._ZN2at6native29vectorized_elementwise_kernelILi8EZZZNS0_16cosh_kernel_cudaERNS_18TensorIteratorBaseEENKUlvE0_clEvENKUlvE1_clEvEUlN3c104HalfEE_St5arrayIPcLm2EEEEviT0_T1_,"",@"SHT_CUDA_INFO"
	.sectionflags	@""
	.align	4


	//----- nvinfo : EIATTR_CUDA_API_VERSION
	.align		4
        /*0000*/ 	.byte	0x04, 0x37
        /*0002*/ 	.short	(.L_481 - .L_480)
.L_480:
        /*0004*/ 	.word	0x00000082


	//----- nvinfo : EIATTR_KPARAM_INFO
	.align		4
.L_481:
        /*0008*/ 	.byte	0x04, 0x17
        /*000a*/ 	.short	(.L_483 - .L_482)
.L_482:
        /*000c*/ 	.word	0x00000000
        /*0010*/ 	.short	0x0002
        /*0012*/ 	.short	0x0008
        /*0014*/ 	.byte	0x00, 0xf0, 0x41, 0x00


	//----- nvinfo : EIATTR_KPARAM_INFO
	.align		4
.L_483:
        /*0018*/ 	.byte	0x04, 0x17
        /*001a*/ 	.short	(.L_485 - .L_484)
.L_484:
        /*001c*/ 	.word	0x00000000
        /*0020*/ 	.short	0x0001
        /*0022*/ 	.short	0x0004
        /*0024*/ 	.byte	0x00, 0xf0, 0x05, 0x00


	//----- nvinfo : EIATTR_KPARAM_INFO
	.align		4
.L_485:
        /*0028*/ 	.byte	0x04, 0x17
        /*002a*/ 	.short	(.L_487 - .L_486)
.L_486:
        /*002c*/ 	.word	0x00000000
        /*0030*/ 	.short	0x0000
        /*0032*/ 	.short	0x0000
        /*0034*/ 	.byte	0x00, 0xf0, 0x11, 0x00


	//----- nvinfo : EIATTR_SPARSE_MMA_MASK
	.align		4
.L_487:
        /*0038*/ 	.byte	0x03, 0x50
        /*003a*/ 	.short	0x0000


	//----- nvinfo : EIATTR_MAXREG_COUNT
	.align		4
        /*003c*/ 	.byte	0x03, 0x1b
        /*003e*/ 	.short	0x00ff


	//----- nvinfo : EIATTR_MERCURY_ISA_VERSION
	.align		4
        /*0040*/ 	.byte	0x03, 0x5f
        /*0042*/ 	.short	0x0101


	//----- nvinfo : EIATTR_EXIT_INSTR_OFFSETS
	.align		4
        /*0044*/ 	.byte	0x04, 0x1c
        /*0046*/ 	.short	(.L_489 - .L_488)


	//   ....[0]....
.L_488:
        /*0048*/ 	.word	0x00000960


	//   ....[1]....
        /*004c*/ 	.word	0x00001bb0


	//   ....[2]....
        /*0050*/ 	.word	0x00001c00


	//----- nvinfo : EIATTR_MAX_THREADS
	.align		4
.L_489:
        /*0054*/ 	.byte	0x04, 0x05
        /*0056*/ 	.short	(.L_491 - .L_490)
.L_490:
        /*0058*/ 	.word	0x00000080
        /*005c*/ 	.word	0x00000001
        /*0060*/ 	.word	0x00000001


	//----- nvinfo : EIATTR_CRS_STACK_SIZE
	.align		4
.L_491:
        /*0064*/ 	.byte	0x04, 0x1e
        /*0066*/ 	.short	(.L_493 - .L_492)
.L_492:
        /*0068*/ 	.word	0x00000000


	//----- nvinfo : EIATTR_CBANK_PARAM_SIZE
	.align		4
.L_493:
        /*006c*/ 	.byte	0x03, 0x19
        /*006e*/ 	.short	0x0018


	//----- nvinfo : EIATTR_PARAM_CBANK
	.align		4
        /*0070*/ 	.byte	0x04, 0x0a
        /*0072*/ 	.short	(.L_495 - .L_494)
	.align		4
.L_494:
        /*0074*/ 	.word	index@(.nv.constant0._ZN2at6native29vectorized_elementwise_kernelILi8EZZZNS0_16cosh_kernel_cudaERNS_18TensorIteratorBaseEENKUlvE0_clEvENKUlvE1_clEvEUlN3c104HalfEE_St5arrayIPcLm2EEEEviT0_T1_)
        /*0078*/ 	.short	0x0210
        /*007a*/ 	.short	0x0018


	//----- nvinfo : EIATTR_SW_WAR
	.align		4
.L_495:
        /*007c*/ 	.byte	0x04, 0x36
        /*007e*/ 	.short	(.L_497 - .L_496)
.L_496:
        /*0080*/ 	.word	0x00000008
.L_497:


//--------------------- .nv.info._ZN2at6native18elementwise_kernelILi128ELi4EZNS0_15gpu_kernel_implIZZZNS0_16cosh_kernel_cudaERNS_18TensorIteratorBaseEENKUlvE0_clEvENKUlvE0_clEvEUlfE_EEvS4_RKT_EUliE_EEviT1_ --------------------------
	.section	.nv.info._ZN2at6native18elementwise_kernelILi128ELi4EZNS0_15gpu_kernel_implIZZZNS0_16cosh_kernel_cudaERNS_18TensorIteratorBaseEENKUlvE0_clEvENKUlvE0_clEvEUlfE_EEvS4_RKT_EUliE_EEviT1_,"",@"SHT_CUDA_INFO"
	.sectionflags	@""
	.align	4


	//----- nvinfo : EIATTR_CUDA_API_VERSION
	.align		4
        /*0000*/ 	.byte	0x04, 0x37
        /*0002*/ 	.short	(.L_499 - .L_498)
.L_498:
        /*0004*/ 	.word	0x00000082


	//----- nvinfo : EIATTR_KPARAM_INFO
	.align		4
.L_499:
        /*0008*/ 	.byte	0x04, 0x17
        /*000a*/ 	.short	(.L_501 - .L_500)
.L_500:
        /*000c*/ 	.word	0x00000000
        /*0010*/ 	.short	0x0001
        /*0012*/ 	.short	0x0008
        /*0014*/ 	.byte	0x00, 0xf0, 0x61, 0x08


	//----- nvinfo : EIATTR_KPARAM_INFO
	.align		4
.L_501:
        /*0018*/ 	.byte	0x04, 0x17
        /*001a*/ 	.short	(.L_503 - .L_502)
.L_502:
        /*001c*/ 	.word	0x00000000
        /*0020*/ 	.short	0x0000
        /*0022*/ 	.short	0x0000
        /*0024*/ 	.byte	0x00, 0xf0, 0x11, 0x00


	//----- nvinfo : EIATTR_SPARSE_MMA_MASK
	.align		4
.L_503:
        /*0028*/ 	.byte	0x03, 0x50
        /*002a*/ 	.short	0x0000


	//----- nvinfo : EIATTR_MAXREG_COUNT
	.align		4
        /*002c*/ 	.byte	0x03, 0x1b
        /*002e*/ 	.short	0x0080


	//----- nvinfo : EIATTR_EXTERNS
	.align		4
        /*0030*/ 	.byte	0x04, 0x0f
        /*0032*/ 	.short	(.L_505 - .L_504)


	//   ....[0]....
	.align		4
.L_504:
        /*0034*/ 	.word	index@(__assertfail)


	//----- nvinfo : EIATTR_MERCURY_ISA_VERSION
	.align		4
.L_505:
        /*0038*/ 	.byte	0x03, 0x5f
        /*003a*/ 	.short	0x0101


	//----- nvinfo : EIATTR_SYSCALL_OFFSETS
	.align		4
        /*003c*/ 	.byte	0x04, 0x46
        /*003e*/ 	.short	(.L_507 - .L_506)


	//   ....[0]....
.L_506:
        /*0040*/ 	.word	0x00002160


	//   ....[1]....
        /*0044*/ 	.word	0x000030b0


	//   ....[2]....
        /*0048*/ 	.word	0x00005240


	//   ....[3]....
        /*004c*/ 	.word	0x00006190


	//   ....[4]....
        /*0050*/ 	.word	0x00008310


	//   ....[5]....
        /*0054*/ 	.word	0x00009260


	//   ....[6]....
        /*0058*/ 	.word	0x0000b3d0


	//   ....[7]....
        /*005c*/ 	.word	0x0000c320


	//----- nvinfo : EIATTR_EXIT_INSTR_OFFSETS
	.align		4
.L_507:
        /*0060*/ 	.byte	0x04, 0x1c
        /*0062*/ 	.short	(.L_509 - .L_508)


	//   ....[0]....
.L_508:
        /*0064*/ 	.word	0x00009310


	//   ....[1]....
        /*0068*/ 	.word	0x0000b640


	//   ....[2]....
        /*006c*/ 	.word	0x0000b680


	//   ....[3]....
        /*0070*/ 	.word	0x0000b710


	//   ....[4]....
        /*0074*/ 	.word	0x0000b740


	//   ....[5]....
        /*0078*/ 	.word	0x0000b770


	//   ....[6]....
        /*007c*/ 	.word	0x0000b7f0


	//   ....[7]....
        /*0080*/ 	.word	0x0000b820


	//   ....[8]....
        /*0084*/ 	.word	0x0000b8b0


	//   ....[9]....
        /*0088*/ 	.word	0x0000b8f0


	//   ....[10]....
        /*008c*/ 	.word	0x0000b930


	//   ....[11]....
        /*0090*/ 	.word	0x0000b9f0


	//   ....[12]....
        /*0094*/ 	.word	0x0000ba40


	//   ....[13]....
        /*0098*/ 	.word	0x0000bbc0


	//   ....[14]....
        /*009c*/ 	.word	0x0000bd10


	//   ....[15]....
        /*00a0*/ 	.word	0x0000bd40


	//   ....[16]....
        /*00a4*/ 	.word	0x0000bdf0


	//   ....[17]....
        /*00a8*/ 	.word	0x0000bf60


	//   ....[18]....
        /*00ac*/ 	.word	0x0000c0d0


	//   ....[19]....
        /*00b0*/ 	.word	0x0000c220


	//   ....[20]....
        /*00b4*/ 	.word	0x0000c330


	//   ....[21]....
        /*00b8*/ 	.word	0x0000c360


	//   ....[22]....
        /*00bc*/ 	.word	0x0000c390


	//----- nvinfo : EIATTR_MAX_THREADS
	.align		4
.L_509:
        /*00c0*/ 	.byte	0x04, 0x05
        /*00c2*/ 	.short	(.L_511 - .L_510)
.L_510:
        /*00c4*/ 	.word	0x00000080
        /*00c8*/ 	.word	0x00000001
        /*00cc*/ 	.word	0x00000001


	//----- nvinfo : EIATTR_CRS_STACK_SIZE
	.align		4
.L_511:
        /*00d0*/ 	.byte	0x04, 0x1e
        /*00d2*/ 	.short	(.L_513 - .L_512)
.L_512:
        /*00d4*/ 	.word	0x00000000


	//----- nvinfo : EIATTR_CBANK_PARAM_SIZE
	.align		4
.L_513:
        /*00d8*/ 	.byte	0x03, 0x19
        /*00da*/ 	.short	0x0220


	//----- nvinfo : EIATTR_PARAM_CBANK
	.align		4
        /*00dc*/ 	.byte	0x04, 0x0a
        /*00de*/ 	.short	(.L_515 - .L_514)
	.align		4
.L_514:
        /*00e0*/ 	.word	index@(.nv.constant0._ZN2at6native18elementwise_kernelILi128ELi4EZNS0_15gpu_kernel_implIZZZNS0_16cosh_kernel_cudaERNS_18TensorIteratorBaseEENKUlvE0_clEvENKUlvE0_clEvEUlfE_EEvS4_RKT_EUliE_EEviT1_)
        /*00e4*/ 	.short	0x0210
        /*00e6*/ 	.short	0x0220


	//----- nvinfo : EIATTR_SW_WAR
	.align		4
.L_515:
        /*00e8*/ 	.byte	0x04, 0x36
        /*00ea*/ 	.short	(.L_517 - .L_516)
.L_516:
        /*00ec*/ 	.word	0x00000008
.L_517:


//--------------------- .nv.info._ZN2at6native27unrolled_elementwise_kernelIZZZNS0_16cosh_kernel_cudaERNS_18TensorIteratorBaseEENKUlvE0_clEvENKUlvE0_clEvEUlfE_St5arrayIPcLm2EELi4E23TrivialOffsetCalculatorILi1EjESB_NS0_6memory12LoadWithCastILi1EEENSC_13StoreWithCastILi1EEEEEviT_T0_T2_T3_T4_T5_ --------------------------
	.section	.nv.info._ZN2at6native27unrolled_elementwise_kernelIZZZNS0_16cosh_kernel_cudaERNS_18TensorIteratorBaseEENKUlvE0_clEvENKUlvE0_clEvEUlfE_St5arrayIPcLm2EELi4E23TrivialOffsetCalculatorILi1EjESB_NS0_6memory12LoadWithCastILi1EEENSC_13StoreWithCastILi1EEEEEviT_T0_T2_T3_T4_T5_,"",@"SHT_CUDA_INFO"
	.sectionflags	@""
	.align	4


	//----- nvinfo : EIATTR_CUDA_API_VERSION
	.align		4
        /*0000*/ 	.byte	0x04, 0x37
        /*0002*/ 	.short	(.L_519 - .L_518)
.L_518:
        /*0004*/ 	.word	0x00000082


	//----- nvinfo : EIATTR_KPARAM_INFO
	.align		4
.L_519:
        /*0008*/ 	.byte	0x04, 0x17
        /*000a*/ 	.short	(.L_521 - .L_520)
.L_520:
        /*000c*/ 	.word	0x00000000
        /*0010*/ 	.short	0x0006
        /*0012*/ 	.short	0x0024
        /*0014*/ 	.byte	0x00, 0xf0, 0x21, 0x00


	//----- nvinfo : EIATTR_KPARAM_INFO
	.align		4
.L_521:
        /*0018*/ 	.byte	0x04, 0x17
        /*001a*/ 	.short	(.L_523 - .L_522)
.L_522:
        /*001c*/ 	.word	0x00000000
        /*0020*/ 	.short	0x0005
        /*0022*/ 	.short	0x001c
        /*0024*/ 	.byte	0x00, 0xf0, 0x21, 0x00


	//----- nvinfo : EIATTR_KPARAM_INFO
	.align		4
.L_523:
        /*0028*/ 	.byte	0x04, 0x17
        /*002a*/ 	.short	(.L_525 - .L_524)
.L_524:
        /*002c*/ 	.word	0x00000000
        /*0030*/ 	.short	0x0004
        /*0032*/ 	.short	0x0019
        /*0034*/ 	.byte	0x00, 0xf0, 0x05, 0x00


	//----- nvinfo : EIATTR_KPARAM_INFO
	.align		4
.L_525:
        /*0038*/ 	.byte	0x04, 0x17
        /*003a*/ 	.short	(.L_527 - .L_526)
.L_526:
        /*003c*/ 	.word	0x00000000
        /*0040*/ 	.short	0x0003
        /*0042*/ 	.short	0x0018
        /*0044*/ 	.byte	0x00, 0xf0, 0x05, 0x00


	//----- nvinfo : EIATTR_KPARAM_INFO
	.align		4
.L_527:
        /*0048*/ 	.byte	0x04, 0x17
        /*004a*/ 	.short	(.L_529 - .L_528)
.L_528:
        /*004c*/ 	.word	0x00000000
        /*0050*/ 	.short	0x0002
        /*0052*/ 	.short	0x0008
        /*0054*/ 	.byte	0x00, 0xf0, 0x41, 0x00


	//----- nvinfo : EIATTR_KPARAM_INFO
	.align		4
.L_529:
        /*0058*/ 	.byte	0x04, 0x17
        /*005a*/ 	.short	(.L_531 - .L_530)
.L_530:
        /*005c*/ 	.word	0x00000000
        /*0060*/ 	.short	0x0001
        /*0062*/ 	.short	0x0004
        /*0064*/ 	.byte	0x00, 0xf0, 0x05, 0x00


	//----- nvinfo : EIATTR_KPARAM_INFO
	.align		4
.L_531:
        /*0068*/ 	.byte	0x04, 0x17
        /*006a*/ 	.short	(.L_533 - .L_532)
.L_532:
        /*006c*/ 	.word	0x00000000
        /*0070*/ 	.short	0x0000
        /*0072*/ 	.short	0x0000
        /*0074*/ 	.byte	0x00, 0xf0, 0x11, 0x00


	//----- nvinfo : EIATTR_SPARSE_MMA_MASK
	.align		4
.L_533:
        /*0078*/ 	.byte	0x03, 0x50
        /*007a*/ 	.short	0x0000


	//----- nvinfo : EIATTR_MAXREG_COUNT
	.align		4
        /*007c*/ 	.byte	0x03, 0x1b
        /*007e*/ 	.short	0x00ff


	//----- nvinfo : EIATTR_EXTERNS
	.align		4
        /*0080*/ 	.byte	0x04, 0x0f
        /*0082*/ 	.short	(.L_535 - .L_534)


	//   ....[0]....
	.align		4
.L_534:
        /*0084*/ 	.word	index@(__assertfail)


	//----- nvinfo : EIATTR_MERCURY_ISA_VERSION
	.align		4
.L_535:
        /*0088*/ 	.byte	0x03, 0x5f
        /*008a*/ 	.short	0x0101


	//----- nvinfo : EIATTR_SYSCALL_OFFSETS
	.align		4
        /*008c*/ 	.byte	0x04, 0x46
        /*008e*/ 	.short	(.L_537 - .L_536)


	//   ....[0]....
.L_536:
        /*0090*/ 	.word	0x00000e80


	//   ....[1]....
        /*0094*/ 	.word	0x00001d30


	//   ....[2]....
        /*0098*/ 	.word	0x00002bf0


	//   ....[3]....
        /*009c*/ 	.word	0x00003a50


	//   ....[4]....
        /*00a0*/ 	.word	0x00004f80


	//   ....[5]....
        /*00a4*/ 	.word	0x00005e80


	//   ....[6]....
        /*00a8*/ 	.word	0x00006d40


	//   ....[7]....
        /*00ac*/ 	.word	0x00007c00


	//----- nvinfo : EIATTR_EXIT_INSTR_OFFSETS
	.align		4
.L_537:
        /*00b0*/ 	.byte	0x04, 0x1c
        /*00b2*/ 	.short	(.L_539 - .L_538)


	//   ....[0]....
.L_538:
        /*00b4*/ 	.word	0x00006de0


	//   ....[1]....
        /*00b8*/ 	.word	0x00006f20


	//   ....[2]....
        /*00bc*/ 	.word	0x00006f60


	//   ....[3]....
        /*00c0*/ 	.word	0x00006ff0


	//   ....[4]....
        /*00c4*/ 	.word	0x00007020


	//   ....[5]....
        /*00c8*/ 	.word	0x00007050


	//   ....[6]....
        /*00cc*/ 	.word	0x000070d0


	//   ....[7]....
        /*00d0*/ 	.word	0x00007100


	//   ....[8]....
        /*00d4*/ 	.word	0x00007190


	//   ....[9]....
        /*00d8*/ 	.word	0x000071d0


	//   ....[10]....
        /*00dc*/ 	.word	0x00007210


	//   ....[11]....
        /*00e0*/ 	.word	0x000072d0


	//   ....[12]....
        /*00e4*/ 	.word	0x00007320


	//   ....[13]....
        /*00e8*/ 	.word	0x000074a0


	//   ....[14]....
        /*00ec*/ 	.word	0x000075f0


	//   ....[15]....
        /*00f0*/ 	.word	0x00007620


	//   ....[16]....
        /*00f4*/ 	.word	0x000076d0


	//   ....[17]....
        /*00f8*/ 	.word	0x00007840


	//   ....[18]....
        /*00fc*/ 	.word	0x000079b0


	//   ....[19]....
        /*0100*/ 	.word	0x00007b00


	//   ....[20]....
        /*0104*/ 	.word	0x00007c10


	//   ....[21]....
        /*0108*/ 	.word	0x00007c40


	//   ....[22]....
        /*010c*/ 	.word	0x00007c70


	//----- nvinfo : EIATTR_MAX_THREADS
	.align		4
.L_539:
        /*0110*/ 	.byte	0x04, 0x05
        /*0112*/ 	.short	(.L_541 - .L_540)
.L_540:
        /*0114*/ 	.word	0x00000080
        /*0118*/ 	.word	0x00000001
        /*011c*/ 	.word	0x00000001


	//----- nvinfo : EIATTR_CRS_STACK_SIZE
	.align		4
.L_541:
        /*0120*/ 	.byte	0x04, 0x1e
        /*0122*/ 	.short	(.L_543 - .L_542)
.L_542:
        /*0124*/ 	.word	0x00000000


	//----- nvinfo : EIATTR_CBANK_PARAM_SIZE
	.align		4
.L_543:
        /*0128*/ 	.byte	0x03, 0x19
        /*012a*/ 	.short	0x002c


	//----- nvinfo : EIATTR_PARAM_CBANK
	.align		4
        /*012c*/ 	.byte	0x04, 0x0a
        /*012e*/ 	.short	(.L_545 - .L_544)
	.align		4
.L_544:
        /*0130*/ 	.word	index@(.nv.constant0._ZN2at6native27unrolled_elementwise_kernelIZZZNS0_16cosh_kernel_cudaERNS_18TensorIteratorBaseEENKUlvE0_clEvENKUlvE0_clEvEUlfE_St5arrayIPcLm2EELi4E23TrivialOffsetCalculatorILi1EjESB_NS0_6memory12LoadWithCastILi1EEENSC_13StoreWithCastILi1EEEEEviT_T0_T2_T3_T4_T5_)
        /*0134*/ 	.short	0x0210
        /*0136*/ 	.short	0x002c


	//----- nvinfo : EIATTR_SW_WAR
	.align		4
.L_545:
        /*0138*/ 	.byte	0x04, 0x36
        /*013a*/ 	.short	(.L_547 - .L_546)
.L_546:
        /*013c*/ 	.word	0x00000008
.L_547:


//--------------------- .nv.info._ZN2at6native18elementwise_kernelILi128ELi2EZNS0_22gpu_kernel_impl_nocastIZZZNS0_16cosh_kernel_cudaERNS_18TensorIteratorBaseEENKUlvE0_clEvENKUlvE0_clEvEUlfE_EEvS4_RKT_EUliE_EEviT1_ --------------------------
	.section	.nv.info._ZN2at6native18elementwise_kernelILi128ELi2EZNS0_22gpu_kernel_impl_nocastIZZZNS0_16cosh_kernel_cudaERNS_18TensorIteratorBaseEENKUlvE0_clEvENKUlvE0_clEvEUlfE_EEvS4_RKT_EUliE_EEviT1_,"",@"SHT_CUDA_INFO"
	.sectionflags	@""
	.align	4


	//----- nvinfo : EIATTR_CUDA_API_VERSION
	.align		4
        /*0000*/ 	.byte	0x04, 0x37
        /*0002*/ 	.short	(.L_549 - .L_548)
.L_548:
        /*0004*/ 	.word	0x00000082


	//----- nvinfo : EIATTR_KPARAM_INFO
	.align		4
.L_549:
        /*0008*/ 	.byte	0x04, 0x17
        /*000a*/ 	.short	(.L_551 - .L_550)
.L_550:
        /*000c*/ 	.word	0x00000000
        /*0010*/ 	.short	0x0001
        /*0012*/ 	.short	0x0008
        /*0014*/ 	.byte	0x00, 0xf0, 0x61, 0x08


	//----- nvinfo : EIATTR_KPARAM_INFO
	.align		4
.L_551:
        /*0018*/ 	.byte	0x04, 0x17
        /*001a*/ 	.short	(.L_553 - .L_552)
.L_552:
        /*001c*/ 	.word	0x00000000
        /*0020*/ 	.short	0x0000
        /*0022*/ 	.short	0x0000
        /*0024*/ 	.byte	0x00, 0xf0, 0x11, 0x00


	//----- nvinfo : EIATTR_SPARSE_MMA_MASK
	.align		4
.L_553:
        /*0028*/ 	.byte	0x03, 0x50
        /*002a*/ 	.short	0x0000


	//----- nvinfo : EIATTR_MAXREG_COUNT
	.align		4
        /*002c*/ 	.byte	0x03, 0x1b
        /*002e*/ 	.short	0x0080


	//----- nvinfo : EIATTR_MERCURY_ISA_VERSION
	.align		4
        /*0030*/ 	.byte	0x03, 0x5f
        /*0032*/ 	.short	0x0101


	//----- nvinfo : EIATTR_EXIT_INSTR_OFFSETS
	.align		4
        /*0034*/ 	.byte	0x04, 0x1c
        /*0036*/ 	.short	(.L_555 - .L_554)


	//   ....[0]....
.L_554:
        /*0038*/ 	.word	0x00001530


	//   ....[1]....
        /*003c*/ 	.word	0x000029b0


	//----- nvinfo : EIATTR_MAX_THREADS
	.align		4
.L_555:
        /*0040*/ 	.byte	0x04, 0x05
        /*0042*/ 	.short	(.L_557 - .L_556)
.L_556:
        /*0044*/ 	.word	0x00000080
        /*0048*/ 	.word	0x00000001
        /*004c*/ 	.word	0x00000001


	//----- nvinfo : EIATTR_CRS_STACK_SIZE
	.align		4
.L_557:
        /*0050*/ 	.byte	0x04, 0x1e
        /*0052*/ 	.short	(.L_559 - .L_558)
.L_558:
        /*0054*/ 	.word	0x00000000


	//----- nvinfo : EIATTR_CBANK_PARAM_SIZE
	.align		4
.L_559:
        /*0058*/ 	.byte	0x03, 0x19
        /*005a*/ 	.short	0x0220


	//----- nvinfo : EIATTR_PARAM_CBANK
	.align		4
        /*005c*/ 	.byte	0x04, 0x0a
        /*005e*/ 	.short	(.L_561 - .L_560)
	.align		4
.L_560:
        /*0060*/ 	.word	index@(.nv.constant0._ZN2at6native18elementwise_kernelILi128ELi2EZNS0_22gpu_kernel_impl_nocastIZZZNS0_16cosh_kernel_cudaERNS_18TensorIteratorBaseEENKUlvE0_clEvENKUlvE0_clEvEUlfE_EEvS4_RKT_EUliE_EEviT1_)
        /*0064*/ 	.short	0x0210
        /*0066*/ 	.short	0x0220


	//----- nvinfo : EIATTR_SW_WAR
	.align		4
.L_561:
        /*0068*/ 	.byte	0x04, 0x36
        /*006a*/ 	.short	(.L_563 - .L_562)
.L_562:
        /*006c*/ 	.word	0x00000008
.L_563:


//--------------------- .nv.info._ZN2at6native27unrolled_elementwise_kernelIZZZNS0_16cosh_kernel_cudaERNS_18TensorIteratorBaseEENKUlvE0_clEvENKUlvE0_clEvEUlfE_St5arrayIPcLm2EELi4E23TrivialOffsetCalculatorILi1EjESB_NS0_6memory15LoadWithoutCastENSC_16StoreWithoutCastEEEviT_T0_T2_T3_T4_T5_ --------------------------
	.section	.nv.info._ZN2at6native27unrolled_elementwise_kernelIZZZNS0_16cosh_kernel_cudaERNS_18TensorIteratorBaseEENKUlvE0_clEvENKUlvE0_clEvEUlfE_St5arrayIPcLm2EELi4E23TrivialOffsetCalculatorILi1EjESB_NS0_6memory15LoadWithoutCastENSC_16StoreWithoutCastEEEviT_T0_T2_T3_T4_T5_,"",@"SHT_CUDA_INFO"
	.sectionflags	@""
	.align	4


	//----- nvinfo : EIATTR_CUDA_API_VERSION
	.align		4
        /*0000*/ 	.byte	0x04, 0x37
        /*0002*/ 	.short	(.L_565 - .L_564)
.L_564:
        /*0004*/ 	.word	0x00000082


	//----- nvinfo : EIATTR_KPARAM_INFO
	.align		4
.L_565:
        /*0008*/ 	.byte	0x04, 0x17
        /*000a*/ 	.short	(.L_567 - .L_566)
.L_566:
        /*000c*/ 	.word	0x00000000
        /*0010*/ 	.short	0x0006
        /*0012*/ 	.short	0x001b
        /*0014*/ 	.byte	0x00, 0xf0, 0x05, 0x00


	//----- nvinfo : EIATTR_KPARAM_INFO
	.align		4
.L_567:
        /*0018*/ 	.byte	0x04, 0x17
        /*001a*/ 	.short	(.L_569 - .L_568)
.L_568:
        /*001c*/ 	.word	0x00000000
        /*0020*/ 	.short	0x0005
        /*0022*/ 	.short	0x001a
        /*0024*/ 	.byte	0x00, 0xf0, 0x05, 0x00


	//----- nvinfo : EIATTR_KPARAM_INFO
	.align		4
.L_569:
        /*0028*/ 	.byte	0x04, 0x17
        /*002a*/ 	.short	(.L_571 - .L_570)
.L_570:
        /*002c*/ 	.word	0x00000000
        /*0030*/ 	.short	0x0004
        /*0032*/ 	.short	0x0019
        /*0034*/ 	.byte	0x00, 0xf0, 0x05, 0x00


	//----- nvinfo : EIATTR_KPARAM_INFO
	.align		4
.L_571:
        /*0038*/ 	.byte	0x04, 0x17
        /*003a*/ 	.short	(.L_573 - .L_572)
.L_572:
        /*003c*/ 	.word	0x00000000
        /*0040*/ 	.short	0x0003
        /*0042*/ 	.short	0x0018
        /*0044*/ 	.byte	0x00, 0xf0, 0x05, 0x00


	//----- nvinfo : EIATTR_KPARAM_INFO
	.align		4
.L_573:
        /*0048*/ 	.byte	0x04, 0x17
        /*004a*/ 	.short	(.L_575 - .L_574)
.L_574:
        /*004c*/ 	.word	0x00000000
        /*0050*/ 	.short	0x0002
        /*0052*/ 	.short	0x0008
        /*0054*/ 	.byte	0x00, 0xf0, 0x41, 0x00


	//----- nvinfo : EIATTR_KPARAM_INFO
	.align		4
.L_575:
        /*0058*/ 	.byte	0x04, 0x17
        /*005a*/ 	.short	(.L_577 - .L_576)
.L_576:
        /*005c*/ 	.word	0x00000000
        /*0060*/ 	.short	0x0001
        /*0062*/ 	.short	0x0004
        /*0064*/ 	.byte	0x00, 0xf0, 0x05, 0x00


	//----- nvinfo : EIATTR_KPARAM_INFO
	.align		4
.L_577:
        /*0068*/ 	.byte	0x04, 0x17
        /*006a*/ 	.short	(.L_579 - .L_578)
.L_578:
        /*006c*/ 	.word	0x00000000
        /*0070*/ 	.short	0x0000
        /*0072*/ 	.short	0x0000
        /*0074*/ 	.byte	0x00, 0xf0, 0x11, 0x00


	//----- nvinfo : EIATTR_SPARSE_MMA_MASK
	.align		4
.L_579:
        /*0078*/ 	.byte	0x03, 0x50
        /*007a*/ 	.short	0x0000


	//----- nvinfo : EIATTR_MAXREG_COUNT
	.align		4
        /*007c*/ 	.byte	0x03, 0x1b
        /*007e*/ 	.short	0x00ff


	//----- nvinfo : EIATTR_MERCURY_ISA_VERSION
	.align		4
        /*0080*/ 	.byte	0x03, 0x5f
        /*0082*/ 	.short	0x0101


	//----- nvinfo : EIATTR_EXIT_INSTR_OFFSETS
	.align		4
        /*0084*/ 	.byte	0x04, 0x1c
        /*0086*/ 	.short	(.L_581 - .L_580)


	//   ....[0]....
.L_580:
        /*0088*/ 	.word	0x00000880


	//   ....[1]....
        /*008c*/ 	.word	0x000008d0


	//----- nvinfo : EIATTR_MAX_THREADS
	.align		4
.L_581:
        /*0090*/ 	.byte	0x04, 0x05
        /*0092*/ 	.short	(.L_583 - .L_582)
.L_582:
        /*0094*/ 	.word	0x00000080
        /*0098*/ 	.word	0x00000001
        /*009c*/ 	.word	0x00000001


	//----- nvinfo : EIATTR_CRS_STACK_SIZE
	.align		4
.L_583:
        /*00a0*/ 	.byte	0x04, 0x1e
        /*00a2*/ 	.short	(.L_585 - .L_584)
.L_584:
        /*00a4*/ 	.word	0x00000000


	//----- nvinfo : EIATTR_CBANK_PARAM_SIZE
	.align		4
.L_585:
        /*00a8*/ 	.byte	0x03, 0x19
        /*00aa*/ 	.short	0x001c


	//----- nvinfo : EIATTR_PARAM_CBANK
	.align		4
        /*00ac*/ 	.byte	0x04, 0x0a
        /*00ae*/ 	.short	(.L_587 - .L_586)
	.align		4
.L_586:
        /*00b0*/ 	.word	index@(.nv.constant0._ZN2at6native27unrolled_elementwise_kernelIZZZNS0_16cosh_kernel_cudaERNS_18TensorIteratorBaseEENKUlvE0_clEvENKUlvE0_clEvEUlfE_St5arrayIPcLm2EELi4E23TrivialOffsetCalculatorILi1EjESB_NS0_6memory15LoadWithoutCastENSC_16StoreWithoutCastEEEviT_T0_T2_T3_T4_T5_)
        /*00b4*/ 	.short	0x0210
        /*00b6*/ 	.short	0x001c


	//----- nvinfo : EIATTR_SW_WAR
	.align		4
.L_587:
        /*00b8*/ 	.byte	0x04, 0x36
        /*00ba*/ 	.short	(.L_589 - .L_588)
.L_588:
        /*00bc*/ 	.word	0x00000008
.L_589:


//--------------------- .nv.info._ZN2at6native29vectorized_elementwise_kernelILi2EZZZNS0_16cosh_kernel_cudaERNS_18TensorIteratorBaseEENKUlvE0_clEvENKUlvE0_clEvEUlfE_St5arrayIPcLm2EEEEviT0_T1_ --------------------------
	.section	.nv.info._ZN2at6native29vectorized_elementwise_kernelILi2EZZZNS0_16cosh_kernel_cudaERNS_18TensorIteratorBaseEENKUlvE0_clEvENKUlvE0_clEvEUlfE_St5arrayIPcLm2EEEEviT0_T1_,"",@"SHT_CUDA_INFO"
	.sectionflags	@""
	.align	4


	//----- nvinfo : EIATTR_CUDA_API_VERSION
	.align		4
        /*0000*/ 	.byte	0x04, 0x37
        /*0002*/ 	.short	(.L_591 - .L_590)
.L_590:
        /*0004*/ 	.word	0x00000082


	//----- nvinfo : EIATTR_KPARAM_INFO
	.align		4
.L_591:
        /*0008*/ 	.byte	0x04, 0x17
        /*000a*/ 	.short	(.L_593 - .L_592)
.L_592:
        /*000c*/ 	.word	0x00000000
        /*0010*/ 	.short	0x0002
        /*0012*/ 	.short	0x0008
        /*0014*/ 	.byte	0x00, 0xf0, 0x41, 0x00


	//----- nvinfo : EIATTR_KPARAM_INFO
	.align		4
.L_593:
        /*0018*/ 	.byte	0x04, 0x17
        /*001a*/ 	.short	(.L_595 - .L_594)
.L_594:
        /*001c*/ 	.word	0x00000000
        /*0020*/ 	.short	0x0001
        /*0022*/ 	.short	0x0004
        /*0024*/ 	.byte	0x00, 0xf0, 0x05, 0x00


	//----- nvinfo : EIATTR_KPARAM_INFO
	.align		4
.L_595:
        /*0028*/ 	.byte	0x04, 0x17
        /*002a*/ 	.short	(.L_597 - .L_596)
.L_596:
        /*002c*/ 	.word	0x00000000
        /*0030*/ 	.short	0x0000
        /*0032*/ 	.short	0x0000
        /*0034*/ 	.byte	0x00, 0xf0, 0x11, 0x00


	//----- nvinfo : EIATTR_SPARSE_MMA_MASK
	.align		4
.L_597:
        /*0038*/ 	.byte	0x03, 0x50
        /*003a*/ 	.short	0x0000


	//----- nvinfo : EIATTR_MAXREG_COUNT
	.align		4
        /*003c*/ 	.byte	0x03, 0x1b
        /*003e*/ 	.short	0x00ff


	//----- nvinfo : EIATTR_MERCURY_ISA_VERSION
	.align		4
        /*0040*/ 	.byte	0x03, 0x5f
        /*0042*/ 	.short	0x0101


	//----- nvinfo : EIATTR_EXIT_INSTR_OFFSETS
	.align		4
        /*0044*/ 	.byte	0x04, 0x1c
        /*0046*/ 	.short	(.L_599 - .L_598)


	//   ....[0]....
.L_598:
        /*0048*/ 	.word	0x00000900


	//   ....[1]....
        /*004c*/ 	.word	0x00001a30


	//   ....[2]....
        /*0050*/ 	.word	0x00001a80


	//----- nvinfo : EIATTR_MAX_THREADS
	.align		4
.L_599:
        /*0054*/ 	.byte	0x04, 0x05
        /*0056*/ 	.short	(.L_601 - .L_600)
.L_600:
        /*0058*/ 	.word	0x00000080
        /*005c*/ 	.word	0x00000001
        /*0060*/ 	.word	0x00000001


	//----- nvinfo : EIATTR_CRS_STACK_SIZE
	.align		4
.L_601:
        /*0064*/ 	.byte	0x04, 0x1e
        /*0066*/ 	.short	(.L_603 - .L_602)
.L_602:
        /*0068*/ 	.word	0x00000000


	//----- nvinfo : EIATTR_CBANK_PARAM_SIZE
	.align		4
.L_603:
        /*006c*/ 	.byte	0x03, 0x19
        /*006e*/ 	.short	0x0018


	//----- nvinfo : EIATTR_PARAM_CBANK
	.align		4
        /*0070*/ 	.byte	0x04, 0x0a
        /*0072*/ 	.short	(.L_605 - .L_604)
	.align		4
.L_604:
        /*0074*/ 	.word	index@(.nv.constant0._ZN2at6native29vectorized_elementwise_kernelILi2EZZZNS0_16cosh_kernel_cudaERNS_18TensorIteratorBaseEENKUlvE0_clEvENKUlvE0_clEvEUlfE_St5arrayIPcLm2EEEEviT0_T1_)
        /*0078*/ 	.short	0x0210
        /*007a*/ 	.short	0x0018


	//----- nvinfo : EIATTR_SW_WAR
	.align		4
.L_605:
        /*007c*/ 	.byte	0x04, 0x36
        /*007e*/ 	.short	(.L_607 - .L_606)
.L_606:
        /*0080*/ 	.word	0x00000008
.L_607:


//--------------------- .nv.info._ZN2at6native29vectorized_elementwise_kernelILi4EZZZNS0_16cosh_kernel_cudaERNS_18TensorIteratorBaseEENKUlvE0_clEvENKUlvE0_clEvEUlfE_St5arrayIPcLm2EEEEviT0_T1_ --------------------------
	.section	.nv.info._ZN2at6native29vectorized_elementwise_kernelILi4EZZZNS0_16cosh_kernel_cudaERNS_18TensorIteratorBaseEENKUlvE0_clEvENKUlvE0_clEvEUlfE_St5arrayIPcLm2EEEEviT0_T1_,"",@"SHT_CUDA_INFO"
	.sectionflags	@""
	.align	4


	//----- nvinfo : EIATTR_CUDA_API_VERSION
	.align		4
        /*0000*/ 	.byte	0x04, 0x37
        /*0002*/ 	.short	(.L_609 - .L_608)
.L_608:
        /*0004*/ 	.word	0x00000082


	//----- nvinfo : EIATTR_KPARAM_INFO
	.align		4
.L_609:
        /*0008*/ 	.byte	0x04, 0x17
        /*000a*/ 	.short	(.L_611 - .L_610)
.L_610:
        /*000c*/ 	.word	0x00000000
        /*0010*/ 	.short	0x0002
        /*0012*/ 	.short	0x0008
        /*0014*/ 	.byte	0x00, 0xf0, 0x41, 0x00


	//----- nvinfo : EIATTR_KPARAM_INFO
	.align		4
.L_611:
        /*0018*/ 	.byte	0x04, 0x17
        /*001a*/ 	.short	(.L_613 - .L_612)
.L_612:
        /*001c*/ 	.word	0x00000000
        /*0020*/ 	.short	0x0001
        /*0022*/ 	.short	0x0004
        /*0024*/ 	.byte	0x00, 0xf0, 0x05, 0x00


	//----- nvinfo : EIATTR_KPARAM_INFO
	.align		4
.L_613:
        /*0028*/ 	.byte	0x04, 0x17
        /*002a*/ 	.short	(.L_615 - .L_614)
.L_614:
        /*002c*/ 	.word	0x00000000
        /*0030*/ 	.short	0x0000
        /*0032*/ 	.short	0x0000
        /*0034*/ 	.byte	0x00, 0xf0, 0x11, 0x00


	//----- nvinfo : EIATTR_SPARSE_MMA_MASK
	.align		4
.L_615:
        /*0038*/ 	.byte	0x03, 0x50
        /*003a*/ 	.short	0x0000


	//----- nvinfo : EIATTR_MAXREG_COUNT
	.align		4
        /*003c*/ 	.byte	0x03, 0x1b
        /*003e*/ 	.short	0x00ff


	//----- nvinfo : EIATTR_MERCURY_ISA_VERSION
	.align		4
        /*0040*/ 	.byte	0x03, 0x5f
        /*0042*/ 	.short	0x0101


	//----- nvinfo : EIATTR_EXIT_INSTR_OFFSETS
	.align		4
        /*0044*/ 	.byte	0x04, 0x1c
        /*0046*/ 	.short	(.L_617 - .L_616)


	//   ....[0]....
.L_616:
        /*0048*/ 	.word	0x000008c0


	//   ....[1]....
        /*004c*/ 	.word	0x000019f0


	//   ....[2]....
        /*0050*/ 	.word	0x00001a40


	//----- nvinfo : EIATTR_MAX_THREADS
	.align		4
.L_617:
        /*0054*/ 	.byte	0x04, 0x05
        /*0056*/ 	.short	(.L_619 - .L_618)
.L_618:
        /*0058*/ 	.word	0x00000080
        /*005c*/ 	.word	0x00000001
        /*0060*/ 	.word	0x00000001


	//----- nvinfo : EIATTR_CRS_STACK_SIZE
	.align		4
.L_619:
        /*0064*/ 	.byte	0x04, 0x1e
        /*0066*/ 	.short	(.L_621 - .L_620)
.L_620:
        /*0068*/ 	.word	0x00000000


	//----- nvinfo : EIATTR_CBANK_PARAM_SIZE
	.align		4
.L_621:
        /*006c*/ 	.byte	0x03, 0x19
        /*006e*/ 	.short	0x0018


	//----- nvinfo : EIATTR_PARAM_CBANK
	.align		4
        /*0070*/ 	.byte	0x04, 0x0a
        /*0072*/ 	.short	(.L_623 - .L_622)
	.align		4
.L_622:
        /*0074*/ 	.word	index@(.nv.constant0._ZN2at6native29vectorized_elementwise_kernelILi4EZZZNS0_16cosh_kernel_cudaERNS_18TensorIteratorBaseEENKUlvE0_clEvENKUlvE0_clEvEUlfE_St5arrayIPcLm2EEEEviT0_T1_)
        /*0078*/ 	.short	0x0210
        /*007a*/ 	.short	0x0018


	//----- nvinfo : EIATTR_SW_WAR
	.align		4
.L_623:
        /*007c*/ 	.byte	0x04, 0x36
        /*007e*/ 	.short	(.L_625 - .L_624)
.L_624:
        /*0080*/ 	.word	0x00000008
.L_625:


//--------------------- .nv.info._ZN2at6native29vectorized_elementwise_kernelILi8EZZZNS0_16cosh_kernel_cudaERNS_18TensorIteratorBaseEENKUlvE0_clEvENKUlvE0_clEvEUlfE_St5arrayIPcLm2EEEEviT0_T1_ --------------------------
	.section	.nv.info._ZN2at6native29vectorized_elementwise_kernelILi8EZZZNS0_16cosh_kernel_cudaERNS_18TensorIteratorBaseEENKUlvE0_clEvENKUlvE0_clEvEUlfE_St5arrayIPcLm2EEEEviT0_T1_,"",@"SHT_CUDA_INFO"
	.sectionflags	@""
	.align	4


	//----- nvinfo : EIATTR_CUDA_API_VERSION
	.align		4
        /*0000*/ 	.byte	0x04, 0x37
        /*0002*/ 	.short	(.L_627 - .L_626)
.L_626:
        /*0004*/ 	.word	0x00000082


	//----- nvinfo : EIATTR_KPARAM_INFO
	.align		4
.L_627:
        /*0008*/ 	.byte	0x04, 0x17
        /*000a*/ 	.short	(.L_629 - .L_628)
.L_628:
        /*000c*/ 	.word	0x00000000
        /*0010*/ 	.short	0x0002
        /*0012*/ 	.short	0x0008
        /*0014*/ 	.byte	0x00, 0xf0, 0x41, 0x00


	//----- nvinfo : EIATTR_KPARAM_INFO
	.align		4
.L_629:
        /*0018*/ 	.byte	0x04, 0x17
        /*001a*/ 	.short	(.L_631 - .L_630)
.L_630:
        /*001c*/ 	.word	0x00000000
        /*0020*/ 	.short	0x0001
        /*0022*/ 	.short	0x0004
        /*0024*/ 	.byte	0x00, 0xf0, 0x05, 0x00


	//----- nvinfo : EIATTR_KPARAM_INFO
	.align		4
.L_631:
        /*0028*/ 	.byte	0x04, 0x17
        /*002a*/ 	.short	(.L_633 - .L_632)
.L_632:
        /*002c*/ 	.word	0x00000000
        /*0030*/ 	.short	0x0000
        /*0032*/ 	.short	0x0000
        /*0034*/ 	.byte	0x00, 0xf0, 0x11, 0x00


	//----- nvinfo : EIATTR_SPARSE_MMA_MASK
	.align		4
.L_633:
        /*0038*/ 	.byte	0x03, 0x50
        /*003a*/ 	.short	0x0000


	//----- nvinfo : EIATTR_MAXREG_COUNT
	.align		4
        /*003c*/ 	.byte	0x03, 0x1b
        /*003e*/ 	.short	0x00ff


	//----- nvinfo : EIATTR_MERCURY_ISA_VERSION
	.align		4
        /*0040*/ 	.byte	0x03, 0x5f
        /*0042*/ 	.short	0x0101


	//----- nvinfo : EIATTR_EXIT_INSTR_OFFSETS
	.align		4
        /*0044*/ 	.byte	0x04, 0x1c
        /*0046*/ 	.short	(.L_635 - .L_634)


	//   ....[0]....
.L_634:
        /*0048*/ 	.word	0x000008c0


	//   ....[1]....
        /*004c*/ 	.word	0x000019f0


	//   ....[2]....
        /*0050*/ 	.word	0x00001a40


	//----- nvinfo : EIATTR_MAX_THREADS
	.align		4
.L_635:
        /*0054*/ 	.byte	0x04, 0x05
        /*0056*/ 	.short	(.L_637 - .L_636)
.L_636:
        /*0058*/ 	.word	0x00000080
        /*005c*/ 	.word	0x00000001
        /*0060*/ 	.word	0x00000001


	//----- nvinfo : EIATTR_CRS_STACK_SIZE
	.align		4
.L_637:
        /*0064*/ 	.byte	0x04, 0x1e
        /*0066*/ 	.short	(.L_639 - .L_638)
.L_638:
        /*0068*/ 	.word	0x00000000


	//----- nvinfo : EIATTR_CBANK_PARAM_SIZE
	.align		4
.L_639:
        /*006c*/ 	.byte	0x03, 0x19
        /*006e*/ 	.short	0x0018


	//----- nvinfo : EIATTR_PARAM_CBANK
	.align		4
        /*0070*/ 	.byte	0x04, 0x0a
        /*0072*/ 	.short	(.L_641 - .L_640)
	.align		4
.L_640:
        /*0074*/ 	.word	index@(.nv.constant0._ZN2at6native29vectorized_elementwise_kernelILi8EZZZNS0_16cosh_kernel_cudaERNS_18TensorIteratorBaseEENKUlvE0_clEvENKUlvE0_clEvEUlfE_St5arrayIPcLm2EEEEviT0_T1_)
        /*0078*/ 	.short	0x0210
        /*007a*/ 	.short	0x0018


	//----- nvinfo : EIATTR_SW_WAR
	.align		4
.L_641:
        /*007c*/ 	.byte	0x04, 0x36
        /*007e*/ 	.short	(.L_643 - .L_642)
.L_642:
        /*0080*/ 	.word	0x00000008
.L_643:


//--------------------- .nv.info._ZN2at6native18elementwise_kernelILi128ELi4EZNS0_15gpu_kernel_implIZZZNS0_16cosh_kernel_cudaERNS_18TensorIteratorBaseEENKUlvE0_clEvENKUlvE_clEvEUldE_EEvS4_RKT_EUliE_EEviT1_ --------------------------
	.section	.nv.info._ZN2at6native18elementwise_kernelILi128ELi4EZNS0_15gpu_kernel_implIZZZNS0_16cosh_kernel_cudaERNS_18TensorIteratorBaseEENKUlvE0_clEvENKUlvE_clEvEUldE_EEvS4_RKT_EUliE_EEviT1_,"",@"SHT_CUDA_INFO"
	.sectionflags	@""
	.align	4


	//----- nvinfo : EIATTR_CUDA_API_VERSION
	.align		4
        /*0000*/ 	.byte	0x04, 0x37
        /*0002*/ 	.short	(.L_645 - .L_644)
.L_644:
        /*0004*/ 	.word	0x00000082


	//----- nvinfo : EIATTR_KPARAM_INFO
	.align		4
.L_645:
        /*0008*/ 	.byte	0x04, 0x17
        /*000a*/ 	.short	(.L_647 - .L_646)
.L_646:
        /*000c*/ 	.word	0x00000000
        /*0010*/ 	.short	0x0001
        /*0012*/ 	.short	0x0008
        /*0014*/ 	.byte	0x00, 0xf0, 0x61, 0x08


	//----- nvinfo : EIATTR_KPARAM_INFO
	.align		4
.L_647:
        /*0018*/ 	.byte	0x04, 0x17
        /*001a*/ 	.short	(.L_649 - .L_648)
.L_648:
        /*001c*/ 	.word	0x00000000
        /*0020*/ 	.short	0x0000
        /*0022*/ 	.short	0x0000
        /*0024*/ 	.byte	0x00, 0xf0, 0x11, 0x00


	//----- nvinfo : EIATTR_SPARSE_MMA_MASK
	.align		4
.L_649:
        /*0028*/ 	.byte	0x03, 0x50
        /*002a*/ 	.short	0x0000


	//----- nvinfo : EIATTR_MAXREG_COUNT
	.align		4
        /*002c*/ 	.byte	0x03, 0x1b
        /*002e*/ 	.short	0x0080


	//----- nvinfo : EIATTR_EXTERNS
	.align		4
        /*0030*/ 	.byte	0x04, 0x0f
        /*0032*/ 	.short	(.L_651 - .L_650)


	//   ....[0]....
	.align		4
.L_650:
        /*0034*/ 	.word	index@(__assertfail)


	//----- nvinfo : EIATTR_MERCURY_ISA_VERSION
	.align		4
.L_651:
        /*0038*/ 	.byte	0x03, 0x5f
        /*003a*/ 	.short	0x0101


	//----- nvinfo : EIATTR_SYSCALL_OFFSETS
	.align		4
        /*003c*/ 	.byte	0x04, 0x46
        /*003e*/ 	.short	(.L_653 - .L_652)


	//   ....[0]....
.L_652:
        /*0040*/ 	.word	0x00002270


	//   ....[1]....
        /*0044*/ 	.word	0x00003740


	//   ....[2]....
        /*0048*/ 	.word	0x000059d0


	//   ....[3]....
        /*004c*/ 	.word	0x00006ea0


	//   ....[4]....
        /*0050*/ 	.word	0x00009120


	//   ....[5]....
        /*0054*/ 	.word	0x0000a5f0


	//   ....[6]....
        /*0058*/ 	.word	0x0000c860


	//   ....[7]....
        /*005c*/ 	.word	0x0000dd30


	//----- nvinfo : EIATTR_EXIT_INSTR_OFFSETS
	.align		4
.L_653:
        /*0060*/ 	.byte	0x04, 0x1c
        /*0062*/ 	.short	(.L_655 - .L_654)


	//   ....[0]....
.L_654:
        /*0064*/ 	.word	0x0000a6a0


	//   ....[1]....
        /*0068*/ 	.word	0x0000cd70


	//   ....[2]....
        /*006c*/ 	.word	0x0000cdb0


	//   ....[3]....
        /*0070*/ 	.word	0x0000ce40


	//   ....[4]....
        /*0074*/ 	.word	0x0000ce70


	//   ....[5]....
        /*0078*/ 	.word	0x0000cea0


	//   ....[6]....
        /*007c*/ 	.word	0x0000cf70


	//   ....[7]....
        /*0080*/ 	.word	0x0000cff0


	//   ....[8]....
        /*0084*/ 	.word	0x0000d0d0


	//   ....[9]....
        /*0088*/ 	.word	0x0000d160


	//   ....[10]....
        /*008c*/ 	.word	0x0000d180


	//   ....[11]....
        /*0090*/ 	.word	0x0000d240


	//   ....[12]....
        /*0094*/ 	.word	0x0000d270


	//   ....[13]....
        /*0098*/ 	.word	0x0000d440


	//   ....[14]....
        /*009c*/ 	.word	0x0000d5e0


	//   ....[15]....
        /*00a0*/ 	.word	0x0000d660


	//   ....[16]....
        /*00a4*/ 	.word	0x0000d710


	//   ....[17]....
        /*00a8*/ 	.word	0x0000d8d0


	//   ....[18]....
        /*00ac*/ 	.word	0x0000da90


	//   ....[19]....
        /*00b0*/ 	.word	0x0000dc30


	//   ....[20]....
        /*00b4*/ 	.word	0x0000dd40


	//   ....[21]....
        /*00b8*/ 	.word	0x0000dd70


	//   ....[22]....
        /*00bc*/ 	.word	0x0000dda0


	//----- nvinfo : EIATTR_MAX_THREADS
	.align		4
.L_655:
        /*00c0*/ 	.byte	0x04, 0x05
        /*00c2*/ 	.short	(.L_657 - .L_656)
.L_656:
        /*00c4*/ 	.word	0x00000080
        /*00c8*/ 	.word	0x00000001
        /*00cc*/ 	.word	0x00000001


	//----- nvinfo : EIATTR_CRS_STACK_SIZE
	.align		4
.L_657:
        /*00d0*/ 	.byte	0x04, 0x1e
        /*00d2*/ 	.short	(.L_659 - .L_658)
.L_658:
        /*00d4*/ 	.word	0x00000000


	//----- nvinfo : EIATTR_CBANK_PARAM_SIZE
	.align		4
.L_659:
        /*00d8*/ 	.byte	0x03, 0x19
        /*00da*/ 	.short	0x0220


	//----- nvinfo : EIATTR_PARAM_CBANK
	.align		4
        /*00dc*/ 	.byte	0x04, 0x0a
        /*00de*/ 	.short	(.L_661 - .L_660)
	.align		4
.L_660:
        /*00e0*/ 	.word	index@(.nv.constant0._ZN2at6native18elementwise_kernelILi128ELi4EZNS0_15gpu_kernel_implIZZZNS0_16cosh_kernel_cudaERNS_18TensorIteratorBaseEENKUlvE0_clEvENKUlvE_clEvEUldE_EEvS4_RKT_EUliE_EEviT1_)
        /*00e4*/ 	.short	0x0210
        /*00e6*/ 	.short	0x0220


	//----- nvinfo : EIATTR_SW_WAR
	.align		4
.L_661:
        /*00e8*/ 	.byte	0x04, 0x36
        /*00ea*/ 	.short	(.L_663 - .L_662)
.L_662:
        /*00ec*/ 	.word	0x00000008
.L_663:


//--------------------- .nv.info._ZN2at6native27unrolled_elementwise_kernelIZZZNS0_16cosh_kernel_cudaERNS_18TensorIteratorBaseEENKUlvE0_clEvENKUlvE_clEvEUldE_St5arrayIPcLm2EELi4E23TrivialOffsetCalculatorILi1EjESB_NS0_6memory12LoadWithCastILi1EEENSC_13StoreWithCastILi1EEEEEviT_T0_T2_T3_T4_T5_ --------------------------
	.section	.nv.info._ZN2at6native27unrolled_elementwise_kernelIZZZNS0_16cosh_kernel_cudaERNS_18TensorIteratorBaseEENKUlvE0_clEvENKUlvE_clEvEUldE_St5arrayIPcLm2EELi4E23TrivialOffsetCalculatorILi1EjESB_NS0_6memory12LoadWithCastILi1EEENSC_13StoreWithCastILi1EEEEEviT_T0_T2_T3_T4_T5_,"",@"SHT_CUDA_INFO"
	.sectionflags	@""
	.align	4


	//----- nvinfo : EIATTR_CUDA_API_VERSION
	.align		4
        /*0000*/ 	.byte	0x04, 0x37
        /*0002*/ 	.short	(.L_665 - .L_664)
.L_664:
        /*0004*/ 	.word	0x00000082


	//----- nvinfo : EIATTR_KPARAM_INFO
	.align		4
.L_665:
        /*0008*/ 	.byte	0x04, 0x17
        /*000a*/ 	.short	(.L_667 - .L_666)
.L_666:
        /*000c*/ 	.word	0x00000000
        /*0010*/ 	.short	0x0006
        /*0012*/ 	.short	0x0024
        /*0014*/ 	.byte	0x00, 0xf0, 0x21, 0x00


	//----- nvinfo : EIATTR_KPARAM_INFO
	.align		4
.L_667:
        /*0018*/ 	.byte	0x04, 0x17
        /*001a*/ 	.short	(.L_669 - .L_668)
.L_668:
        /*001c*/ 	.word	0x00000000
        /*0020*/ 	.short	0x0005
        /*0022*/ 	.short	0x001c
        /*0024*/ 	.byte	0x00, 0xf0, 0x21, 0x00


	//----- nvinfo : EIATTR_KPARAM_INFO
	.align		4
.L_669:
        /*0028*/ 	.byte	0x04, 0x17
        /*002a*/ 	.short	(.L_671 - .L_670)
.L_670:
        /*002c*/ 	.word	0x00000000
        /*0030*/ 	.short	0x0004
        /*0032*/ 	.short	0x0019
        /*0034*/ 	.byte	0x00, 0xf0, 0x05, 0x00


	//----- nvinfo : EIATTR_KPARAM_INFO
	.align		4
.L_671:
        /*0038*/ 	.byte	0x04, 0x17
        /*003a*/ 	.short	(.L_673 - .L_672)
.L_672:
        /*003c*/ 	.word	0x00000000
        /*0040*/ 	.short	0x0003
        /*0042*/ 	.short	0x0018
        /*0044*/ 	.byte	0x00, 0xf0, 0x05, 0x00


	//----- nvinfo : EIATTR_KPARAM_INFO
	.align		4
.L_673:
        /*0048*/ 	.byte	0x04, 0x17
        /*004a*/ 	.short	(.L_675 - .L_674)
.L_674:
        /*004c*/ 	.word	0x00000000
        /*0050*/ 	.short	0x0002
        /*0052*/ 	.short	0x0008
        /*0054*/ 	.byte	0x00, 0xf0, 0x41, 0x00


	//----- nvinfo : EIATTR_KPARAM_INFO
	.align		4
.L_675:
        /*0058*/ 	.byte	0x04, 0x17
        /*005a*/ 	.short	(.L_677 - .L_676)
.L_676:
        /*005c*/ 	.word	0x00000000
        /*0060*/ 	.short	0x0001
        /*0062*/ 	.short	0x0004
        /*0064*/ 	.byte	0x00, 0xf0, 0x05, 0x00


	//----- nvinfo : EIATTR_KPARAM_INFO
	.align		4
.L_677:
        /*0068*/ 	.byte	0x04, 0x17
        /*006a*/ 	.short	(.L_679 - .L_678)
.L_678:
        /*006c*/ 	.word	0x00000000
        /*0070*/ 	.short	0x0000
        /*0072*/ 	.short	0x0000
        /*0074*/ 	.byte	0x00, 0xf0, 0x11, 0x00


	//----- nvinfo : EIATTR_SPARSE_MMA_MASK
	.align		4
.L_679:
        /*0078*/ 	.byte	0x03, 0x50
        /*007a*/ 	.short	0x0000


	//----- nvinfo : EIATTR_MAXREG_COUNT
	.align		4
        /*007c*/ 	.byte	0x03, 0x1b
        /*007e*/ 	.short	0x00ff


	//----- nvinfo : EIATTR_EXTERNS
	.align		4
        /*0080*/ 	.byte	0x04, 0x0f
        /*0082*/ 	.short	(.L_681 - .L_680)


	//   ....[0]....
	.align		4
.L_680:
        /*0084*/ 	.word	index@(__assertfail)


	//----- nvinfo : EIATTR_MERCURY_ISA_VERSION
	.align		4
.L_681:
        /*0088*/ 	.byte	0x03, 0x5f
        /*008a*/ 	.short	0x0101


	//----- nvinfo : EIATTR_SYSCALL_OFFSETS
	.align		4
        /*008c*/ 	.byte	0x04, 0x46
        /*008e*/ 	.short	(.L_683 - .L_682)


	//   ....[0]....
.L_682:
        /*0090*/ 	.word	0x00000f80


	//   ....[1]....
        /*0094*/ 	.word	0x00001f20


	//   ....[2]....
        /*0098*/ 	.word	0x00002ed0


	//   ....[3]....
        /*009c*/ 	.word	0x00003e50


	//   ....[4]....
        /*00a0*/ 	.word	0x00006140


	//   ....[5]....
        /*00a4*/ 	.word	0x00007310


	//   ....[6]....
        /*00a8*/ 	.word	0x000084a0


	//   ....[7]....
        /*00ac*/ 	.word	0x00009650


	//----- nvinfo : EIATTR_EXIT_INSTR_OFFSETS
	.align		4
.L_683:
        /*00b0*/ 	.byte	0x04, 0x1c
        /*00b2*/ 	.short	(.L_685 - .L_684)


	//   ....[0]....
.L_684:
        /*00b4*/ 	.word	0x00008540


	//   ....[1]....
        /*00b8*/ 	.word	0x00008690


	//   ....[2]....
        /*00bc*/ 	.word	0x000086d0


	//   ....[3]....
        /*00c0*/ 	.word	0x00008760


	//   ....[4]....
        /*00c4*/ 	.word	0x00008790


	//   ....[5]....
        /*00c8*/ 	.word	0x000087c0


	//   ....[6]....
        /*00cc*/ 	.word	0x00008890


	//   ....[7]....
        /*00d0*/ 	.word	0x00008910


	//   ....[8]....
        /*00d4*/ 	.word	0x000089f0


	//   ....[9]....
        /*00d8*/ 	.word	0x00008a80


	//   ....[10]....
        /*00dc*/ 	.word	0x00008aa0


	//   ....[11]....
        /*00e0*/ 	.word	0x00008b60


	//   ....[12]....
        /*00e4*/ 	.word	0x00008b90


	//   ....[13]....
        /*00e8*/ 	.word	0x00008d60


	//   ....[14]....
        /*00ec*/ 	.word	0x00008f00


	//   ....[15]....
        /*00f0*/ 	.word	0x00008f80


	//   ....[16]....
        /*00f4*/ 	.word	0x00009030


	//   ....[17]....
        /*00f8*/ 	.word	0x000091f0


	//   ....[18]....
        /*00fc*/ 	.word	0x000093b0


	//   ....[19]....
        /*0100*/ 	.word	0x00009550


	//   ....[20]....
        /*0104*/ 	.word	0x00009660


	//   ....[21]....
        /*0108*/ 	.word	0x00009690


	//   ....[22]....
        /*010c*/ 	.word	0x000096c0


	//----- nvinfo : EIATTR_MAX_THREADS
	.align		4
.L_685:
        /*0110*/ 	.byte	0x04, 0x05
        /*0112*/ 	.short	(.L_687 - .L_686)
.L_686:
        /*0114*/ 	.word	0x00000080
        /*0118*/ 	.word	0x00000001
        /*011c*/ 	.word	0x00000001


	//----- nvinfo : EIATTR_CRS_STACK_SIZE
	.align		4
.L_687:
        /*0120*/ 	.byte	0x04, 0x1e
        /*0122*/ 	.short	(.L_689 - .L_688)
.L_688:
        /*0124*/ 	.word	0x00000000


	//----- nvinfo : EIATTR_CBANK_PARAM_SIZE
	.align		4
.L_689:
        /*0128*/ 	.byte	0x03, 0x19
        /*012a*/ 	.short	0x002c


	//----- nvinfo : EIATTR_PARAM_CBANK
	.align		4
        /*012c*/ 	.byte	0x04, 0x0a
        /*012e*/ 	.short	(.L_691 - .L_690)
	.align		4
.L_690:
        /*0130*/ 	.word	index@(.nv.constant0._ZN2at6native27unrolled_elementwise_kernelIZZZNS0_16cosh_kernel_cudaERNS_18TensorIteratorBaseEENKUlvE0_clEvENKUlvE_clEvEUldE_St5arrayIPcLm2EELi4E23TrivialOffsetCalculatorILi1EjESB_NS0_6memory12LoadWithCastILi1EEENSC_13StoreWithCastILi1EEEEEviT_T0_T2_T3_T4_T5_)
        /*0134*/ 	.short	0x0210
        /*0136*/ 	.short	0x002c


	//----- nvinfo : EIATTR_SW_WAR
	.align		4
.L_691:
        /*0138*/ 	.byte	0x04, 0x36
        /*013a*/ 	.short	(.L_693 - .L_692)
.L_692:
        /*013c*/ 	.word	0x00000008
.L_693:


//--------------------- .nv.info._ZN2at6native18elementwise_kernelILi128ELi2EZNS0_22gpu_kernel_impl_nocastIZZZNS0_16cosh_kernel_cudaERNS_18TensorIteratorBaseEENKUlvE0_clEvENKUlvE_clEvEUldE_EEvS4_RKT_EUliE_EEviT1_ --------------------------
	.section	.nv.info._ZN2at6native18elementwise_kernelILi128ELi2EZNS0_22gpu_kernel_impl_nocastIZZZNS0_16cosh_kernel_cudaERNS_18TensorIteratorBaseEENKUlvE0_clEvENKUlvE_clEvEUldE_EEvS4_RKT_EUliE_EEviT1_,"",@"SHT_CUDA_INFO"
	.sectionflags	@""
	.align	4


	//----- nvinfo : EIATTR_CUDA_API_VERSION
	.align		4
        /*0000*/ 	.byte	0x04, 0x37
        /*0002*/ 	.short	(.L_695 - .L_694)
.L_694:
        /*0004*/ 	.word	0x00000082


	//----- nvinfo : EIATTR_KPARAM_INFO
	.align		4
.L_695:
        /*0008*/ 	.byte	0x04, 0x17
        /*000a*/ 	.short	(.L_697 - .L_696)
.L_696:
        /*000c*/ 	.word	0x00000000
        /*0010*/ 	.short	0x0001
        /*0012*/ 	.short	0x0008
        /*0014*/ 	.byte	0x00, 0xf0, 0x61, 0x08


	//----- nvinfo : EIATTR_KPARAM_INFO
	.align		4
.L_697:
        /*0018*/ 	.byte	0x04, 0x17
        /*001a*/ 	.short	(.L_699 - .L_698)
.L_698:
        /*001c*/ 	.word	0x00000000
        /*0020*/ 	.short	0x0000
        /*0022*/ 	.short	0x0000
        /*0024*/ 	.byte	0x00, 0xf0, 0x11, 0x00


	//----- nvinfo : EIATTR_SPARSE_MMA_MASK
	.align		4
.L_699:
        /*0028*/ 	.byte	0x03, 0x50
        /*002a*/ 	.short	0x0000


	//----- nvinfo : EIATTR_MAXREG_COUNT
	.align		4
        /*002c*/ 	.byte	0x03, 0x1b
        /*002e*/ 	.short	0x0080


	//----- nvinfo : EIATTR_MERCURY_ISA_VERSION
	.align		4
        /*0030*/ 	.byte	0x03, 0x5f
        /*0032*/ 	.short	0x0101


	//----- nvinfo : EIATTR_EXIT_INSTR_OFFSETS
	.align		4
        /*0034*/ 	.byte	0x04, 0x1c
        /*0036*/ 	.short	(.L_701 - .L_700)


	//   ....[0]....
.L_700:
        /*0038*/ 	.word	0x000017e0


	//   ....[1]....
        /*003c*/ 	.word	0x00002f10


	//----- nvinfo : EIATTR_MAX_THREADS
	.align		4
.L_701:
        /*0040*/ 	.byte	0x04, 0x05
        /*0042*/ 	.short	(.L_703 - .L_702)
.L_702:
        /*0044*/ 	.word	0x00000080
        /*0048*/ 	.word	0x00000001
        /*004c*/ 	.word	0x00000001


	//----- nvinfo : EIATTR_CRS_STACK_SIZE
	.align		4
.L_703:
        /*0050*/ 	.byte	0x04, 0x1e
        /*0052*/ 	.short	(.L_705 - .L_704)
.L_704:
        /*0054*/ 	.word	0x00000000


	//----- nvinfo : EIATTR_CBANK_PARAM_SIZE
	.align		4
.L_705:
        /*0058*/ 	.byte	0x03, 0x19
        /*005a*/ 	.short	0x0220


	//----- nvinfo : EIATTR_PARAM_CBANK
	.align		4
        /*005c*/ 	.byte	0x04, 0x0a
        /*005e*/ 	.short	(.L_707 - .L_706)
	.align		4
.L_706:
        /*0060*/ 	.word	index@(.nv.constant0._ZN2at6native18elementwise_kernelILi128ELi2EZNS0_22gpu_kernel_impl_nocastIZZZNS0_16cosh_kernel_cudaERNS_18TensorIteratorBaseEENKUlvE0_clEvENKUlvE_clEvEUldE_EEvS4_RKT_EUliE_EEviT1_)
        /*0064*/ 	.short	0x0210
        /*0066*/ 	.short	0x0220


	//----- nvinfo : EIATTR_SW_WAR
	.align		4
.L_707:
        /*0068*/ 	.byte	0x04, 0x36
        /*006a*/ 	.short	(.L_709 - .L_708)
.L_708:
        /*006c*/ 	.word	0x00000008
.L_709:


//--------------------- .nv.info._ZN2at6native27unrolled_elementwise_kernelIZZZNS0_16cosh_kernel_cudaERNS_18TensorIteratorBaseEENKUlvE0_clEvENKUlvE_clEvEUldE_St5arrayIPcLm2EELi4E23TrivialOffsetCalculatorILi1EjESB_NS0_6memory15LoadWithoutCastENSC_16StoreWithoutCastEEEviT_T0_T2_T3_T4_T5_ --------------------------
	.section	.nv.info._ZN2at6native27unrolled_elementwise_kernelIZZZNS0_16cosh_kernel_cudaERNS_18TensorIteratorBaseEENKUlvE0_clEvENKUlvE_clEvEUldE_St5arrayIPcLm2EELi4E23TrivialOffsetCalculatorILi1EjESB_NS0_6memory15LoadWithoutCastENSC_16StoreWithoutCastEEEviT_T0_T2_T3_T4_T5_,"",@"SHT_CUDA_INFO"
	.sectionflags	@""
	.align	4


	//----- nvinfo : EIATTR_CUDA_API_VERSION
	.align		4
        /*0000*/ 	.byte	0x04, 0x37
        /*0002*/ 	.short	(.L_711 - .L_710)
.L_710:
        /*0004*/ 	.word	0x00000082


	//----- nvinfo : EIATTR_KPARAM_INFO
	.align		4
.L_711:
        /*0008*/ 	.byte	0x04, 0x17
        /*000a*/ 	.short	(.L_713 - .L_712)
.L_712:
        /*000c*/ 	.word	0x00000000
        /*0010*/ 	.short	0x0006
        /*0012*/ 	.short	0x001b
        /*0014*/ 	.byte	0x00, 0xf0, 0x05, 0x00


	//----- nvinfo : EIATTR_KPARAM_INFO
	.align		4
.L_713:
        /*0018*/ 	.byte	0x04, 0x17
        /*001a*/ 	.short	(.L_715 - .L_714)
.L_714:
        /*001c*/ 	.word	0x00000000
        /*0020*/ 	.short	0x0005
        /*0022*/ 	.short	0x001a
        /*0024*/ 	.byte	0x00, 0xf0, 0x05, 0x00


	//----- nvinfo : EIATTR_KPARAM_INFO
	.align		4
.L_715:
        /*0028*/ 	.byte	0x04, 0x17
        /*002a*/ 	.short	(.L_717 - .L_716)
.L_716:
        /*002c*/ 	.word	0x00000000
        /*0030*/ 	.short	0x0004
        /*0032*/ 	.short	0x0019
        /*0034*/ 	.byte	0x00, 0xf0, 0x05, 0x00


	//----- nvinfo : EIATTR_KPARAM_INFO
	.align		4
.L_717:
        /*0038*/ 	.byte	0x04, 0x17
        /*003a*/ 	.short	(.L_719 - .L_718)
.L_718:
        /*003c*/ 	.word	0x00000000
        /*0040*/ 	.short	0x0003
        /*0042*/ 	.short	0x0018
        /*0044*/ 	.byte	0x00, 0xf0, 0x05, 0x00


	//----- nvinfo : EIATTR_KPARAM_INFO
	.align		4
.L_719:
        /*0048*/ 	.byte	0x04, 0x17
        /*004a*/ 	.short	(.L_721 - .L_720)
.L_720:
        /*004c*/ 	.word	0x00000000
        /*0050*/ 	.short	0x0002
        /*0052*/ 	.short	0x0008
        /*0054*/ 	.byte	0x00, 0xf0, 0x41, 0x00


	//----- nvinfo : EIATTR_KPARAM_INFO
	.align		4
.L_721:
        /*0058*/ 	.byte	0x04, 0x17
        /*005a*/ 	.short	(.L_723 - .L_722)
.L_722:
        /*005c*/ 	.word	0x00000000
        /*0060*/ 	.short	0x0001
        /*0062*/ 	.short	0x0004
        /*0064*/ 	.byte	0x00, 0xf0, 0x05, 0x00


	//----- nvinfo : EIATTR_KPARAM_INFO
	.align		4
.L_723:
        /*0068*/ 	.byte	0x04, 0x17
        /*006a*/ 	.short	(.L_725 - .L_724)
.L_724:
        /*006c*/ 	.word	0x00000000
        /*0070*/ 	.short	0x0000
        /*0072*/ 	.short	0x0000
        /*0074*/ 	.byte	0x00, 0xf0, 0x11, 0x00


	//----- nvinfo : EIATTR_SPARSE_MMA_MASK
	.align		4
.L_725:
        /*0078*/ 	.byte	0x03, 0x50
        /*007a*/ 	.short	0x0000


	//----- nvinfo : EIATTR_MAXREG_COUNT
	.align		4
        /*007c*/ 	.byte	0x03, 0x1b
        /*007e*/ 	.short	0x00ff


	//----- nvinfo : EIATTR_MERCURY_ISA_VERSION
	.align		4
        /*0080*/ 	.byte	0x03, 0x5f
        /*0082*/ 	.short	0x0101


	//----- nvinfo : EIATTR_EXIT_INSTR_OFFSETS
	.align		4
        /*0084*/ 	.byte	0x04, 0x1c
        /*0086*/ 	.short	(.L_727 - .L_726)


	//   ....[0]....
.L_726:
        /*0088*/ 	.word	0x00001350


	//   ....[1]....
        /*008c*/ 	.word	0x000013a0


	//----- nvinfo : EIATTR_MAX_THREADS
	.align		4
.L_727:
        /*0090*/ 	.byte	0x04, 0x05
        /*0092*/ 	.short	(.L_729 - .L_728)
.L_728:
        /*0094*/ 	.word	0x00000080
        /*0098*/ 	.word	0x00000001
        /*009c*/ 	.word	0x00000001


	//----- nvinfo : EIATTR_CRS_STACK_SIZE
	.align		4
.L_729:
        /*00a0*/ 	.byte	0x04, 0x1e
        /*00a2*/ 	.short	(.L_731 - .L_730)
.L_730:
        /*00a4*/ 	.word	0x00000000


	//----- nvinfo : EIATTR_CBANK_PARAM_SIZE
	.align		4
.L_731:
        /*00a8*/ 	.byte	0x03, 0x19
        /*00aa*/ 	.short	0x001c


	//----- nvinfo : EIATTR_PARAM_CBANK
	.align		4
        /*00ac*/ 	.byte	0x04, 0x0a
        /*00ae*/ 	.short	(.L_733 - .L_732)
	.align		4
.L_732:
        /*00b0*/ 	.word	index@(.nv.constant0._ZN2at6native27unrolled_elementwise_kernelIZZZNS0_16cosh_kernel_cudaERNS_18TensorIteratorBaseEENKUlvE0_clEvENKUlvE_clEvEUldE_St5arrayIPcLm2EELi4E23TrivialOffsetCalculatorILi1EjESB_NS0_6memory15LoadWithoutCastENSC_16StoreWithoutCastEEEviT_T0_T2_T3_T4_T5_)
        /*00b4*/ 	.short	0x0210
        /*00b6*/ 	.short	0x001c


	//----- nvinfo : EIATTR_SW_WAR
	.align		4
.L_733:
        /*00b8*/ 	.byte	0x04, 0x36
        /*00ba*/ 	.short	(.L_735 - .L_734)
.L_734:
        /*00bc*/ 	.word	0x00000008
.L_735:


//--------------------- .nv.info._ZN2at6native29vectorized_elementwise_kernelILi2EZZZNS0_16cosh_kernel_cudaERNS_18TensorIteratorBaseEENKUlvE0_clEvENKUlvE_clEvEUldE_St5arrayIPcLm2EEEEviT0_T1_ --------------------------
	.section	.nv.info._ZN2at6native29vectorized_elementwise_kernelILi2EZZZNS0_16cosh_kernel_cudaERNS_18TensorIteratorBaseEENKUlvE0_clEvENKUlvE_clEvEUldE_St5arrayIPcLm2EEEEviT0_T1_,"",@"SHT_CUDA_INFO"
	.sectionflags	@""
	.align	4


	//----- nvinfo : EIATTR_CUDA_API_VERSION
	.align		4
        /*0000*/ 	.byte	0x04, 0x37
        /*0002*/ 	.short	(.L_737 - .L_736)
.L_736:
        /*0004*/ 	.word	0x00000082


	//----- nvinfo : EIATTR_KPARAM_INFO
	.align		4
.L_737:
        /*0008*/ 	.byte	0x04, 0x17
        /*000a*/ 	.short	(.L_739 - .L_738)
.L_738:
        /*000c*/ 	.word	0x00000000
        /*0010*/ 	.short	0x0002
        /*0012*/ 	.short	0x0008
        /*0014*/ 	.byte	0x00, 0xf0, 0x41, 0x00


	//----- nvinfo : EIATTR_KPARAM_INFO
	.align		4
.L_739:
        /*0018*/ 	.byte	0x04, 0x17
        /*001a*/ 	.short	(.L_741 - .L_740)
.L_740:
        /*001c*/ 	.word	0x00000000
        /*0020*/ 	.short	0x0001
        /*0022*/ 	.short	0x0004
        /*0024*/ 	.byte	0x00, 0xf0, 0x05, 0x00


	//----- nvinfo : EIATTR_KPARAM_INFO
	.align		4
.L_741:
        /*0028*/ 	.byte	0x04, 0x17
        /*002a*/ 	.short	(.L_743 - .L_742)
.L_742:
        /*002c*/ 	.word	0x00000000
        /*0030*/ 	.short	0x0000
        /*0032*/ 	.short	0x0000
        /*0034*/ 	.byte	0x00, 0xf0, 0x11, 0x00


	//----- nvinfo : EIATTR_SPARSE_MMA_MASK
	.align		4
.L_743:
        /*0038*/ 	.byte	0x03, 0x50
        /*003a*/ 	.short	0x0000


	//----- nvinfo : EIATTR_MAXREG_COUNT
	.align		4
        /*003c*/ 	.byte	0x03, 0x1b
        /*003e*/ 	.short	0x00ff


	//----- nvinfo : EIATTR_MERCURY_ISA_VERSION
	.align		4
        /*0040*/ 	.byte	0x03, 0x5f
        /*0042*/ 	.short	0x0101


	//----- nvinfo : EIATTR_EXIT_INSTR_OFFSETS
	.align		4
        /*0044*/ 	.byte	0x04, 0x1c
        /*0046*/ 	.short	(.L_745 - .L_744)


	//   ....[0]....
.L_744:
        /*0048*/ 	.word	0x00001f20


	//   ....[1]....
        /*004c*/ 	.word	0x000045f0


	//   ....[2]....
        /*0050*/ 	.word	0x00004640


	//----- nvinfo : EIATTR_MAX_THREADS
	.align		4
.L_745:
        /*0054*/ 	.byte	0x04, 0x05
        /*0056*/ 	.short	(.L_747 - .L_746)
.L_746:
        /*0058*/ 	.word	0x00000080
        /*005c*/ 	.word	0x00000001
        /*0060*/ 	.word	0x00000001


	//----- nvinfo : EIATTR_CRS_STACK_SIZE
	.align		4
.L_747:
        /*0064*/ 	.byte	0x04, 0x1e
        /*0066*/ 	.short	(.L_749 - .L_748)
.L_748:
        /*0068*/ 	.word	0x00000000


	//----- nvinfo : EIATTR_CBANK_PARAM_SIZE
	.align		4
.L_749:
        /*006c*/ 	.byte	0x03, 0x19
        /*006e*/ 	.short	0x0018


	//----- nvinfo : EIATTR_PARAM_CBANK
	.align		4
        /*0070*/ 	.byte	0x04, 0x0a
        /*0072*/ 	.short	(.L_751 - .L_750)
	.align		4
.L_750:
        /*0074*/ 	.word	index@(.nv.constant0._ZN2at6native29vectorized_elementwise_kernelILi2EZZZNS0_16cosh_kernel_cudaERNS_18TensorIteratorBaseEENKUlvE0_clEvENKUlvE_clEvEUldE_St5arrayIPcLm2EEEEviT0_T1_)
        /*0078*/ 	.short	0x0210
        /*007a*/ 	.short	0x0018


	//----- nvinfo : EIATTR_SW_WAR
	.align		4
.L_751:
        /*007c*/ 	.byte	0x04, 0x36
        /*007e*/ 	.short	(.L_753 - .L_752)
.L_752:
        /*0080*/ 	.word	0x00000008
.L_753:


//--------------------- .nv.info._ZN2at6native29vectorized_elementwise_kernelILi4EZZZNS0_16cosh_kernel_cudaERNS_18TensorIteratorBaseEENKUlvE0_clEvENKUlvE_clEvEUldE_St5arrayIPcLm2EEEEviT0_T1_ --------------------------
	.section	.nv.info._ZN2at6native29vectorized_elementwise_kernelILi4EZZZNS0_16cosh_kernel_cudaERNS_18TensorIteratorBaseEENKUlvE0_clEvENKUlvE_clEvEUldE_St5arrayIPcLm2EEEEviT0_T1_,"",@"SHT_CUDA_INFO"
	.sectionflags	@""
	.align	4


	//----- nvinfo : EIATTR_CUDA_API_VERSION
	.align		4
        /*0000*/ 	.byte	0x04, 0x37
        /*0002*/ 	.short	(.L_755 - .L_754)
.L_754:
        /*0004*/ 	.word	0x00000082


	//----- nvinfo : EIATTR_KPARAM_INFO
	.align		4
.L_755:
        /*0008*/ 	.byte	0x04, 0x17
        /*000a*/ 	.short	(.L_757 - .L_756)
.L_756:
        /*000c*/ 	.word	0x00000000
        /*0010*/ 	.short	0x0002
        /*0012*/ 	.short	0x0008
        /*0014*/ 	.byte	0x00, 0xf0, 0x41, 0x00


	//----- nvinfo : EIATTR_KPARAM_INFO
	.align		4
.L_757:
        /*0018*/ 	.byte	0x04, 0x17
        /*001a*/ 	.short	(.L_759 - .L_758)
.L_758:
        /*001c*/ 	.word	0x00000000
        /*0020*/ 	.short	0x0001
        /*0022*/ 	.short	0x0004
        /*0024*/ 	.byte	0x00, 0xf0, 0x05, 0x00


	//----- nvinfo : EIATTR_KPARAM_INFO
	.align		4
.L_759:
        /*0028*/ 	.byte	0x04, 0x17
        /*002a*/ 	.short	(.L_761 - .L_760)
.L_760:
        /*002c*/ 	.word	0x00000000
        /*0030*/ 	.short	0x0000
        /*0032*/ 	.short	0x0000
        /*0034*/ 	.byte	0x00, 0xf0, 0x11, 0x00


	//----- nvinfo : EIATTR_SPARSE_MMA_MASK
	.align		4
.L_761:
        /*0038*/ 	.byte	0x03, 0x50
        /*003a*/ 	.short	0x0000


	//----- nvinfo : EIATTR_MAXREG_COUNT
	.align		4
        /*003c*/ 	.byte	0x03, 0x1b
        /*003e*/ 	.short	0x00ff


	//----- nvinfo : EIATTR_MERCURY_ISA_VERSION
	.align		4
        /*0040*/ 	.byte	0x03, 0x5f
        /*0042*/ 	.short	0x0101


	//----- nvinfo : EIATTR_EXIT_INSTR_OFFSETS
	.align		4
        /*0044*/ 	.byte	0x04, 0x1c
        /*0046*/ 	.short	(.L_763 - .L_762)


	//   ....[0]....
.L_762:
        /*0048*/ 	.word	0x00001f20


	//   ....[1]....
        /*004c*/ 	.word	0x000045f0


	//   ....[2]....
        /*0050*/ 	.word	0x00004640


	//----- nvinfo : EIATTR_MAX_THREADS
	.align		4
.L_763:
        /*0054*/ 	.byte	0x04, 0x05
        /*0056*/ 	.short	(.L_765 - .L_764)
.L_764:
        /*0058*/ 	.word	0x00000080
        /*005c*/ 	.word	0x00000001
        /*0060*/ 	.word	0x00000001


	//----- nvinfo : EIATTR_CRS_STACK_SIZE
	.align		4
.L_765:
        /*0064*/ 	.byte	0x04, 0x1e
        /*0066*/ 	.short	(.L_767 - .L_766)
.L_766:
        /*0068*/ 	.word	0x00000000


	//----- nvinfo : EIATTR_CBANK_PARAM_SIZE
	.align		4
.L_767:
        /*006c*/ 	.byte	0x03, 0x19
        /*006e*/ 	.short	0x0018


	//----- nvinfo : EIATTR_PARAM_CBANK
	.align		4
        /*0070*/ 	.byte	0x04, 0x0a
        /*0072*/ 	.short	(.L_769 - .L_768)
	.align		4
.L_768:
        /*0074*/ 	.word	index@(.nv.constant0._ZN2at6native29vectorized_elementwise_kernelILi4EZZZNS0_16cosh_kernel_cudaERNS_18TensorIteratorBaseEENKUlvE0_clEvENKUlvE_clEvEUldE_St5arrayIPcLm2EEEEviT0_T1_)
        /*0078*/ 	.short	0x0210
        /*007a*/ 	.short	0x0018


	//----- nvinfo : EIATTR_SW_WAR
	.align		4
.L_769:
        /*007c*/ 	.byte	0x04, 0x36
        /*007e*/ 	.short	(.L_771 - .L_770)
.L_770:
        /*0080*/ 	.word	0x00000008
.L_771:


//--------------------- .nv.info._ZN2at6native29vectorized_elementwise_kernelILi8EZZZNS0_16cosh_kernel_cudaERNS_18TensorIteratorBaseEENKUlvE0_clEvENKUlvE_clEvEUldE_St5arrayIPcLm2EEEEviT0_T1_ --------------------------
	.section	.nv.info._ZN2at6native29vectorized_elementwise_kernelILi8EZZZNS0_16cosh_kernel_cudaERNS_18TensorIteratorBaseEENKUlvE0_clEvENKUlvE_clEvEUldE_St5arrayIPcLm2EEEEviT0_T1_,"",@"SHT_CUDA_INFO"
	.sectionflags	@""
	.align	4


	//----- nvinfo : EIATTR_CUDA_API_VERSION
	.align		4
        /*0000*/ 	.byte	0x04, 0x37
        /*0002*/ 	.short	(.L_773 - .L_772)
.L_772:
        /*0004*/ 	.word	0x00000082


	//----- nvinfo : EIATTR_KPARAM_INFO
	.align		4
.L_773:
        /*0008*/ 	.byte	0x04, 0x17
        /*000a*/ 	.short	(.L_775 - .L_774)
.L_774:
        /*000c*/ 	.word	0x00000000
        /*0010*/ 	.short	0x0002
        /*0012*/ 	.short	0x0008
        /*0014*/ 	.byte	0x00, 0xf0, 0x41, 0x00


	//----- nvinfo : EIATTR_KPARAM_INFO
	.align		4
.L_775:
        /*0018*/ 	.byte	0x04, 0x17
        /*001a*/ 	.short	(.L_777 - .L_776)
.L_776:
        /*001c*/ 	.word	0x00000000
        /*0020*/ 	.short	0x0001
        /*0022*/ 	.short	0x0004
        /*0024*/ 	.byte	0x00, 0xf0, 0x05, 0x00


	//----- nvinfo : EIATTR_KPARAM_INFO
	.align		4
.L_777:
        /*0028*/ 	.byte	0x04, 0x17
        /*002a*/ 	.short	(.L_779 - .L_778)
.L_778:
        /*002c*/ 	.word	0x00000000
        /*0030*/ 	.short	0x0000
        /*0032*/ 	.short	0x0000
        /*0034*/ 	.byte	0x00, 0xf0, 0x11, 0x00


	//----- nvinfo : EIATTR_SPARSE_MMA_MASK
	.align		4
.L_779:
        /*0038*/ 	.byte	0x03, 0x50
        /*003a*/ 	.short	0x0000


	//----- nvinfo : EIATTR_MAXREG_COUNT
	.align		4
        /*003c*/ 	.byte	0x03, 0x1b
        /*003e*/ 	.short	0x00ff


	//----- nvinfo : EIATTR_MERCURY_ISA_VERSION
	.align		4
        /*0040*/ 	.byte	0x03, 0x5f
        /*0042*/ 	.short	0x0101


	//----- nvinfo : EIATTR_EXIT_INSTR_OFFSETS
	.align		4
        /*0044*/ 	.byte	0x04, 0x1c
        /*0046*/ 	.short	(.L_781 - .L_780)


	//   ....[0]....
.L_780:
        /*0048*/ 	.word	0x00001f20


	//   ....[1]....
        /*004c*/ 	.word	0x000045f0


	//   ....[2]....
        /*0050*/ 	.word	0x00004640


	//----- nvinfo : EIATTR_MAX_THREADS
	.align		4
.L_781:
        /*0054*/ 	.byte	0x04, 0x05
        /*0056*/ 	.short	(.L_783 - .L_782)
.L_782:
        /*0058*/ 	.word	0x00000080
        /*005c*/ 	.word	0x00000001
        /*0060*/ 	.word	0x00000001


	//----- nvinfo : EIATTR_CRS_STACK_SIZE
	.align		4
.L_783:
        /*0064*/ 	.byte	0x04, 0x1e
        /*0066*/ 	.short	(.L_785 - .L_784)
.L_784:
        /*0068*/ 	.word	0x00000000


	//----- nvinfo : EIATTR_CBANK_PARAM_SIZE
	.align		4
.L_785:
        /*006c*/ 	.byte	0x03, 0x19
        /*006e*/ 	.short	0x0018


	//----- nvinfo : EIATTR_PARAM_CBANK
	.align		4
        /*0070*/ 	.byte	0x04, 0x0a
        /*0072*/ 	.short	(.L_787 - .L_786)
	.align		4
.L_786:
        /*0074*/ 	.word	index@(.nv.constant0._ZN2at6native29vectorized_elementwise_kernelILi8EZZZNS0_16cosh_kernel_cudaERNS_18TensorIteratorBaseEENKUlvE0_clEvENKUlvE_clEvEUldE_St5arrayIPcLm2EEEEviT0_T1_)
        /*0078*/ 	.short	0x0210
        /*007a*/ 	.short	0x0018


	//----- nvinfo : EIATTR_SW_WAR
	.align		4
.L_787:
        /*007c*/ 	.byte	0x04, 0x36
        /*007e*/ 	.short	(.L_789 - .L_788)
.L_788:
        /*0080*/ 	.word	0x00000008
.L_789:


//--------------------- .nv.callgraph             --------------------------
	.section	.nv.callgraph,"",@"SHT_CUDA_CALLGRAPH"
	.align	4
	.sectionentsize	8
	.align		4
        /*0000*/ 	.word	0x00000000
	.align		4
        /*0004*/ 	.word	0xffffffff
	.align		4
        /*0008*/ 	.word	index@(_ZN2at6native18elementwise_kernelILi128ELi4EZNS0_15gpu_kernel_implIZZZNS0_16cosh_kernel_cudaERNS_18TensorIteratorBaseEENKUlvE0_clEvENKUlvE2_clEvEUlN3c108BFloat16EE_EEvS4_RKT_EUliE_EEviT1_)
	.align		4
        /*000c*/ 	.word	index@(__assertfail)
	.align		4
        /*0010*/ 	.word	index@(_ZN2at6native27unrolled_elementwise_kernelIZZZNS0_16cosh_kernel_cudaERNS_18TensorIteratorBaseEENKUlvE0_clEvENKUlvE2_clEvEUlN3c108BFloat16EE_St5arrayIPcLm2EELi4E23TrivialOffsetCalculatorILi1EjESD_NS0_6memory12LoadWithCastILi1EEENSE_13StoreWithCastILi1EEEEEviT_T0_T2_T3_T4_T5_)
	.align		4
        /*0014*/ 	.word	index@(__assertfail)
	.align		4
        /*0018*/ 	.word	index@(_ZN2at6native18elementwise_kernelILi128ELi4EZNS0_15gpu_kernel_implIZZZNS0_16cosh_kernel_cudaERNS_18TensorIteratorBaseEENKUlvE0_clEvENKUlvE1_clEvEUlN3c104HalfEE_EEvS4_RKT_EUliE_EEviT1_)
	.align		4
        /*001c*/ 	.word	index@(__assertfail)
	.align		4
        /*0020*/ 	.word	index@(_ZN2at6native27unrolled_elementwise_kernelIZZZNS0_16cosh_kernel_cudaERNS_18TensorIteratorBaseEENKUlvE0_clEvENKUlvE1_clEvEUlN3c104HalfEE_St5arrayIPcLm2EELi4E23TrivialOffsetCalculatorILi1EjESD_NS0_6memory12LoadWithCastILi1EEENSE_13StoreWithCastILi1EEEEEviT_T0_T2_T3_T4_T5_)
	.align		4
        /*0024*/ 	.word	index@(__assertfail)
	.align		4
        /*0028*/ 	.word	index@(_ZN2at6native18elementwise_kernelILi128ELi4EZNS0_15gpu_kernel_implIZZZNS0_16cosh_kernel_cudaERNS_18TensorIteratorBaseEENKUlvE0_clEvENKUlvE0_clEvEUlfE_EEvS4_RKT_EUliE_EEviT1_)
	.align		4
        /*002c*/ 	.word	index@(__assertfail)
	.align		4
        /*0030*/ 	.word	index@(_ZN2at6native27unrolled_elementwise_kernelIZZZNS0_16cosh_kernel_cudaERNS_18TensorIteratorBaseEENKUlvE0_clEvENKUlvE0_clEvEUlfE_St5arrayIPcLm2EELi4E23TrivialOffsetCalculatorILi1EjESB_NS0_6memory12LoadWithCastILi1EEENSC_13StoreWithCastILi1EEEEEviT_T0_T2_T3_T4_T5_)
	.align		4
        /*0034*/ 	.word	index@(__assertfail)
	.align		4
        /*0038*/ 	.word	index@(_ZN2at6native18elementwise_kernelILi128ELi4EZNS0_15gpu_kernel_implIZZZNS0_16cosh_kernel_cudaERNS_18TensorIteratorBaseEENKUlvE0_clEvENKUlvE_clEvEUldE_EEvS4_RKT_EUliE_EEviT1_)
	.align		4
        /*003c*/ 	.word	index@(__assertfail)
	.align		4
        /*0040*/ 	.word	index@(_ZN2at6native27unrolled_elementwise_kernelIZZZNS0_16cosh_kernel_cudaERNS_18TensorIteratorBaseEENKUlvE0_clEvENKUlvE_clEvEUldE_St5arrayIPcLm2EELi4E23TrivialOffsetCalculatorILi1EjESB_NS0_6memory12LoadWithCastILi1EEENSC_13StoreWithCastILi1EEEEEviT_T0_T2_T3_T4_T5_)
	.align		4
        /*0044*/ 	.word	index@(__assertfail)
	.align		4
        /*0048*/ 	.word	0x00000000
	.align		4
        /*004c*/ 	.word	0xfffffffe
	.align		4
        /*0050*/ 	.word	0x00000000
	.align		4
        /*0054*/ 	.word	0xfffffffd
	.align		4
        /*0058*/ 	.word	0x00000000
	.align		4
        /*005c*/ 	.word	0xfffffffc


//--------------------- .nv.constant4             --------------------------
	.section	.nv.constant4,"a",@progbits
	.align	8
	.align		8
.nv.constant4:
        /*0000*/ 	.dword	__assertfail
	.align		8
        /*0008*/ 	.dword	__unnamed_1
	.align		8
        /*0010*/ 	.dword	__unnamed_2
	.align		8
        /*0018*/ 	.dword	__unnamed_3
	.align		8
        /*0020*/ 	.dword	__unnamed_4
	.align		8
        /*0028*/ 	.dword	__unnamed_5
	.align		8
        /*0030*/ 	.dword	__unnamed_6
	.align		8
        /*0038*/ 	.dword	__unnamed_7
	.align		8
        /*0040*/ 	.dword	__unnamed_8
	.align		8
        /*0048*/ 	.dword	_ZN58_INTERNAL_80e8daad_27_UnaryGeometricCoshKernel_cu_585f02e44cuda3std3__45__cpo5beginE
	.align		8
        /*0050*/ 	.dword	_ZN58_INTERNAL_80e8daad_27_UnaryGeometricCoshKernel_cu_585f02e44cuda3std3__45__cpo3endE
	.align		8
        /*0058*/ 	.dword	_ZN58_INTERNAL_80e8daad_27_UnaryGeometricCoshKernel_cu_585f02e44cuda3std3__45__cpo6cbeginE
	.align		8
        /*0060*/ 	.dword	_ZN58_INTERNAL_80e8daad_27_UnaryGeometricCoshKernel_cu_585f02e44cuda3std3__45__cpo4cendE
	.align		8
        /*0068*/ 	.dword	_ZN58_INTERNAL_80e8daad_27_UnaryGeometricCoshKernel_cu_585f02e44cuda3std3__45__cpo6rbeginE
	.align		8
        /*0070*/ 	.dword	_ZN58_INTERNAL_80e8daad_27_UnaryGeometricCoshKernel_cu_585f02e44cuda3std3__45__cpo4rendE
	.align		8
        /*0078*/ 	.dword	_ZN58_INTERNAL_80e8daad_27_UnaryGeometricCoshKernel_cu_585f02e44cuda3std3__45__cpo7crbeginE
	.align		8
        /*0080*/ 	.dword	_ZN58_INTERNAL_80e8daad_27_UnaryGeometricCoshKernel_cu_585f02e44cuda3std3__45__cpo5crendE
	.align		8
        /*0088*/ 	.dword	_ZN58_INTERNAL_80e8daad_27_UnaryGeometricCoshKernel_cu_585f02e44cuda3std3__460_GLOBAL__N__80e8daad_27_UnaryGeometricCoshKernel_cu_585f02e46ignoreE
	.align		8
        /*0090*/ 	.dword	_ZN58_INTERNAL_80e8daad_27_UnaryGeometricCoshKernel_cu_585f02e44cuda3std3__419piecewise_constructE
	.align		8
        /*0098*/ 	.dword	_ZN58_INTERNAL_80e8daad_27_UnaryGeometricCoshKernel_cu_585f02e44cuda3std3__48in_placeE
	.align		8
        /*00a0*/ 	.dword	_ZN58_INTERNAL_80e8daad_27_UnaryGeometricCoshKernel_cu_585f02e44cuda3std3__420unreachable_sentinelE
	.align		8
        /*00a8*/ 	.dword	_ZN58_INTERNAL_80e8daad_27_UnaryGeometricCoshKernel_cu_585f02e44cuda3std6ranges3__45__cpo4swapE
	.align		8
        /*00b0*/ 	.dword	_ZN58_INTERNAL_80e8daad_27_UnaryGeometricCoshKernel_cu_585f02e44cuda3std6ranges3__45__cpo9iter_moveE
	.align		8
        /*00b8*/ 	.dword	_ZN58_INTERNAL_80e8daad_27_UnaryGeometricCoshKernel_cu_585f02e44cuda3std6ranges3__45__cpo5beginE
	.align		8
        /*00c0*/ 	.dword	_ZN58_INTERNAL_80e8daad_27_UnaryGeometricCoshKernel_cu_585f02e44cuda3std6ranges3__45__cpo3endE
	.align		8
        /*00c8*/ 	.dword	_ZN58_INTERNAL_80e8daad_27_UnaryGeometricCoshKernel_cu_585f02e44cuda3std6ranges3__45__cpo6cbeginE
	.align		8
        /*00d0*/ 	.dword	_ZN58_INTERNAL_80e8daad_27_UnaryGeometricCoshKernel_cu_585f02e44cuda3std6ranges3__45__cpo4cendE
	.align		8
        /*00d8*/ 	.dword	_ZN58_INTERNAL_80e8daad_27_UnaryGeometricCoshKernel_cu_585f02e44cuda3std6ranges3__45__cpo7advanceE
	.align		8
        /*00e0*/ 	.dword	_ZN58_INTERNAL_80e8daad_27_UnaryGeometricCoshKernel_cu_585f02e44cuda3std6ranges3__45__cpo9iter_swapE
	.align		8
        /*00e8*/ 	.dword	_ZN58_INTERNAL_80e8daad_27_UnaryGeometricCoshKernel_cu_585f02e44cuda3std6ranges3__45__cpo4nextE
	.align		8
        /*00f0*/ 	.dword	_ZN58_INTERNAL_80e8daad_27_UnaryGeometricCoshKernel_cu_585f02e44cuda3std6ranges3__45__cpo4prevE
	.align		8
        /*00f8*/ 	.dword	_ZN58_INTERNAL_80e8daad_27_UnaryGeometricCoshKernel_cu_585f02e44cuda3std6ranges3__45__cpo4dataE
	.align		8
        /*0100*/ 	.dword	_ZN58_INTERNAL_80e8daad_27_UnaryGeometricCoshKernel_cu_585f02e44cuda3std6ranges3__45__cpo5cdataE
	.align		8
        /*0108*/ 	.dword	_ZN58_INTERNAL_80e8daad_27_UnaryGeometricCoshKernel_cu_585f02e44cuda3std6ranges3__45__cpo4sizeE
	.align		8
        /*0110*/ 	.dword	_ZN58_INTERNAL_80e8daad_27_UnaryGeometricCoshKernel_cu_585f02e44cuda3std6ranges3__45__cpo5ssizeE
	.align		8
        /*0118*/ 	.dword	_ZN58_INTERNAL_80e8daad_27_UnaryGeometricCoshKernel_cu_585f02e44cuda3std6ranges3__45__cpo8distanceE
	.align		8
        /*0120*/ 	.dword	_ZN58_INTERNAL_80e8daad_27_UnaryGeometricCoshKernel_cu_585f02e46thrust23THRUST_300001_SM_900_NS6system6detail10sequential3seqE
	.align		8
        /*0128*/ 	.dword	$str$6
	.align		8
        /*0130*/ 	.dword	$str$7


//--------------------- .text._ZN2at6native18elementwise_kernelILi128ELi4EZNS0_15gpu_kernel_implIZZZNS0_16cosh_kernel_cudaERNS_18TensorIteratorBaseEENKUlvE0_clEvENKUlvE2_clEvEUlN3c108BFloat16EE_EEvS4_RKT_EUliE_EEviT1_ --------------------------
	.section	.text._ZN2at6native18elementwise_kernelILi128ELi4EZNS0_15gpu_kernel_implIZZZNS0_16cosh_kernel_cudaERNS_18TensorIteratorBaseEENKUlvE0_clEvENKUlvE2_clEvEUlN3c108BFloat16EE_EEvS4_RKT_EUliE_EEviT1_,"ax",@progbits
	.align	128
        .global         _ZN2at6native18elementwise_kernelILi128ELi4EZNS0_15gpu_kernel_implIZZZNS0_16cosh_kernel_cudaERNS_18TensorIteratorBaseEENKUlvE0_clEvENKUlvE2_clEvEUlN3c108BFloat16EE_EEvS4_RKT_EUliE_EEviT1_
        .type           _ZN2at6native18elementwise_kernelILi128ELi4EZNS0_15gpu_kernel_implIZZZNS0_16cosh_kernel_cudaERNS_18TensorIteratorBaseEENKUlvE0_clEvENKUlvE2_clEvEUlN3c108BFloat16EE_EEvS4_RKT_EUliE_EEviT1_,@function
        .size           _ZN2at6native18elementwise_kernelILi128ELi4EZNS0_15gpu_kernel_implIZZZNS0_16cosh_kernel_cudaERNS_18TensorIteratorBaseEENKUlvE0_clEvENKUlvE2_clEvEUlN3c108BFloat16EE_EEvS4_RKT_EUliE_EEviT1_,(.L_x_2711 - _ZN2at6native18elementwise_kernelILi128ELi4EZNS0_15gpu_kernel_implIZZZNS0_16cosh_kernel_cudaERNS_18TensorIteratorBaseEENKUlvE0_clEvENKUlvE2_clEvEUlN3c108BFloat16EE_EEvS4_RKT_EUliE_EEviT1_)
        .other          _ZN2at6native18elementwise_kernelILi128ELi4EZNS0_15gpu_kernel_implIZZZNS0_16cosh_kernel_cudaERNS_18TensorIteratorBaseEENKUlvE0_clEvENKUlvE2_clEvEUlN3c108BFloat16EE_EEvS4_RKT_EUliE_EEviT1_,@"STO_CUDA_ENTRY STV_DEFAULT"
_ZN2at6native18elementwise_kernelILi128ELi4EZNS0_15gpu_kernel_implIZZZNS0_16cosh_kernel_cudaERNS_18TensorIteratorBaseEENKUlvE0_clEvENKUlvE2_clEvEUlN3c108BFloat16EE_EEvS4_RKT_EUliE_EEviT1_:
.text._ZN2at6native18elementwise_kernelILi128ELi4EZNS0_15gpu_kernel_implIZZZNS0_16cosh_kernel_cudaERNS_18TensorIteratorBaseEENKUlvE0_clEvENKUlvE2_clEvEUlN3c108BFloat16EE_EEvS4_RKT_EUliE_EEviT1_:
[----:B------:R-:W0:Y:S01]  /*0000*/  LDC R1, c[0x0][0x28] ;  /* 0x00000a00ff017b82 */ /* 0x000e220000000800 */
[----:B------:R-:W1:Y:S01]  /*0010*/  S2R R23, SR_CTAID.X ;  /* 0x0000000000177919 */ /* 0x000e620000002500 */
[----:B------:R-:W-:Y:S01]  /*0020*/  ULDC UR4, c[0x0][0x210] ;  /* 0x0000840000047ab9 */ /* 0x000fe20000000800 */
[----:B------:R-:W-:Y:S01]  /*0030*/  ULDC.64 UR36, c[0x0][0x208] ;  /* 0x0000820000247ab9 */ /* 0x000fe20000000a00 */
[----:B------:R-:W-:Y:S01]  /*0040*/  BSSY B6, `(.L_x_0) ;  /* 0x000033d000067945 */ /* 0x000fe20003800000 */
[----:B------:R-:W1:Y:S02]  /*0050*/  S2R R18, SR_TID.X ;  /* 0x0000000000127919 */ /* 0x000e640000002100 */
[----:B-1----:R-:W-:-:S05]  /*0060*/  IMAD R19, R23, 0x200, R18 ;  /* 0x0000020017137824 */ /* 0x002fca00078e0212 */
[----:B------:R-:W-:-:S13]  /*0070*/  ISETP.GE.AND P0, PT, R19, UR4, PT ;  /* 0x0000000413007c0c */ /* 0x000fda000bf06270 */
[----:B0-----:R-:W-:Y:S05]  /*0080*/  @P0 BRA `(.L_x_1) ;  /* 0x0000003000e00947 */ /* 0x001fea0003800000 */
[----:B------:R-:W0:Y:S01]  /*0090*/  LDC R6, c[0x0][0x218] ;  /* 0x00008600ff067b82 */ /* 0x000e220000000800 */
[----:B------:R-:W-:Y:S02]  /*00a0*/  IMAD.MOV.U32 R0, RZ, RZ, RZ ;  /* 0x000000ffff007224 */ /* 0x000fe400078e00ff */
[----:B------:R-:W-:Y:S01]  /*00b0*/  IMAD.MOV.U32 R16, RZ, RZ, RZ ;  /* 0x000000ffff107224 */ /* 0x000fe200078e00ff */
[----:B0-----:R-:W-:-:S13]  /*00c0*/  ISETP.NE.AND P0, PT, R6, RZ, PT ;  /* 0x000000ff0600720c */ /* 0x001fda0003f05270 */
[----:B------:R-:W-:Y:S05]  /*00d0*/  @!P0 BRA `(.L_x_2) ;  /* 0x0000001000b08947 */ /* 0x000fea0003800000 */
[----:B------:R-:W-:Y:S01]  /*00e0*/  IMAD.MOV.U32 R2, RZ, RZ, RZ ;  /* 0x000000ffff027224 */ /* 0x000fe200078e00ff */
[----:B------:R-:W-:Y:S01]  /*00f0*/  ULDC.64 UR4, c[0x0][0x220] ;  /* 0x0000880000047ab9 */ /* 0x000fe20000000a00 */
[----:B------:R-:W-:Y:S01]  /*0100*/  IMAD.MOV.U32 R3, RZ, RZ, R19 ;  /* 0x000000ffff037224 */ /* 0x000fe200078e0013 */
[----:B------:R-:W-:Y:S01]  /*0110*/  ISETP.NE.AND P0, PT, R6, 0x1, PT ;  /* 0x000000010600780c */ /* 0x000fe20003f05270 */
[----:B------:R-:W-:Y:S01]  /*0120*/  IMAD.HI.U32 R2, R19, UR4, R2 ;  /* 0x0000000413027c27 */ /* 0x000fe2000f8e0002 */
[----:B------:R-:W-:-:S04]  /*0130*/  ULDC UR4, c[0x0][0x21c] ;  /* 0x0000870000047ab9 */ /* 0x000fc80000000800 */
[----:B------:R-:W-:-:S05]  /*0140*/  SHF.R.U32.HI R3, RZ, UR5, R2 ;  /* 0x00000005ff037c19 */ /* 0x000fca0008011602 */
[----:B------:R-:W-:-:S04]  /*0150*/  IMAD.MOV R0, RZ, RZ, -R3 ;  /* 0x000000ffff007224 */ /* 0x000fc800078e0a03 */
[----:B------:R-:W-:Y:S01]  /*0160*/  IMAD R19, R0, UR4, R19 ;  /* 0x0000000400137c24 */ /* 0x000fe2000f8e0213 */
[----:B------:R-:W-:-:S03]  /*0170*/  ULDC.64 UR4, c[0x0][0x348] ;  /* 0x0000d20000047ab9 */ /* 0x000fc60000000a00 */
[C---:B------:R-:W-:Y:S02]  /*0180*/  IMAD R16, R19.reuse, UR4, RZ ;  /* 0x0000000413107c24 */ /* 0x040fe4000f8e02ff */
[----:B------:R-:W-:Y:S01]  /*0190*/  IMAD R0, R19, UR5, RZ ;  /* 0x0000000513007c24 */ /* 0x000fe2000f8e02ff */
[----:B------:R-:W-:Y:S06]  /*01a0*/  @!P0 BRA `(.L_x_2) ;  /* 0x00000010007c8947 */ /* 0x000fec0003800000 */
[----:B------:R-:W-:Y:S01]  /*01b0*/  IMAD.MOV.U32 R2, RZ, RZ, RZ ;  /* 0x000000ffff027224 */ /* 0x000fe200078e00ff */
[----:B------:R-:W-:Y:S01]  /*01c0*/  ULDC.64 UR6, c[0x0][0x228] ;  /* 0x00008a0000067ab9 */ /* 0x000fe20000000a00 */
[----:B------:R-:W-:Y:S01]  /*01d0*/  ULDC UR5, c[0x0][0x230] ;  /* 0x00008c0000057ab9 */ /* 0x000fe20000000800 */
[----:B------:R-:W-:Y:S01]  /*01e0*/  ISETP.NE.AND P0, PT, R6, 0x2, PT ;  /* 0x000000020600780c */ /* 0x000fe20003f05270 */
[----:B------:R-:W-:-:S05]  /*01f0*/  IMAD.HI.U32 R4, R3, UR7, R2 ;  /* 0x0000000703047c27 */ /* 0x000fca000f8e0002 */
[----:B------:R-:W-:-:S05]  /*0200*/  SHF.R.U32.HI R5, RZ, UR5, R4 ;  /* 0x00000005ff057c19 */ /* 0x000fca0008011604 */
[----:B------:R-:W-:-:S04]  /*0210*/  IMAD.MOV R2, RZ, RZ, -R5 ;  /* 0x000000ffff027224 */ /* 0x000fc800078e0a05 */
[----:B------:R-:W-:Y:S01]  /*0220*/  IMAD R3, R2, UR6, R3 ;  /* 0x0000000602037c24 */ /* 0x000fe2000f8e0203 */
[----:B------:R-:W-:-:S03]  /*0230*/  ULDC.64 UR6, c[0x0][0x350] ;  /* 0x0000d40000067ab9 */ /* 0x000fc60000000a00 */
[C---:B------:R-:W-:Y:S02]  /*0240*/  IMAD R16, R3.reuse, UR6, RZ ;  /* 0x0000000603107c24 */ /* 0x040fe4000f8e02ff */
[----:B------:R-:W-:Y:S02]  /*0250*/  IMAD R0, R3, UR7, R0 ;  /* 0x0000000703007c24 */ /* 0x000fe4000f8e0200 */
[----:B------:R-:W-:Y:S01]  /*0260*/  IMAD R16, R19, UR4, R16 ;  /* 0x0000000413107c24 */ /* 0x000fe2000f8e0210 */
[----:B------:R-:W-:Y:S06]  /*0270*/  @!P0 BRA `(.L_x_2) ;  /* 0x0000001000488947 */ /* 0x000fec0003800000 */
[----:B------:R-:W-:Y:S01]  /*0280*/  IMAD.MOV.U32 R4, RZ, RZ, RZ ;  /* 0x000000ffff047224 */ /* 0x000fe200078e00ff */
[----:B------:R-:W-:Y:S01]  /*0290*/  ULDC.64 UR4, c[0x0][0x238] ;  /* 0x00008e0000047ab9 */ /* 0x000fe20000000a00 */
[----:B------:R-:W-:Y:S02]  /*02a0*/  ISETP.NE.AND P0, PT, R6, 0x3, PT ;  /* 0x000000030600780c */ /* 0x000fe40003f05270 */
[----:B------:R-:W-:Y:S01]  /*02b0*/  IMAD.HI.U32 R2, R5, UR4, R4 ;  /* 0x0000000405027c27 */ /* 0x000fe2000f8e0004 */
[----:B------:R-:W-:-:S04]  /*02c0*/  ULDC UR4, c[0x0][0x234] ;  /* 0x00008d0000047ab9 */ /* 0x000fc80000000800 */
[----:B------:R-:W-:-:S05]  /*02d0*/  SHF.R.U32.HI R3, RZ, UR5, R2 ;  /* 0x00000005ff037c19 */ /* 0x000fca0008011602 */
[----:B------:R-:W-:-:S04]  /*02e0*/  IMAD.MOV R4, RZ, RZ, -R3 ;  /* 0x000000ffff047224 */ /* 0x000fc800078e0a03 */
[----:B------:R-:W-:Y:S01]  /*02f0*/  IMAD R5, R4, UR4, R5 ;  /* 0x0000000404057c24 */ /* 0x000fe2000f8e0205 */
[----:B------:R-:W-:-:S03]  /*0300*/  ULDC.64 UR4, c[0x0][0x358] ;  /* 0x0000d60000047ab9 */ /* 0x000fc60000000a00 */
[C---:B------:R-:W-:Y:S02]  /*0310*/  IMAD R16, R5.reuse, UR4, R16 ;  /* 0x0000000405107c24 */ /* 0x040fe4000f8e0210 */
[----:B------:R-:W-:Y:S01]  /*0320*/  IMAD R0, R5, UR5, R0 ;  /* 0x0000000505007c24 */ /* 0x000fe2000f8e0200 */
[----:B------:R-:W-:Y:S06]  /*0330*/  @!P0 BRA `(.L_x_2) ;  /* 0x0000001000188947 */ /* 0x000fec0003800000 */
[----:B------:R-:W-:Y:S01]  /*0340*/  IMAD.MOV.U32 R2, RZ, RZ, RZ ;  /* 0x000000ffff027224 */ /* 0x000fe200078e00ff */
[----:B------:R-:W-:Y:S01]  /*0350*/  ULDC.64 UR6, c[0x0][0x240] ;  /* 0x0000900000067ab9 */ /* 0x000fe20000000a00 */
[----:B------:R-:W-:Y:S01]  /*0360*/  ULDC UR4, c[0x0][0x248] ;  /* 0x0000920000047ab9 */ /* 0x000fe20000000800 */
[----:B------:R-:W-:Y:S01]  /*0370*/  ISETP.NE.AND P0, PT, R6, 0x4, PT ;  /* 0x000000040600780c */ /* 0x000fe20003f05270 */
[----:B------:R-:W-:-:S05]  /*0380*/  IMAD.HI.U32 R4, R3, UR7, R2 ;  /* 0x0000000703047c27 */ /* 0x000fca000f8e0002 */
[----:B------:R-:W-:Y:S01]  /*0390*/  SHF.R.U32.HI R5, RZ, UR4, R4 ;  /* 0x00000004ff057c19 */ /* 0x000fe20008011604 */
[----:B------:R-:W-:-:S04]  /*03a0*/  ULDC.64 UR4, c[0x0][0x360] ;  /* 0x0000d80000047ab9 */ /* 0x000fc80000000a00 */
[----:B------:R-:W-:-:S04]  /*03b0*/  IMAD.MOV R2, RZ, RZ, -R5 ;  /* 0x000000ffff027224 */ /* 0x000fc800078e0a05 */
[----:B------:R-:W-:-:S04]  /*03c0*/  IMAD R3, R2, UR6, R3 ;  /* 0x0000000602037c24 */ /* 0x000fc8000f8e0203 */
[C---:B------:R-:W-:Y:S02]  /*03d0*/  IMAD R16, R3.reuse, UR4, R16 ;  /* 0x0000000403107c24 */ /* 0x040fe4000f8e0210 */
        /* <DEDUP_REMOVED lines=243> */
[----:B------:R-:W-:-:S03]  /*1310*/  ULDC.64 UR4, c[0x0][0x340] ;  /* 0x0000d00000047ab9 */ /* 0x000fc60000000a00 */
[----:B------:R-:W-:Y:S01]  /*1320*/  IMAD.HI.U32 R2, R5, UR4, R4 ;  /* 0x0000000405027c27 */ /* 0x000fe2000f8e0004 */
[----:B------:R-:W-:-:S04]  /*1330*/  ULDC UR4, c[0x0][0x33c] ;  /* 0x0000cf0000047ab9 */ /* 0x000fc80000000800 */
[----:B------:R-:W-:-:S05]  /*1340*/  SHF.R.U32.HI R2, RZ, UR5, R2 ;  /* 0x00000005ff027c19 */ /* 0x000fca0008011602 */
[----:B------:R-:W-:-:S04]  /*1350*/  IMAD.MOV R3, RZ, RZ, -R2 ;  /* 0x000000ffff037224 */ /* 0x000fc800078e0a02 */
[----:B------:R-:W-:Y:S01]  /*1360*/  IMAD R5, R3, UR4, R5 ;  /* 0x0000000403057c24 */ /* 0x000fe2000f8e0205 */
[----:B------:R-:W-:-:S03]  /*1370*/  ULDC.64 UR4, c[0x0][0x408] ;  /* 0x0001020000047ab9 */ /* 0x000fc60000000a00 */
[C---:B------:R-:W-:Y:S02]  /*1380*/  IMAD R16, R5.reuse, UR4, R16 ;  /* 0x0000000405107c24 */ /* 0x040fe4000f8e0210 */
[----:B------:R-:W-:-:S07]  /*1390*/  IMAD R0, R5, UR5, R0 ;  /* 0x0000000505007c24 */ /* 0x000fce000f8e0200 */
.L_x_2:
[----:B------:R-:W0:Y:S01]  /*13a0*/  LDC.U8 R5, c[0x0][0x422] ;  /* 0x00010880ff057b82 */ /* 0x000e220000000000 */
[----:B------:R-:W-:Y:S01]  /*13b0*/  ULDC.64 UR4, c[0x0][0x410] ;  /* 0x0001040000047ab9 */ /* 0x000fe20000000a00 */
[----:B------:R-:W-:Y:S01]  /*13c0*/  ULDC.64 UR6, c[0x0][0x418] ;  /* 0x0001060000067ab9 */ /* 0x000fe20000000a00 */
[----:B------:R-:W-:Y:S02]  /*13d0*/  IADD3 R16, P1, R16, UR4, RZ ;  /* 0x0000000410107c10 */ /* 0x000fe4000ff3e0ff */
[----:B------:R-:W-:-:S03]  /*13e0*/  IADD3 R2, P2, R0, UR6, RZ ;  /* 0x0000000600027c10 */ /* 0x000fc6000ff5e0ff */
[----:B------:R-:W-:Y:S02]  /*13f0*/  IMAD.X R17, RZ, RZ, UR5, P1 ;  /* 0x00000005ff117e24 */ /* 0x000fe400088e06ff */
[----:B------:R-:W-:Y:S01]  /*1400*/  IMAD.X R3, RZ, RZ, UR7, P2 ;  /* 0x00000007ff037e24 */ /* 0x000fe200090e06ff */
[----:B0-----:R-:W-:-:S04]  /*1410*/  PRMT R4, R5, 0x9910, RZ ;  /* 0x0000991005047816 */ /* 0x001fc800000000ff */
[----:B------:R-:W-:-:S13]  /*1420*/  ISETP.GT.AND P0, PT, R4, 0x9, PT ;  /* 0x000000090400780c */ /* 0x000fda0003f04270 */
[----:B------:R-:W-:Y:S05]  /*1430*/  @P0 BRA `(.L_x_3) ;  /* 0x0000000400100947 */ /* 0x000fea0003800000 */
[----:B------:R-:W-:-:S13]  /*1440*/  ISETP.GT.AND P0, PT, R4, 0x4, PT ;  /* 0x000000040400780c */ /* 0x000fda0003f04270 */
[----:B------:R-:W-:Y:S05]  /*1450*/  @P0 BRA `(.L_x_4) ;  /* 0x0000000000800947 */ /* 0x000fea0003800000 */
[----:B------:R-:W-:-:S13]  /*1460*/  ISETP.GT.AND P0, PT, R4, 0x1, PT ;  /* 0x000000010400780c */ /* 0x000fda0003f04270 */
[----:B------:R-:W-:Y:S05]  /*1470*/  @P0 BRA `(.L_x_5) ;  /* 0x0000000000300947 */ /* 0x000fea0003800000 */
[----:B------:R-:W-:-:S13]  /*1480*/  ISETP.NE.AND P0, PT, R5, RZ, PT ;  /* 0x000000ff0500720c */ /* 0x000fda0003f05270 */
[----:B------:R-:W-:Y:S05]  /*1490*/  @!P0 BRA `(.L_x_6) ;  /* 0x0000000000188947 */ /* 0x000fea0003800000 */
[----:B------:R-:W-:-:S13]  /*14a0*/  ISETP.NE.AND P0, PT, R4, 0x1, PT ;  /* 0x000000010400780c */ /* 0x000fda0003f05270 */
[----:B------:R-:W-:Y:S05]  /*14b0*/  @P0 BRA `(.L_x_7) ;  /* 0x0000000c004c0947 */ /* 0x000fea0003800000 */
[----:B------:R-:W2:Y:S02]  /*14c0*/  LDG.E.S8 R2, desc[UR36][R2.64] ;  /* 0x0000002402027981 */ /* 0x000ea4000c1e1300 */
[----:B--2---:R-:W0:Y:S02]  /*14d0*/  I2F.S16 R0, R2 ;  /* 0x0000000200007306 */ /* 0x004e240000101400 */
[----:B0-----:R-:W-:Y:S01]  /*14e0*/  F2FP.BF16.F32.PACK_AB R0, RZ, R0 ;  /* 0x00000000ff00723e */ /* 0x001fe200000010ff */
[----:B------:R-:W-:Y:S06]  /*14f0*/  BRA `(.L_x_8) ;  /* 0x0000000c00a07947 */ /* 0x000fec0003800000 */
.L_x_6:
[----:B------:R-:W2:Y:S02]  /*1500*/  LDG.E.U8 R2, desc[UR36][R2.64] ;  /* 0x0000002402027981 */ /* 0x000ea4000c1e1100 */
[----:B--2---:R-:W-:-:S04]  /*1510*/  I2FP.F32.U32 R0, R2 ;  /* 0x0000000200007245 */ /* 0x004fc80000201000 */
[----:B------:R-:W-:Y:S01]  /*1520*/  F2FP.BF16.F32.PACK_AB R0, RZ, R0 ;  /* 0x00000000ff00723e */ /* 0x000fe200000010ff */
[----:B------:R-:W-:Y:S06]  /*1530*/  BRA `(.L_x_8) ;  /* 0x0000000c00907947 */ /* 0x000fec0003800000 */
.L_x_5:
[----:B------:R-:W-:-:S13]  /*1540*/  ISETP.NE.AND P0, PT, R4, 0x2, PT ;  /* 0x000000020400780c */ /* 0x000fda0003f05270 */
[----:B------:R-:W-:Y:S05]  /*1550*/  @!P0 BRA `(.L_x_9) ;  /* 0x0000000000308947 */ /* 0x000fea0003800000 */
[----:B------:R-:W-:-:S13]  /*1560*/  ISETP.NE.AND P0, PT, R4, 0x3, PT ;  /* 0x000000030400780c */ /* 0x000fda0003f05270 */
[----:B------:R-:W-:Y:S05]  /*1570*/  @!P0 BRA `(.L_x_10) ;  /* 0x0000000000188947 */ /* 0x000fea0003800000 */
[----:B------:R-:W-:-:S13]  /*1580*/  ISETP.NE.AND P0, PT, R4, 0x4, PT ;  /* 0x000000040400780c */ /* 0x000fda0003f05270 */
[----:B------:R-:W-:Y:S05]  /*1590*/  @P0 BRA `(.L_x_7) ;  /* 0x0000000c00140947 */ /* 0x000fea0003800000 */
[----:B------:R-:W2:Y:S02]  /*15a0*/  LDG.E.64 R2, desc[UR36][R2.64] ;  /* 0x0000002402027981 */ /* 0x000ea4000c1e1b00 */
[----:B--2---:R-:W0:Y:S02]  /*15b0*/  I2F.S64 R0, R2 ;  /* 0x0000000200007312 */ /* 0x004e240000301400 */
[----:B0-----:R-:W-:Y:S01]  /*15c0*/  F2FP.BF16.F32.PACK_AB R0, RZ, R0 ;  /* 0x00000000ff00723e */ /* 0x001fe200000010ff */
[----:B------:R-:W-:Y:S06]  /*15d0*/  BRA `(.L_x_8) ;  /* 0x0000000c00687947 */ /* 0x000fec0003800000 */
.L_x_10:
[----:B------:R-:W2:Y:S02]  /*15e0*/  LDG.E R2, desc[UR36][R2.64] ;  /* 0x0000002402027981 */ /* 0x000ea4000c1e1900 */
[----:B--2---:R-:W-:-:S04]  /*15f0*/  I2FP.F32.S32 R0, R2 ;  /* 0x0000000200007245 */ /* 0x004fc80000201400 */
[----:B------:R-:W-:Y:S01]  /*1600*/  F2FP.BF16.F32.PACK_AB R0, RZ, R0 ;  /* 0x00000000ff00723e */ /* 0x000fe200000010ff */
[----:B------:R-:W-:Y:S06]  /*1610*/  BRA `(.L_x_8) ;  /* 0x0000000c00587947 */ /* 0x000fec0003800000 */
.L_x_9:
[----:B------:R-:W2:Y:S02]  /*1620*/  LDG.E.U16 R2, desc[UR36][R2.64] ;  /* 0x0000002402027981 */ /* 0x000ea4000c1e1500 */
[----:B--2---:R-:W0:Y:S02]  /*1630*/  I2F.S16 R0, R2 ;  /* 0x0000000200007306 */ /* 0x004e240000101400 */
[----:B0-----:R-:W-:Y:S01]  /*1640*/  F2FP.BF16.F32.PACK_AB R0, RZ, R0 ;  /* 0x00000000ff00723e */ /* 0x001fe200000010ff */
[----:B------:R-:W-:Y:S06]  /*1650*/  BRA `(.L_x_8) ;  /* 0x0000000c00487947 */ /* 0x000fec0003800000 */
.L_x_4:
[----:B------:R-:W-:-:S13]  /*1660*/  ISETP.GT.AND P0, PT, R4, 0x6, PT ;  /* 0x000000060400780c */ /* 0x000fda0003f04270 */
[----:B------:R-:W-:Y:S05]  /*1670*/  @P0 BRA `(.L_x_11) ;  /* 0x00000000002c0947 */ /* 0x000fea0003800000 */
[----:B------:R-:W-:-:S13]  /*1680*/  ISETP.NE.AND P0, PT, R4, 0x5, PT ;  /* 0x000000050400780c */ /* 0x000fda0003f05270 */
[----:B------:R-:W-:Y:S05]  /*1690*/  @!P0 BRA `(.L_x_12) ;  /* 0x0000000000148947 */ /* 0x000fea0003800000 */
[----:B------:R-:W-:-:S13]  /*16a0*/  ISETP.NE.AND P0, PT, R4, 0x6, PT ;  /* 0x000000060400780c */ /* 0x000fda0003f05270 */
[----:B------:R-:W-:Y:S05]  /*16b0*/  @P0 BRA `(.L_x_7) ;  /* 0x0000000800cc0947 */ /* 0x000fea0003800000 */
[----:B------:R-:W2:Y:S02]  /*16c0*/  LDG.E R2, desc[UR36][R2.64] ;  /* 0x0000002402027981 */ /* 0x000ea4000c1e1900 */
[----:B--2---:R-:W-:Y:S01]  /*16d0*/  F2FP.BF16.F32.PACK_AB R0, RZ, R2 ;  /* 0x00000002ff00723e */ /* 0x004fe200000010ff */
[----:B------:R-:W-:Y:S06]  /*16e0*/  BRA `(.L_x_8) ;  /* 0x0000000c00247947 */ /* 0x000fec0003800000 */
.L_x_12:
[----:B------:R-:W2:Y:S02]  /*16f0*/  LDG.E.U16 R0, desc[UR36][R2.64] ;  /* 0x0000002402007981 */ /* 0x000ea4000c1e1500 */
[----:B--2---:R-:W-:-:S05]  /*1700*/  HADD2.F32 R0, -RZ, R0.H0_H0 ;  /* 0x20000000ff007230 */ /* 0x004fca0000004100 */
[----:B------:R-:W-:Y:S01]  /*1710*/  F2FP.BF16.F32.PACK_AB R0, RZ, R0 ;  /* 0x00000000ff00723e */ /* 0x000fe200000010ff */
[----:B------:R-:W-:Y:S06]  /*1720*/  BRA `(.L_x_8) ;  /* 0x0000000c00147947 */ /* 0x000fec0003800000 */
.L_x_11:
[----:B------:R-:W-:-:S13]  /*1730*/  ISETP.NE.AND P0, PT, R4, 0x7, PT ;  /* 0x000000070400780c */ /* 0x000fda0003f05270 */
[----:B------:R-:W-:Y:S05]  /*1740*/  @!P0 BRA `(.L_x_13) ;  /* 0x00000000002c8947 */ /* 0x000fea0003800000 */
[----:B------:R-:W-:-:S13]  /*1750*/  ISETP.NE.AND P0, PT, R4, 0x8, PT ;  /* 0x000000080400780c */ /* 0x000fda0003f05270 */
[----:B------:R-:W-:Y:S05]  /*1760*/  @!P0 BRA `(.L_x_14) ;  /* 0x0000000000148947 */ /* 0x000fea0003800000 */
[----:B------:R-:W-:-:S13]  /*1770*/  ISETP.NE.AND P0, PT, R4, 0x9, PT ;  /* 0x000000090400780c */ /* 0x000fda0003f05270 */
[----:B------:R-:W-:Y:S05]  /*1780*/  @P0 BRA `(.L_x_7) ;  /* 0x0000000800980947 */ /* 0x000fea0003800000 */
[----:B------:R-:W2:Y:S02]  /*1790*/  LDG.E R2, desc[UR36][R2.64] ;  /* 0x0000002402027981 */ /* 0x000ea4000c1e1900 */
[----:B--2---:R-:W-:Y:S01]  /*17a0*/  F2FP.BF16.F32.PACK_AB R0, RZ, R2 ;  /* 0x00000002ff00723e */ /* 0x004fe200000010ff */
[----:B------:R-:W-:Y:S06]  /*17b0*/  BRA `(.L_x_8) ;  /* 0x0000000800f07947 */ /* 0x000fec0003800000 */
.L_x_14:
[----:B------:R-:W2:Y:S02]  /*17c0*/  LDG.E.U16 R2, desc[UR36][R2.64] ;  /* 0x0000002402027981 */ /* 0x000ea4000c1e1500 */
[----:B--2---:R-:W-:-:S05]  /*17d0*/  HADD2.F32 R0, -RZ, R2.H0_H0 ;  /* 0x20000002ff007230 */ /* 0x004fca0000004100 */
[----:B------:R-:W-:Y:S01]  /*17e0*/  F2FP.BF16.F32.PACK_AB R0, RZ, R0 ;  /* 0x00000000ff00723e */ /* 0x000fe200000010ff */
[----:B------:R-:W-:Y:S06]  /*17f0*/  BRA `(.L_x_8) ;  /* 0x0000000800e07947 */ /* 0x000fec0003800000 */
.L_x_13:
[----:B------:R-:W2:Y:S01]  /*1800*/  LDG.E.64 R2, desc[UR36][R2.64] ;  /* 0x0000002402027981 */ /* 0x000ea2000c1e1b00 */
[----:B------:R-:W-:Y:S01]  /*1810*/  UMOV UR4, 0xf0000000 ;  /* 0xf000000000047882 */ /* 0x000fe20000000000 */
[----:B------:R-:W-:Y:S01]  /*1820*/  UMOV UR5, 0x380fffff ;  /* 0x380fffff00057882 */ /* 0x000fe20000000000 */
[----:B--2---:R-:W0:Y:S01]  /*1830*/  F2F.F32.F64 R0, R2 ;  /* 0x0000000200007310 */ /* 0x004e220000301000 */
[----:B------:R-:W-:-:S14]  /*1840*/  DSETP.GEU.AND P0, PT, |R2|, UR4, PT ;  /* 0x0000000402007e2a */ /* 0x000fdc000bf0e200 */
[----:B0-----:R-:W-:-:S05]  /*1850*/  @!P0 FMUL R0, R0, 1.175494350822287508e-38 ;  /* 0x0080000000008820 */ /* 0x001fca0000400000 */
[----:B------:R-:W-:Y:S01]  /*1860*/  F2FP.BF16.F32.PACK_AB R0, RZ, R0 ;  /* 0x00000000ff00723e */ /* 0x000fe200000010ff */
[----:B------:R-:W-:Y:S06]  /*1870*/  BRA `(.L_x_8) ;  /* 0x0000000800c07947 */ /* 0x000fec0003800000 */
.L_x_3:
[----:B------:R-:W-:-:S13]  /*1880*/  ISETP.GT.AND P0, PT, R4, 0x18, PT ;  /* 0x000000180400780c */ /* 0x000fda0003f04270 */
[----:B------:R-:W-:Y:S05]  /*1890*/  @P0 BRA `(.L_x_15) ;  /* 0x0000000400000947 */ /* 0x000fea0003800000 */
[----:B------:R-:W-:-:S13]  /*18a0*/  ISETP.GT.AND P0, PT, R4, 0xe, PT ;  /* 0x0000000e0400780c */ /* 0x000fda0003f04270 */
[----:B------:R-:W-:Y:S05]  /*18b0*/  @P0 BRA `(.L_x_16) ;  /* 0x0000000000440947 */ /* 0x000fea0003800000 */
[----:B------:R-:W-:-:S13]  /*18c0*/  ISETP.NE.AND P0, PT, R4, 0xa, PT ;  /* 0x0000000a0400780c */ /* 0x000fda0003f05270 */
[----:B------:R-:W-:Y:S05]  /*18d0*/  @!P0 BRA `(.L_x_17) ;  /* 0x00000000001c8947 */ /* 0x000fea0003800000 */
[----:B------:R-:W-:-:S13]  /*18e0*/  ISETP.NE.AND P0, PT, R4, 0xb, PT ;  /* 0x0000000b0400780c */ /* 0x000fda0003f05270 */
[----:B------:R-:W-:Y:S05]  /*18f0*/  @P0 BRA `(.L_x_7) ;  /* 0x00000008003c0947 */ /* 0x000fea0003800000 */
[----:B------:R-:W2:Y:S02]  /*1900*/  LDG.E.U8 R2, desc[UR36][R2.64] ;  /* 0x0000002402027981 */ /* 0x000ea4000c1e1100 */
[----:B--2---:R-:W-:-:S04]  /*1910*/  ISETP.NE.AND P0, PT, R2, RZ, PT ;  /* 0x000000ff0200720c */ /* 0x004fc80003f05270 */
[----:B------:R-:W-:-:S04]  /*1920*/  FSEL R0, RZ, 1, !P0 ;  /* 0x3f800000ff007808 */ /* 0x000fc80004000000 */
[----:B------:R-:W-:Y:S01]  /*1930*/  F2FP.BF16.F32.PACK_AB R0, RZ, R0 ;  /* 0x00000000ff00723e */ /* 0x000fe200000010ff */
[----:B------:R-:W-:Y:S06]  /*1940*/  BRA `(.L_x_8) ;  /* 0x00000008008c7947 */ /* 0x000fec0003800000 */
.L_x_17:
        /* <DEDUP_REMOVED lines=8> */
.L_x_16:
[----:B------:R-:W-:-:S13]  /*19d0*/  ISETP.NE.AND P0, PT, R4, 0xf, PT ;  /* 0x0000000f0400780c */ /* 0x000fda0003f05270 */
[----:B------:R-:W-:Y:S05]  /*19e0*/  @!P0 BRA `(.L_x_18) ;  /* 0x0000000000a48947 */ /* 0x000fea0003800000 */
[----:B------:R-:W-:-:S13]  /*19f0*/  ISETP.NE.AND P0, PT, R4, 0x17, PT ;  /* 0x000000170400780c */ /* 0x000fda0003f05270 */
[----:B------:R-:W-:Y:S05]  /*1a00*/  @!P0 BRA `(.L_x_19) ;  /* 0x0000000000608947 */ /* 0x000fea0003800000 */
[----:B------:R-:W-:-:S13]  /*1a10*/  ISETP.NE.AND P0, PT, R4, 0x18, PT ;  /* 0x000000180400780c */ /* 0x000fda0003f05270 */
[----:B------:R-:W-:Y:S05]  /*1a20*/  @P0 BRA `(.L_x_7) ;  /* 0x0000000400f00947 */ /* 0x000fea0003800000 */
[----:B------:R-:W2:Y:S01]  /*1a30*/  LDG.E.U8 R0, desc[UR36][R2.64] ;  /* 0x0000002402007981 */ /* 0x000ea2000c1e1100 */
[----:B------:R-:W-:Y:S02]  /*1a40*/  IMAD.MOV.U32 R8, RZ, RZ, -0x800000 ;  /* 0xff800000ff087424 */ /* 0x000fe400078e00ff */
[----:B--2---:R-:W-:-:S05]  /*1a50*/  IMAD.SHL.U32 R0, R0, 0x1000000, RZ ;  /* 0x0100000000007824 */ /* 0x004fca00078e00ff */
[----:B------:R-:W-:-:S04]  /*1a60*/  LOP3.LUT R4, R0, 0x7f000000, RZ, 0xc0, !PT ;  /* 0x7f00000000047812 */ /* 0x000fc800078ec0ff */
[----:B------:R-:W0:Y:S01]  /*1a70*/  FLO.U32 R5, R4 ;  /* 0x0000000400057300 */ /* 0x000e2200000e0000 */
[C---:B------:R-:W-:Y:S02]  /*1a80*/  VIADD R6, R4.reuse, 0x1000000 ;  /* 0x0100000004067836 */ /* 0x040fe40000000000 */
[----:B------:R-:W-:-:S03]  /*1a90*/  VIADD R2, R4, 0xffffffff ;  /* 0xffffffff04027836 */ /* 0x000fc60000000000 */
[----:B------:R-:W-:Y:S02]  /*1aa0*/  SHF.R.S32.HI R6, RZ, 0x8, R6 ;  /* 0x00000008ff067819 */ /* 0x000fe40000011406 */
[----:B------:R-:W-:Y:S02]  /*1ab0*/  SHF.R.S32.HI R2, RZ, 0x1f, R2 ;  /* 0x0000001fff027819 */ /* 0x000fe40000011402 */
[----:B0-----:R-:W-:-:S04]  /*1ac0*/  IADD3 R5, -R5, 0x1f, RZ ;  /* 0x0000001f05057810 */ /* 0x001fc80007ffe1ff */
[C---:B------:R-:W-:Y:S01]  /*1ad0*/  ISETP.GT.U32.AND P0, PT, R5.reuse, 0x4, PT ;  /* 0x000000040500780c */ /* 0x040fe20003f04070 */
[----:B------:R-:W-:-:S05]  /*1ae0*/  VIADD R5, R5, 0xfffffffc ;  /* 0xfffffffc05057836 */ /* 0x000fca0000000000 */
[----:B------:R-:W-:-:S05]  /*1af0*/  SEL R5, R5, RZ, P0 ;  /* 0x000000ff05057207 */ /* 0x000fca0000000000 */
[----:B------:R-:W-:Y:S01]  /*1b00*/  IMAD R8, R5, R8, 0x3c000000 ;  /* 0x3c00000005087424 */ /* 0x000fe200078e0208 */
[----:B------:R-:W-:-:S04]  /*1b10*/  SHF.L.U32 R5, R4, R5, RZ ;  /* 0x0000000504057219 */ /* 0x000fc800000006ff */
[----:B------:R-:W-:-:S04]  /*1b20*/  LEA.HI R5, R5, R8, RZ, 0x1c ;  /* 0x0000000805057211 */ /* 0x000fc800078fe0ff */
[----:B------:R-:W-:-:S04]  /*1b30*/  LOP3.LUT R5, R5, 0x7f800000, R6, 0xf8, !PT ;  /* 0x7f80000005057812 */ /* 0x000fc800078ef806 */
[----:B------:R-:W-:-:S04]  /*1b40*/  LOP3.LUT R5, R5, R2, RZ, 0x30, !PT ;  /* 0x0000000205057212 */ /* 0x000fc800078e30ff */
[----:B------:R-:W-:-:S04]  /*1b50*/  LOP3.LUT R5, R5, 0x80000000, R0, 0xf8, !PT ;  /* 0x8000000005057812 */ /* 0x000fc800078ef800 */
[----:B------:R-:W-:-:S04]  /*1b60*/  F2FP.BF16.F32.PACK_AB R5, RZ, R5 ;  /* 0x00000005ff05723e */ /* 0x000fc800000010ff */
[----:B------:R-:W-:Y:S01]  /*1b70*/  PRMT R0, R5, 0x7610, R0 ;  /* 0x0000761005007816 */ /* 0x000fe20000000000 */
[----:B------:R-:W-:Y:S06]  /*1b80*/  BRA `(.L_x_8) ;  /* 0x0000000400fc7947 */ /* 0x000fec0003800000 */
.L_x_19:
[----:B------:R-:W2:Y:S02]  /*1b90*/  LDG.E.U8 R2, desc[UR36][R2.64] ;  /* 0x0000002402027981 */ /* 0x000ea4000c1e1100 */
[C---:B--2---:R-:W-:Y:S02]  /*1ba0*/  IMAD.SHL.U32 R0, R2.reuse, 0x2000000, RZ ;  /* 0x0200000002007824 */ /* 0x044fe400078e00ff */
[----:B------:R-:W-:-:S03]  /*1bb0*/  IMAD.SHL.U32 R5, R2, 0x1000000, RZ ;  /* 0x0100000002057824 */ /* 0x000fc600078e00ff */
[----:B------:R-:W-:-:S13]  /*1bc0*/  ISETP.GE.U32.AND P0, PT, R0, 0x8000000, PT ;  /* 0x080000000000780c */ /* 0x000fda0003f06070 */
[C---:B------:R-:W-:Y:S02]  /*1bd0*/  @!P0 IMAD.SHL.U32 R0, R2.reuse, 0x100, RZ ;  /* 0x0000010002008824 */ /* 0x040fe400078e00ff */
[----:B------:R-:W-:-:S03]  /*1be0*/  @P0 IMAD.SHL.U32 R4, R2, 0x200000, RZ ;  /* 0x0020000002040824 */ /* 0x000fc600078e00ff */
[----:B------:R-:W-:Y:S02]  /*1bf0*/  @!P0 LOP3.LUT R0, R0, 0x7f00, RZ, 0xc0, !PT ;  /* 0x00007f0000008812 */ /* 0x000fe400078ec0ff */
[----:B------:R-:W-:Y:S02]  /*1c00*/  @P0 LOP3.LUT R4, R4, 0x70000000, RZ, 0xfc, !PT ;  /* 0x7000000004040812 */ /* 0x000fe400078efcff */
[----:B------:R-:W-:-:S03]  /*1c10*/  @!P0 LOP3.LUT R0, R0, 0x3f000000, RZ, 0xfc, !PT ;  /* 0x3f00000000008812 */ /* 0x000fc600078efcff */
[----:B------:R-:W-:Y:S02]  /*1c20*/  @P0 FMUL.FTZ R4, R4, 1.9259299443872358531e-34 ;  /* 0x0780000004040820 */ /* 0x000fe40000410000 */
[----:B------:R-:W-:-:S05]  /*1c30*/  @!P0 FADD.FTZ R4, R0, -0.5 ;  /* 0xbf00000000048421 */ /* 0x000fca0000010000 */
[----:B------:R-:W-:-:S04]  /*1c40*/  LOP3.LUT R4, R4, 0x80000000, R5, 0xf8, !PT ;  /* 0x8000000004047812 */ /* 0x000fc800078ef805 */
[----:B------:R-:W-:-:S04]  /*1c50*/  F2FP.BF16.F32.PACK_AB R4, RZ, R4 ;  /* 0x00000004ff04723e */ /* 0x000fc800000010ff */
[----:B------:R-:W-:Y:S01]  /*1c60*/  PRMT R0, R4, 0x7610, R0 ;  /* 0x0000761004007816 */ /* 0x000fe20000000000 */
[----:B------:R-:W-:Y:S06]  /*1c70*/  BRA `(.L_x_8) ;  /* 0x0000000400c07947 */ /* 0x000fec0003800000 */
.L_x_18:
[----:B------:R0:W5:Y:S01]  /*1c80*/  LDG.E.U16 R0, desc[UR36][R2.64] ;  /* 0x0000002402007981 */ /* 0x000162000c1e1500 */
[----:B------:R-:W-:Y:S05]  /*1c90*/  BRA `(.L_x_8) ;  /* 0x0000000400b87947 */ /* 0x000fea0003800000 */
.L_x_15:
[----:B------:R-:W-:-:S13]  /*1ca0*/  ISETP.GT.AND P0, PT, R4, 0x1b, PT ;  /* 0x0000001b0400780c */ /* 0x000fda0003f04270 */
[----:B------:R-:W-:Y:S05]  /*1cb0*/  @P0 BRA `(.L_x_20) ;  /* 0x0000000400080947 */ /* 0x000fea0003800000 */
[----:B------:R-:W-:-:S13]  /*1cc0*/  ISETP.NE.AND P0, PT, R4, 0x19, PT ;  /* 0x000000190400780c */ /* 0x000fda0003f05270 */
[----:B------:R-:W-:Y:S05]  /*1cd0*/  @!P0 BRA `(.L_x_21) ;  /* 0x0000000000908947 */ /* 0x000fea0003800000 */
[----:B------:R-:W-:-:S13]  /*1ce0*/  ISETP.NE.AND P0, PT, R4, 0x1a, PT ;  /* 0x0000001a0400780c */ /* 0x000fda0003f05270 */
[----:B------:R-:W-:Y:S05]  /*1cf0*/  @!P0 BRA `(.L_x_22) ;  /* 0x0000000000188947 */ /* 0x000fea0003800000 */
[----:B------:R-:W-:-:S13]  /*1d00*/  ISETP.NE.AND P0, PT, R4, 0x1b, PT ;  /* 0x0000001b0400780c */ /* 0x000fda0003f05270 */
[----:B------:R-:W-:Y:S05]  /*1d10*/  @P0 BRA `(.L_x_7) ;  /* 0x0000000400340947 */ /* 0x000fea0003800000 */
[----:B------:R-:W2:Y:S02]  /*1d20*/  LDG.E.U16 R0, desc[UR36][R2.64] ;  /* 0x0000002402007981 */ /* 0x000ea4000c1e1500 */
[----:B--2---:R-:W-:-:S04]  /*1d30*/  I2FP.F32.U32 R0, R0 ;  /* 0x0000000000007245 */ /* 0x004fc80000201000 */
[----:B------:R-:W-:Y:S01]  /*1d40*/  F2FP.BF16.F32.PACK_AB R0, RZ, R0 ;  /* 0x00000000ff00723e */ /* 0x000fe200000010ff */
[----:B------:R-:W-:Y:S06]  /*1d50*/  BRA `(.L_x_8) ;  /* 0x0000000400887947 */ /* 0x000fec0003800000 */
.L_x_22:
[----:B------:R-:W2:Y:S01]  /*1d60*/  LDG.E.U8 R2, desc[UR36][R2.64] ;  /* 0x0000002402027981 */ /* 0x000ea2000c1e1100 */
[----:B------:R-:W-:Y:S01]  /*1d70*/  BSSY B0, `(.L_x_23) ;  /* 0x0000018000007945 */ /* 0x000fe20003800000 */
[----:B------:R-:W-:Y:S01]  /*1d80*/  IMAD.MOV.U32 R0, RZ, RZ, RZ ;  /* 0x000000ffff007224 */ /* 0x000fe200078e00ff */
[----:B--2---:R-:W-:-:S13]  /*1d90*/  ISETP.NE.AND P0, PT, R2, RZ, PT ;  /* 0x000000ff0200720c */ /* 0x004fda0003f05270 */
[----:B------:R-:W-:Y:S05]  /*1da0*/  @!P0 BRA `(.L_x_24) ;  /* 0x0000000000508947 */ /* 0x000fea0003800000 */
[----:B------:R-:W-:-:S13]  /*1db0*/  ISETP.NE.AND P0, PT, R2, 0x80, PT ;  /* 0x000000800200780c */ /* 0x000fda0003f05270 */
[----:B------:R-:W-:Y:S01]  /*1dc0*/  @!P0 IMAD.MOV.U32 R0, RZ, RZ, 0x7f800001 ;  /* 0x7f800001ff008424 */ /* 0x000fe200078e00ff */
[----:B------:R-:W-:Y:S06]  /*1dd0*/  @!P0 BRA `(.L_x_24) ;  /* 0x0000000000448947 */ /* 0x000fec0003800000 */
[C---:B------:R-:W-:Y:S01]  /*1de0*/  LOP3.LUT P0, R0, R2.reuse, 0x78, RZ, 0xc0, !PT ;  /* 0x0000007802007812 */ /* 0x040fe2000780c0ff */
[----:B------:R-:W-:Y:S01]  /*1df0*/  BSSY B1, `(.L_x_25) ;  /* 0x000000c000017945 */ /* 0x000fe20003800000 */
[----:B------:R-:W-:Y:S02]  /*1e00*/  SHF.R.U32.HI R3, RZ, 0x7, R2 ;  /* 0x00000007ff037819 */ /* 0x000fe40000011602 */
[----:B------:R-:W-:Y:S02]  /*1e10*/  LOP3.LUT R2, R2, 0x7, RZ, 0xc0, !PT ;  /* 0x0000000702027812 */ /* 0x000fe400078ec0ff */
[----:B------:R-:W-:Y:S01]  /*1e20*/  SHF.R.U32.HI R0, RZ, 0x3, R0 ;  /* 0x00000003ff007819 */ /* 0x000fe20000011600 */
[----:B------:R-:W-:-:S06]  /*1e30*/  IMAD.U32 R4, R3, -0x80000000, RZ ;  /* 0x8000000003047824 */ /* 0x000fcc00078e00ff */
[----:B------:R-:W-:Y:S05]  /*1e40*/  @P0 BRA `(.L_x_26) ;  /* 0x0000000000180947 */ /* 0x000fea0003800000 */
[----:B------:R-:W0:Y:S02]  /*1e50*/  FLO.U32 R3, R2 ;  /* 0x0000000200037300 */ /* 0x000e2400000e0000 */
[----:B0-----:R-:W-:-:S04]  /*1e60*/  IADD3 R3, -R3, 0x1f, RZ ;  /* 0x0000001f03037810 */ /* 0x001fc80007ffe1ff */
[----:B------:R-:W-:Y:S01]  /*1e70*/  IADD3 R0, R0, 0x1d, -R3 ;  /* 0x0000001d00007810 */ /* 0x000fe20007ffe803 */
[----:B------:R-:W-:-:S05]  /*1e80*/  VIADD R5, R3, 0xffffffe4 ;  /* 0xffffffe403057836 */ /* 0x000fca0000000000 */
[----:B------:R-:W-:-:S04]  /*1e90*/  SHF.L.U32 R5, R2, R5, RZ ;  /* 0x0000000502057219 */ /* 0x000fc800000006ff */
[----:B------:R-:W-:-:S07]  /*1ea0*/  LOP3.LUT R2, R5, 0x7, RZ, 0xc0, !PT ;  /* 0x0000000705027812 */ /* 0x000fce00078ec0ff */
.L_x_26:
[----:B------:R-:W-:Y:S05]  /*1eb0*/  BSYNC B1 ;  /* 0x0000000000017941 */ /* 0x000fea0003800000 */
.L_x_25:
[----:B------:R-:W-:Y:S01]  /*1ec0*/  LEA R3, R0, 0x3b800000, 0x17 ;  /* 0x3b80000000037811 */ /* 0x000fe200078eb8ff */
[----:B------:R-:W-:-:S05]  /*1ed0*/  IMAD.SHL.U32 R0, R2, 0x100000, RZ ;  /* 0x0010000002007824 */ /* 0x000fca00078e00ff */
[----:B------:R-:W-:-:S07]  /*1ee0*/  LOP3.LUT R0, R3, R0, R4, 0xfe, !PT ;  /* 0x0000000003007212 */ /* 0x000fce00078efe04 */
.L_x_24:
[----:B------:R-:W-:Y:S05]  /*1ef0*/  BSYNC B0 ;  /* 0x0000000000007941 */ /* 0x000fea0003800000 */
.L_x_23:
[----:B------:R-:W-:Y:S01]  /*1f00*/  F2FP.BF16.F32.PACK_AB R0, RZ, R0 ;  /* 0x00000000ff00723e */ /* 0x000fe200000010ff */
[----:B------:R-:W-:Y:S06]  /*1f10*/  BRA `(.L_x_8) ;  /* 0x0000000400187947 */ /* 0x000fec0003800000 */
.L_x_21:
        /* <DEDUP_REMOVED lines=21> */
.L_x_30:
[----:B------:R-:W-:Y:S05]  /*2070*/  BSYNC B1 ;  /* 0x0000000000017941 */ /* 0x000fea0003800000 */
.L_x_29:
[----:B------:R-:W-:Y:S01]  /*2080*/  LEA R3, R0, 0x37800000, 0x17 ;  /* 0x3780000000037811 */ /* 0x000fe200078eb8ff */
[----:B------:R-:W-:-:S05]  /*2090*/  IMAD.SHL.U32 R0, R2, 0x200000, RZ ;  /* 0x0020000002007824 */ /* 0x000fca00078e00ff */
[----:B------:R-:W-:-:S07]  /*20a0*/  LOP3.LUT R0, R3, R0, R4, 0xfe, !PT ;  /* 0x0000000003007212 */ /* 0x000fce00078efe04 */
.L_x_28:
[----:B------:R-:W-:Y:S05]  /*20b0*/  BSYNC B0 ;  /* 0x0000000000007941 */ /* 0x000fea0003800000 */
.L_x_27:
[----:B------:R-:W-:Y:S01]  /*20c0*/  F2FP.BF16.F32.PACK_AB R0, RZ, R0 ;  /* 0x00000000ff00723e */ /* 0x000fe200000010ff */
[----:B------:R-:W-:Y:S06]  /*20d0*/  BRA `(.L_x_8) ;  /* 0x0000000000a87947 */ /* 0x000fec0003800000 */
.L_x_20:
[----:B------:R-:W-:-:S13]  /*20e0*/  ISETP.NE.AND P0, PT, R4, 0x1c, PT ;  /* 0x0000001c0400780c */ /* 0x000fda0003f05270 */
[----:B------:R-:W-:Y:S05]  /*20f0*/  @!P0 BRA `(.L_x_31) ;  /* 0x0000000000948947 */ /* 0x000fea0003800000 */
[----:B------:R-:W-:-:S13]  /*2100*/  ISETP.NE.AND P0, PT, R4, 0x1d, PT ;  /* 0x0000001d0400780c */ /* 0x000fda0003f05270 */
[----:B------:R-:W-:Y:S05]  /*2110*/  @!P0 BRA `(.L_x_32) ;  /* 0x00000000007c8947 */ /* 0x000fea0003800000 */
[----:B------:R-:W-:-:S13]  /*2120*/  ISETP.NE.AND P0, PT, R4, 0x2c, PT ;  /* 0x0000002c0400780c */ /* 0x000fda0003f05270 */
[----:B------:R-:W-:Y:S05]  /*2130*/  @P0 BRA `(.L_x_7) ;  /* 0x00000000002c0947 */ /* 0x000fea0003800000 */
[----:B------:R-:W2:Y:S01]  /*2140*/  LDG.E.U8 R2, desc[UR36][R2.64] ;  /* 0x0000002402027981 */ /* 0x000ea2000c1e1100 */
[----:B------:R-:W-:Y:S01]  /*2150*/  BSSY B0, `(.L_x_33) ;  /* 0x0000007000007945 */ /* 0x000fe20003800000 */
[----:B------:R-:W-:Y:S01]  /*2160*/  IMAD.MOV.U32 R0, RZ, RZ, 0x400000 ;  /* 0x00400000ff007424 */ /* 0x000fe200078e00ff */
[----:B--2---:R-:W-:-:S13]  /*2170*/  ISETP.NE.AND P0, PT, R2, RZ, PT ;  /* 0x000000ff0200720c */ /* 0x004fda0003f05270 */
[----:B------:R-:W-:Y:S05]  /*2180*/  @!P0 BRA `(.L_x_34) ;  /* 0x00000000000c8947 */ /* 0x000fea0003800000 */
[----:B------:R-:W-:-:S13]  /*2190*/  ISETP.NE.AND P0, PT, R2, 0xff, PT ;  /* 0x000000ff0200780c */ /* 0x000fda0003f05270 */
[----:B------:R-:W-:Y:S02]  /*21a0*/  @!P0 IMAD.MOV.U32 R0, RZ, RZ, 0x7f800001 ;  /* 0x7f800001ff008424 */ /* 0x000fe400078e00ff */
[----:B------:R-:W-:-:S07]  /*21b0*/  @P0 IMAD.SHL.U32 R0, R2, 0x800000, RZ ;  /* 0x0080000002000824 */ /* 0x000fce00078e00ff */
.L_x_34:
[----:B------:R-:W-:Y:S05]  /*21c0*/  BSYNC B0 ;  /* 0x0000000000007941 */ /* 0x000fea0003800000 */
.L_x_33:
[----:B------:R-:W-:Y:S01]  /*21d0*/  F2FP.BF16.F32.PACK_AB R0, RZ, R0 ;  /* 0x00000000ff00723e */ /* 0x000fe200000010ff */
[----:B------:R-:W-:Y:S06]  /*21e0*/  BRA `(.L_x_8) ;  /* 0x0000000000647947 */ /* 0x000fec0003800000 */
.L_x_7:
[----:B------:R-:W-:Y:S01]  /*21f0*/  MOV R2, 0x0 ;  /* 0x0000000000027802 */ /* 0x000fe20000000f00 */
[----:B------:R-:W-:Y:S01]  /*2200*/  ULDC.64 UR4, c[0x4][0x128] ;  /* 0x01004a0000047ab9 */ /* 0x000fe20000000a00 */
[----:B------:R-:W-:Y:S01]  /*2210*/  ULDC.64 UR6, c[0x4][0x38] ;  /* 0x01000e0000067ab9 */ /* 0x000fe20000000a00 */
[----:B------:R-:W-:Y:S02]  /*2220*/  IMAD.U32 R4, RZ, RZ, UR4 ;  /* 0x00000004ff047e24 */ /* 0x000fe4000f8e00ff */
[----:B------:R-:W-:Y:S01]  /*2230*/  IMAD.U32 R5, RZ, RZ, UR5 ;  /* 0x00000005ff057e24 */ /* 0x000fe2000f8e00ff */
[----:B------:R-:W0:Y:S01]  /*2240*/  LDC.64 R2, c[0x4][R2] ;  /* 0x0100000002027b82 */ /* 0x000e220000000a00 */
[----:B------:R-:W-:Y:S01]  /*2250*/  ULDC.64 UR4, c[0x4][0x130] ;  /* 0x01004c0000047ab9 */ /* 0x000fe20000000a00 */
[----:B------:R-:W-:Y:S02]  /*2260*/  IMAD.U32 R10, RZ, RZ, UR6 ;  /* 0x00000006ff0a7e24 */ /* 0x000fe4000f8e00ff */
[----:B------:R-:W-:-:S02]  /*2270*/  IMAD.U32 R6, RZ, RZ, UR4 ;  /* 0x00000004ff067e24 */ /* 0x000fc4000f8e00ff */
[----:B------:R-:W-:Y:S02]  /*2280*/  IMAD.U32 R7, RZ, RZ, UR5 ;  /* 0x00000005ff077e24 */ /* 0x000fe4000f8e00ff */
[----:B------:R-:W-:Y:S02]  /*2290*/  IMAD.U32 R11, RZ, RZ, UR7 ;  /* 0x00000007ff0b7e24 */ /* 0x000fe4000f8e00ff */
[----:B------:R-:W-:Y:S02]  /*22a0*/  IMAD.MOV.U32 R8, RZ, RZ, 0x4e ;  /* 0x0000004eff087424 */ /* 0x000fe400078e00ff */
[----:B------:R-:W-:Y:S02]  /*22b0*/  IMAD.MOV.U32 R12, RZ, RZ, 0x1 ;  /* 0x00000001ff0c7424 */ /* 0x000fe400078e00ff */
[----:B------:R-:W-:-:S07]  /*22c0*/  IMAD.MOV.U32 R13, RZ, RZ, RZ ;  /* 0x000000ffff0d7224 */ /* 0x000fce00078e00ff */
[----:B------:R-:W-:-:S07]  /*22d0*/  LEPC R20, `(.L_x_35) ;  /* 0x000000001014794e */ /* 0x000fce0000000000 */
[----:B0-----:R-:W-:Y:S05]  /*22e0*/  CALL.ABS.NOINC R2 ;  /* 0x0000000002007343 */ /* 0x001fea0003c00000 */
.L_x_35:
[----:B------:R-:W-:Y:S01]  /*22f0*/  PRMT R0, RZ, 0x7610, R0 ;  /* 0x00007610ff007816 */ /* 0x000fe20000000000 */
[----:B------:R-:W-:Y:S06]  /*2300*/  BRA `(.L_x_8) ;  /* 0x00000000001c7947 */ /* 0x000fec0003800000 */
.L_x_32:
[----:B------:R-:W2:Y:S02]  /*2310*/  LDG.E.64 R2, desc[UR36][R2.64] ;  /* 0x0000002402027981 */ /* 0x000ea4000c1e1b00 */
[----:B--2---:R-:W0:Y:S02]  /*2320*/  I2F.U64 R0, R2 ;  /* 0x0000000200007312 */ /* 0x004e240000301000 */
[----:B0-----:R-:W-:Y:S01]  /*2330*/  F2FP.BF16.F32.PACK_AB R0, RZ, R0 ;  /* 0x00000000ff00723e */ /* 0x001fe200000010ff */
[----:B------:R-:W-:Y:S06]  /*2340*/  BRA `(.L_x_8) ;  /* 0x00000000000c7947 */ /* 0x000fec0003800000 */
.L_x_31:
[----:B------:R-:W2:Y:S02]  /*2350*/  LDG.E R2, desc[UR36][R2.64] ;  /* 0x0000002402027981 */ /* 0x000ea4000c1e1900 */
[----:B--2---:R-:W-:-:S04]  /*2360*/  I2FP.F32.U32 R0, R2 ;  /* 0x0000000200007245 */ /* 0x004fc80000201000 */
[----:B------:R-:W-:-:S07]  /*2370*/  F2FP.BF16.F32.PACK_AB R0, RZ, R0 ;  /* 0x00000000ff00723e */ /* 0x000fce00000010ff */
.L_x_8:
[----:B-----5:R-:W-:Y:S01]  /*2380*/  IMAD.U32 R0, R0, 0x10000, RZ ;  /* 0x0001000000007824 */ /* 0x020fe200078e00ff */
[----:B------:R-:W1:Y:S01]  /*2390*/  LDC.U8 R5, c[0x0][0x421] ;  /* 0x00010840ff057b82 */ /* 0x000e620000000000 */
[----:B0-----:R-:W-:Y:S02]  /*23a0*/  IMAD.MOV.U32 R3, RZ, RZ, 0x42fc0000 ;  /* 0x42fc0000ff037424 */ /* 0x001fe400078e00ff */
[----:B------:R-:W-:-:S06]  /*23b0*/  FMUL.FTZ R2, |R0|, 1.4426950216293334961 ;  /* 0x3fb8aa3b00027820 */ /* 0x000fcc0000410200 */
[----:B------:R-:W0:Y:S02]  /*23c0*/  FRND.TRUNC R2, R2 ;  /* 0x0000000200027307 */ /* 0x000e24000020d000 */
[----:B0-----:R-:W-:Y:S02]  /*23d0*/  FSETP.GT.FTZ.AND P0, PT, |R2|, 126, PT ;  /* 0x42fc00000200780b */ /* 0x001fe40003f14200 */
[----:B------:R-:W-:Y:S02]  /*23e0*/  LOP3.LUT R3, R3, 0x80000000, R2, 0xb8, !PT ;  /* 0x8000000003037812 */ /* 0x000fe400078eb802 */
[----:B-1----:R-:W-:Y:S02]  /*23f0*/  PRMT R4, R5, 0x9910, RZ ;  /* 0x0000991005047816 */ /* 0x002fe400000000ff */
[----:B------:R-:W-:Y:S02]  /*2400*/  FSEL R3, R3, R2, P0 ;  /* 0x0000000203037208 */ /* 0x000fe40000000000 */
[----:B------:R-:W-:-:S03]  /*2410*/  ISETP.GT.AND P0, PT, R4, 0x9, PT ;  /* 0x000000090400780c */ /* 0x000fc60003f04270 */
[----:B------:R-:W-:-:S04]  /*2420*/  FFMA.FTZ R0, R3, -0.69314718246459960938, |R0| ;  /* 0xbf31721803007823 */ /* 0x000fc80000010400 */
[C---:B------:R-:W-:Y:S01]  /*2430*/  FFMA.FTZ R0, R3.reuse, 1.9046542121259335545e-09, R0 ;  /* 0x3102e30803007823 */ /* 0x040fe20000010000 */
[----:B------:R-:W-:-:S03]  /*2440*/  FADD.FTZ R3, R3, 12583037 ;  /* 0x4b40007d03037421 */ /* 0x000fc60000010000 */
[----:B------:R-:W-:Y:S01]  /*2450*/  FMUL.FTZ R0, R0, 1.4426950216293334961 ;  /* 0x3fb8aa3b00007820 */ /* 0x000fe20000410000 */
[----:B------:R-:W-:-:S05]  /*2460*/  IMAD.SHL.U32 R3, R3, 0x800000, RZ ;  /* 0x0080000003037824 */ /* 0x000fca00078e00ff */
[----:B------:R-:W0:Y:S02]  /*2470*/  MUFU.EX2 R0, R0 ;  /* 0x0000000000007308 */ /* 0x000e240000000800 */
[----:B0-----:R-:W-:-:S06]  /*2480*/  FMUL.FTZ R3, R3, R0 ;  /* 0x0000000003037220 */ /* 0x001fcc0000410000 */
[----:B------:R-:W0:Y:S02]  /*2490*/  MUFU.RCP R2, R3 ;  /* 0x0000000300027308 */ /* 0x000e240000001000 */
[----:B0-----:R-:W-:-:S04]  /*24a0*/  FMUL.FTZ R2, R2, 0.125 ;  /* 0x3e00000002027820 */ /* 0x001fc80000410000 */
[----:B------:R-:W-:-:S04]  /*24b0*/  FFMA.FTZ R2, R3, 2, R2 ;  /* 0x4000000003027823 */ /* 0x000fc80000010002 */
[----:B------:R0:W1:Y:S01]  /*24c0*/  F2F.BF16.F32 R7, R2 ;  /* 0x0000000200077304 */ /* 0x0000620000202000 */
        /* <DEDUP_REMOVED lines=9> */
[----:B-1----:R-:W-:-:S04]  /*2560*/  IMAD.U32 R0, R7, 0x10000, RZ ;  /* 0x0001000007007824 */ /* 0x002fc800078e00ff */
[----:B------:R-:W1:Y:S02]  /*2570*/  F2I.FTZ.TRUNC.NTZ R3, R0 ;  /* 0x0000000000037305 */ /* 0x000e64000021f100 */
[----:B-1----:R4:W-:Y:S01]  /*2580*/  STG.E.U8 desc[UR36][R16.64], R3 ;  /* 0x0000000310007986 */ /* 0x0029e2000c101124 */
[----:B------:R-:W-:Y:S05]  /*2590*/  BRA `(.L_x_41) ;  /* 0x0000000c00947947 */ /* 0x000fea0003800000 */
.L_x_39:
[----:B-1----:R-:W-:-:S06]  /*25a0*/  IMAD.U32 R3, R7, 0x10000, RZ ;  /* 0x0001000007037824 */ /* 0x002fcc00078e00ff */
[----:B0-----:R-:W0:Y:S02]  /*25b0*/  F2I.S64.TRUNC R2, R3 ;  /* 0x0000000300027311 */ /* 0x001e24000020d900 */
[----:B0-----:R3:W-:Y:S01]  /*25c0*/  STG.E.U8 desc[UR36][R16.64], R2 ;  /* 0x0000000210007986 */ /* 0x0017e2000c101124 */
[----:B------:R-:W-:Y:S05]  /*25d0*/  BRA `(.L_x_41) ;  /* 0x0000000c00847947 */ /* 0x000fea0003800000 */
.L_x_38:
[----:B------:R-:W-:-:S13]  /*25e0*/  ISETP.NE.AND P0, PT, R4, 0x2, PT ;  /* 0x000000020400780c */ /* 0x000fda0003f05270 */
[----:B------:R-:W-:Y:S05]  /*25f0*/  @!P0 BRA `(.L_x_42) ;  /* 0x0000000000308947 */ /* 0x000fea0003800000 */
[----:B------:R-:W-:-:S13]  /*2600*/  ISETP.NE.AND P0, PT, R4, 0x3, PT ;  /* 0x000000030400780c */ /* 0x000fda0003f05270 */
[----:B------:R-:W-:Y:S05]  /*2610*/  @!P0 BRA `(.L_x_43) ;  /* 0x0000000000188947 */ /* 0x000fea0003800000 */
[----:B------:R-:W-:-:S13]  /*2620*/  ISETP.NE.AND P0, PT, R4, 0x4, PT ;  /* 0x000000040400780c */ /* 0x000fda0003f05270 */
[----:B------:R-:W-:Y:S05]  /*2630*/  @P0 BRA `(.L_x_40) ;  /* 0x0000000c000c0947 */ /* 0x000fea0003800000 */
[----:B01----:R-:W-:-:S06]  /*2640*/  IMAD.U32 R2, R7, 0x10000, RZ ;  /* 0x0001000007027824 */ /* 0x003fcc00078e00ff */
[----:B------:R-:W0:Y:S02]  /*2650*/  F2I.S64.TRUNC R2, R2 ;  /* 0x0000000200027311 */ /* 0x000e24000020d900 */
[----:B0-----:R0:W-:Y:S01]  /*2660*/  STG.E.64 desc[UR36][R16.64], R2 ;  /* 0x0000000210007986 */ /* 0x0011e2000c101b24 */
[----:B------:R-:W-:Y:S05]  /*2670*/  BRA `(.L_x_41) ;  /* 0x0000000c005c7947 */ /* 0x000fea0003800000 */
.L_x_43:
[----:B-1----:R-:W-:-:S06]  /*2680*/  IMAD.U32 R7, R7, 0x10000, RZ ;  /* 0x0001000007077824 */ /* 0x002fcc00078e00ff */
[----:B------:R-:W1:Y:S02]  /*2690*/  F2I.FTZ.TRUNC.NTZ R7, R7 ;  /* 0x0000000700077305 */ /* 0x000e64000021f100 */
[----:B-1----:R1:W-:Y:S01]  /*26a0*/  STG.E desc[UR36][R16.64], R7 ;  /* 0x0000000710007986 */ /* 0x0023e2000c101924 */
[----:B------:R-:W-:Y:S05]  /*26b0*/  BRA `(.L_x_41) ;  /* 0x0000000c004c7947 */ /* 0x000fea0003800000 */
.L_x_42:
[----:B-1----:R-:W-:-:S06]  /*26c0*/  IMAD.U32 R7, R7, 0x10000, RZ ;  /* 0x0001000007077824 */ /* 0x002fcc00078e00ff */
[----:B------:R-:W1:Y:S02]  /*26d0*/  F2I.FTZ.TRUNC.NTZ R7, R7 ;  /* 0x0000000700077305 */ /* 0x000e64000021f100 */
[----:B-1----:R2:W-:Y:S01]  /*26e0*/  STG.E.U16 desc[UR36][R16.64], R7 ;  /* 0x0000000710007986 */ /* 0x0025e2000c101524 */
[----:B------:R-:W-:Y:S05]  /*26f0*/  BRA `(.L_x_41) ;  /* 0x0000000c003c7947 */ /* 0x000fea0003800000 */
.L_x_37:
[----:B------:R-:W-:-:S13]  /*2700*/  ISETP.GT.AND P0, PT, R4, 0x6, PT ;  /* 0x000000060400780c */ /* 0x000fda0003f04270 */
[----:B------:R-:W-:Y:S05]  /*2710*/  @P0 BRA `(.L_x_44) ;  /* 0x00000000002c0947 */ /* 0x000fea0003800000 */
[----:B------:R-:W-:-:S13]  /*2720*/  ISETP.NE.AND P0, PT, R4, 0x5, PT ;  /* 0x000000050400780c */ /* 0x000fda0003f05270 */
[----:B------:R-:W-:Y:S05]  /*2730*/  @!P0 BRA `(.L_x_45) ;  /* 0x0000000000148947 */ /* 0x000fea0003800000 */
[----:B------:R-:W-:-:S13]  /*2740*/  ISETP.NE.AND P0, PT, R4, 0x6, PT ;  /* 0x000000060400780c */ /* 0x000fda0003f05270 */
[----:B------:R-:W-:Y:S05]  /*2750*/  @P0 BRA `(.L_x_40) ;  /* 0x0000000800c40947 */ /* 0x000fea0003800000 */
[----:B-1----:R-:W-:-:S05]  /*2760*/  IMAD.U32 R7, R7, 0x10000, RZ ;  /* 0x0001000007077824 */ /* 0x002fca00078e00ff */
[----:B------:R1:W-:Y:S01]  /*2770*/  STG.E desc[UR36][R16.64], R7 ;  /* 0x0000000710007986 */ /* 0x0003e2000c101924 */
[----:B------:R-:W-:Y:S05]  /*2780*/  BRA `(.L_x_41) ;  /* 0x0000000c00187947 */ /* 0x000fea0003800000 */
.L_x_45:
[----:B-1----:R-:W-:-:S05]  /*2790*/  IMAD.U32 R0, R7, 0x10000, RZ ;  /* 0x0001000007007824 */ /* 0x002fca00078e00ff */
[----:B------:R-:W-:-:S05]  /*27a0*/  F2FP.F16.F32.PACK_AB R0, RZ, R0 ;  /* 0x00000000ff00723e */ /* 0x000fca00000000ff */
[----:B------:R1:W-:Y:S01]  /*27b0*/  STG.E.U16 desc[UR36][R16.64], R0 ;  /* 0x0000000010007986 */ /* 0x0003e2000c101524 */
[----:B------:R-:W-:Y:S05]  /*27c0*/  BRA `(.L_x_41) ;  /* 0x0000000c00087947 */ /* 0x000fea0003800000 */
.L_x_44:
[----:B------:R-:W-:-:S13]  /*27d0*/  ISETP.NE.AND P0, PT, R4, 0x7, PT ;  /* 0x000000070400780c */ /* 0x000fda0003f05270 */
[----:B------:R-:W-:Y:S05]  /*27e0*/  @!P0 BRA `(.L_x_46) ;  /* 0x0000000000348947 */ /* 0x000fea0003800000 */
[----:B------:R-:W-:-:S13]  /*27f0*/  ISETP.NE.AND P0, PT, R4, 0x8, PT ;  /* 0x000000080400780c */ /* 0x000fda0003f05270 */
[----:B------:R-:W-:Y:S05]  /*2800*/  @!P0 BRA `(.L_x_47) ;  /* 0x0000000000188947 */ /* 0x000fea0003800000 */
[----:B------:R-:W-:-:S13]  /*2810*/  ISETP.NE.AND P0, PT, R4, 0x9, PT ;  /* 0x000000090400780c */ /* 0x000fda0003f05270 */
[----:B------:R-:W-:Y:S05]  /*2820*/  @P0 BRA `(.L_x_40) ;  /* 0x0000000800900947 */ /* 0x000fea0003800000 */
[----:B01----:R-:W-:Y:S02]  /*2830*/  IMAD.U32 R2, R7, 0x10000, RZ ;  /* 0x0001000007027824 */ /* 0x003fe400078e00ff */
[----:B------:R-:W-:-:S05]  /*2840*/  IMAD.MOV.U32 R3, RZ, RZ, RZ ;  /* 0x000000ffff037224 */ /* 0x000fca00078e00ff */
[----:B------:R0:W-:Y:S01]  /*2850*/  STG.E.64 desc[UR36][R16.64], R2 ;  /* 0x0000000210007986 */ /* 0x0001e2000c101b24 */
[----:B------:R-:W-:Y:S05]  /*2860*/  BRA `(.L_x_41) ;  /* 0x0000000800e07947 */ /* 0x000fea0003800000 */
.L_x_47:
[----:B-1----:R-:W-:-:S05]  /*2870*/  IMAD.U32 R7, R7, 0x10000, RZ ;  /* 0x0001000007077824 */ /* 0x002fca00078e00ff */
[----:B------:R-:W-:-:S04]  /*2880*/  F2FP.F16.F32.PACK_AB R3, RZ, R7 ;  /* 0x00000007ff03723e */ /* 0x000fc800000000ff */
[----:B------:R-:W-:-:S05]  /*2890*/  PRMT R3, R3, 0x5410, RZ ;  /* 0x0000541003037816 */ /* 0x000fca00000000ff */
[----:B------:R1:W-:Y:S01]  /*28a0*/  STG.E desc[UR36][R16.64], R3 ;  /* 0x0000000310007986 */ /* 0x0003e2000c101924 */
[----:B------:R-:W-:Y:S05]  /*28b0*/  BRA `(.L_x_41) ;  /* 0x0000000800cc7947 */ /* 0x000fea0003800000 */
.L_x_46:
[----:B01----:R-:W-:-:S04]  /*28c0*/  IMAD.U32 R2, R7, 0x10000, RZ ;  /* 0x0001000007027824 */ /* 0x003fc800078e00ff */
[----:B------:R-:W-:-:S06]  /*28d0*/  FMUL.FTZ R2, R2, 1 ;  /* 0x3f80000002027820 */ /* 0x000fcc0000410000 */
[----:B------:R-:W0:Y:S02]  /*28e0*/  F2F.F64.F32 R2, R2 ;  /* 0x0000000200027310 */ /* 0x000e240000201800 */
[----:B0-----:R0:W-:Y:S01]  /*28f0*/  STG.E.64 desc[UR36][R16.64], R2 ;  /* 0x0000000210007986 */ /* 0x0011e2000c101b24 */
[----:B------:R-:W-:Y:S05]  /*2900*/  BRA `(.L_x_41) ;  /* 0x0000000800b87947 */ /* 0x000fea0003800000 */
.L_x_36:
        /* <DEDUP_REMOVED lines=8> */
[----:B-1----:R-:W-:-:S05]  /*2990*/  IMAD.U32 R7, R7, 0x10000, RZ ;  /* 0x0001000007077824 */ /* 0x002fca00078e00ff */
[----:B------:R-:W-:-:S04]  /*29a0*/  FSETP.NEU.FTZ.AND P0, PT, R7, RZ, PT ;  /* 0x000000ff0700720b */ /* 0x000fc80003f1d000 */
[----:B------:R-:W-:-:S05]  /*29b0*/  SEL R3, RZ, 0x1, !P0 ;  /* 0x00000001ff037807 */ /* 0x000fca0004000000 */
[----:B------:R1:W-:Y:S01]  /*29c0*/  STG.E.U8 desc[UR36][R16.64], R3 ;  /* 0x0000000310007986 */ /* 0x0003e2000c101124 */
[----:B------:R-:W-:Y:S05]  /*29d0*/  BRA `(.L_x_41) ;  /* 0x0000000800847947 */ /* 0x000fea0003800000 */
.L_x_50:
[----:B-1----:R-:W-:-:S04]  /*29e0*/  IMAD.U32 R7, R7, 0x10000, RZ ;  /* 0x0001000007077824 */ /* 0x002fc800078e00ff */
[----:B------:R-:W-:Y:S01]  /*29f0*/  FMUL.FTZ R4, R7, 1 ;  /* 0x3f80000007047820 */ /* 0x000fe20000410000 */
[----:B------:R-:W-:-:S05]  /*2a00*/  CS2R R6, SRZ ;  /* 0x0000000000067805 */ /* 0x000fca000001ff00 */
[----:B------:R-:W1:Y:S02]  /*2a10*/  F2F.F64.F32 R4, R4 ;  /* 0x0000000400047310 */ /* 0x000e640000201800 */
[----:B-1----:R1:W-:Y:S01]  /*2a20*/  STG.E.128 desc[UR36][R16.64], R4 ;  /* 0x0000000410007986 */ /* 0x0023e2000c101d24 */
[----:B------:R-:W-:Y:S05]  /*2a30*/  BRA `(.L_x_41) ;  /* 0x00000008006c7947 */ /* 0x000fea0003800000 */
.L_x_49:
[----:B------:R-:W-:-:S13]  /*2a40*/  ISETP.NE.AND P0, PT, R4, 0xf, PT ;  /* 0x0000000f0400780c */ /* 0x000fda0003f05270 */
[----:B------:R-:W-:Y:S05]  /*2a50*/  @!P0 BRA `(.L_x_51) ;  /* 0x0000000000b48947 */ /* 0x000fea0003800000 */
[----:B------:R-:W-:-:S13]  /*2a60*/  ISETP.NE.AND P0, PT, R4, 0x17, PT ;  /* 0x000000170400780c */ /* 0x000fda0003f05270 */
[----:B------:R-:W-:Y:S05]  /*2a70*/  @!P0 BRA `(.L_x_52) ;  /* 0x0000000000548947 */ /* 0x000fea0003800000 */
[----:B------:R-:W-:-:S13]  /*2a80*/  ISETP.NE.AND P0, PT, R4, 0x18, PT ;  /* 0x000000180400780c */ /* 0x000fda0003f05270 */
[----:B------:R-:W-:Y:S05]  /*2a90*/  @P0 BRA `(.L_x_40) ;  /* 0x0000000400f40947 */ /* 0x000fea0003800000 */
[----:B-1----:R-:W-:Y:S01]  /*2aa0*/  IMAD.U32 R7, R7, 0x10000, RZ ;  /* 0x0001000007077824 */ /* 0x002fe200078e00ff */
[----:B------:R-:W-:Y:S04]  /*2ab0*/  BSSY B0, `(.L_x_53) ;  /* 0x000000e000007945 */ /* 0x000fe80003800000 */
[C---:B0-----:R-:W-:Y:S02]  /*2ac0*/  LOP3.LUT R2, R7.reuse, 0x7fffffff, RZ, 0xc0, !PT ;  /* 0x7fffffff07027812 */ /* 0x041fe400078ec0ff */
[----:B------:R-:W-:Y:S02]  /*2ad0*/  LOP3.LUT R0, R7, 0x80000000, RZ, 0xc0, !PT ;  /* 0x8000000007007812 */ /* 0x000fe400078ec0ff */
[----:B------:R-:W-:Y:S02]  /*2ae0*/  ISETP.GT.U32.AND P0, PT, R2, 0x43efffff, PT ;  /* 0x43efffff0200780c */ /* 0x000fe40003f04070 */
[----:B------:R-:W-:Y:S01]  /*2af0*/  SHF.R.U32.HI R3, RZ, 0x18, R0 ;  /* 0x00000018ff037819 */ /* 0x000fe20000011600 */
[----:B------:R-:W-:-:S10]  /*2b00*/  IMAD.MOV.U32 R0, RZ, RZ, 0x7f ;  /* 0x0000007fff007424 */ /* 0x000fd400078e00ff */
[----:B------:R-:W-:Y:S05]  /*2b10*/  @P0 BRA `(.L_x_54) ;  /* 0x00000000001c0947 */ /* 0x000fea0003800000 */
[----:B------:R-:W-:-:S13]  /*2b20*/  ISETP.GE.U32.AND P0, PT, R2, 0x3c800000, PT ;  /* 0x3c8000000200780c */ /* 0x000fda0003f06070 */
[----:B------:R-:W-:Y:S01]  /*2b30*/  @P0 SHF.R.U32.HI R0, RZ, 0x14, R7 ;  /* 0x00000014ff000819 */ /* 0x000fe20000011607 */
[----:B------:R-:W-:-:S03]  /*2b40*/  @!P0 FADD.FTZ R2, R2, 16384 ;  /* 0x4680000002028421 */ /* 0x000fc60000010000 */
[----:B------:R-:W-:-:S04]  /*2b50*/  @P0 LOP3.LUT R0, R0, 0x1, RZ, 0xc0, !PT ;  /* 0x0000000100000812 */ /* 0x000fc800078ec0ff */
[----:B------:R-:W-:-:S04]  /*2b60*/  @P0 IADD3 R0, R7, 0x407ffff, R0 ;  /* 0x0407ffff07000810 */ /* 0x000fc80007ffe000 */
[----:B------:R-:W-:Y:S01]  /*2b70*/  @P0 SHF.R.U32.HI R0, RZ, 0x14, R0 ;  /* 0x00000014ff000819 */ /* 0x000fe20000011600 */
[----:B------:R-:W-:-:S07]  /*2b80*/  @!P0 VIADD R0, R2, 0xb9800000 ;  /* 0xb980000002008836 */ /* 0x000fce0000000000 */
.L_x_54:
[----:B------:R-:W-:Y:S05]  /*2b90*/  BSYNC B0 ;  /* 0x0000000000007941 */ /* 0x000fea0003800000 */
.L_x_53:
[----:B------:R-:W-:-:S05]  /*2ba0*/  LOP3.LUT R3, R0, R3, RZ, 0xfc, !PT ;  /* 0x0000000300037212 */ /* 0x000fca00078efcff */
[----:B------:R0:W-:Y:S01]  /*2bb0*/  STG.E.U8 desc[UR36][R16.64], R3 ;  /* 0x0000000310007986 */ /* 0x0001e2000c101124 */
[----:B------:R-:W-:Y:S05]  /*2bc0*/  BRA `(.L_x_41) ;  /* 0x0000000800087947 */ /* 0x000fea0003800000 */
.L_x_52:
[----:B-1----:R-:W-:Y:S01]  /*2bd0*/  IMAD.U32 R7, R7, 0x10000, RZ ;  /* 0x0001000007077824 */ /* 0x002fe200078e00ff */
[----:B------:R-:W-:Y:S04]  /*2be0*/  BSSY B0, `(.L_x_55) ;  /* 0x000000f000007945 */ /* 0x000fe80003800000 */
[----:B0-----:R-:W-:-:S04]  /*2bf0*/  LOP3.LUT R2, R7, 0x7fffffff, RZ, 0xc0, !PT ;  /* 0x7fffffff07027812 */ /* 0x001fc800078ec0ff */
[----:B------:R-:W-:-:S13]  /*2c00*/  ISETP.GT.U32.AND P0, PT, R2, 0x477fffff, PT ;  /* 0x477fffff0200780c */ /* 0x000fda0003f04070 */
[----:B------:R-:W-:Y:S05]  /*2c10*/  @P0 BRA `(.L_x_56) ;  /* 0x0000000000200947 */ /* 0x000fea0003800000 */
[----:B------:R-:W-:-:S13]  /*2c20*/  ISETP.GE.U32.AND P0, PT, R2, 0x38800000, PT ;  /* 0x388000000200780c */ /* 0x000fda0003f06070 */
[----:B------:R-:W-:Y:S01]  /*2c30*/  @P0 SHF.R.U32.HI R0, RZ, 0x15, R7 ;  /* 0x00000015ff000819 */ /* 0x000fe20000011607 */
[----:B------:R-:W-:-:S03]  /*2c40*/  @!P0 FADD.FTZ R2, R2, 128 ;  /* 0x4300000002028421 */ /* 0x000fc60000010000 */
[----:B------:R-:W-:-:S04]  /*2c50*/  @P0 LOP3.LUT R0, R0, 0x1, RZ, 0xc0, !PT ;  /* 0x0000000100000812 */ /* 0x000fc800078ec0ff */
[----:B------:R-:W-:-:S04]  /*2c60*/  @P0 IADD3 R0, R7, 0x80fffff, R0 ;  /* 0x080fffff07000810 */ /* 0x000fc80007ffe000 */
[----:B------:R-:W-:Y:S01]  /*2c70*/  @P0 SHF.R.U32.HI R0, RZ, 0x15, R0 ;  /* 0x00000015ff000819 */ /* 0x000fe20000011600 */
[----:B------:R-:W-:Y:S01]  /*2c80*/  @!P0 VIADD R0, R2, 0xbd000000 ;  /* 0xbd00000002008836 */ /* 0x000fe20000000000 */
[----:B------:R-:W-:Y:S06]  /*2c90*/  BRA `(.L_x_57) ;  /* 0x00000000000c7947 */ /* 0x000fec0003800000 */
.L_x_56:
[----:B------:R-:W-:Y:S01]  /*2ca0*/  IMAD.MOV.U32 R0, RZ, RZ, 0x7f ;  /* 0x0000007fff007424 */ /* 0x000fe200078e00ff */
[----:B------:R-:W-:-:S04]  /*2cb0*/  ISETP.GT.U32.AND P0, PT, R2, 0x7f800000, PT ;  /* 0x7f8000000200780c */ /* 0x000fc80003f04070 */
[----:B------:R-:W-:-:S09]  /*2cc0*/  SEL R0, R0, 0x7c, P0 ;  /* 0x0000007c00007807 */ /* 0x000fd20000000000 */
.L_x_57:
[----:B------:R-:W-:Y:S05]  /*2cd0*/  BSYNC B0 ;  /* 0x0000000000007941 */ /* 0x000fea0003800000 */
.L_x_55:
[----:B------:R-:W-:-:S04]  /*2ce0*/  LOP3.LUT R2, R7, 0x80000000, RZ, 0xc0, !PT ;  /* 0x8000000007027812 */ /* 0x000fc800078ec0ff */
[----:B------:R-:W-:-:S04]  /*2cf0*/  SHF.R.U32.HI R3, RZ, 0x18, R2 ;  /* 0x00000018ff037819 */ /* 0x000fc80000011602 */
[----:B------:R-:W-:-:S05]  /*2d00*/  LOP3.LUT R3, R0, R3, RZ, 0xfc, !PT ;  /* 0x0000000300037212 */ /* 0x000fca00078efcff */
[----:B------:R0:W-:Y:S01]  /*2d10*/  STG.E.U8 desc[UR36][R16.64], R3 ;  /* 0x0000000310007986 */ /* 0x0001e2000c101124 */
[----:B------:R-:W-:Y:S05]  /*2d20*/  BRA `(.L_x_41) ;  /* 0x0000000400b07947 */ /* 0x000fea0003800000 */
.L_x_51:
[----:B-1----:R1:W-:Y:S01]  /*2d30*/  STG.E.U16 desc[UR36][R16.64], R7 ;  /* 0x0000000710007986 */ /* 0x0023e2000c101524 */
[----:B------:R-:W-:Y:S05]  /*2d40*/  BRA `(.L_x_41) ;  /* 0x0000000400a87947 */ /* 0x000fea0003800000 */
.L_x_48:
        /* <DEDUP_REMOVED lines=8> */
[----:B-1----:R-:W-:-:S06]  /*2dd0*/  IMAD.U32 R3, R7, 0x10000, RZ ;  /* 0x0001000007037824 */ /* 0x002fcc00078e00ff */
[----:B------:R-:W1:Y:S02]  /*2de0*/  F2I.FTZ.U32.TRUNC.NTZ R3, R3 ;  /* 0x0000000300037305 */ /* 0x000e64000021f000 */
[----:B-1----:R1:W-:Y:S01]  /*2df0*/  STG.E.U16 desc[UR36][R16.64], R3 ;  /* 0x0000000310007986 */ /* 0x0023e2000c101524 */
[----:B------:R-:W-:Y:S05]  /*2e00*/  BRA `(.L_x_41) ;  /* 0x0000000400787947 */ /* 0x000fea0003800000 */
.L_x_60:
[----:B-1----:R-:W-:Y:S01]  /*2e10*/  IMAD.U32 R7, R7, 0x10000, RZ ;  /* 0x0001000007077824 */ /* 0x002fe200078e00ff */
[----:B------:R-:W-:Y:S01]  /*2e20*/  BSSY B0, `(.L_x_61) ;  /* 0x0000014000007945 */ /* 0x000fe20003800000 */
[----:B------:R-:W-:-:S03]  /*2e30*/  IMAD.MOV.U32 R8, RZ, RZ, 0x80 ;  /* 0x00000080ff087424 */ /* 0x000fc600078e00ff */
[----:B0-----:R-:W-:-:S04]  /*2e40*/  LOP3.LUT R2, R7, 0x7fffffff, RZ, 0xc0, !PT ;  /* 0x7fffffff07027812 */ /* 0x001fc800078ec0ff */
[----:B------:R-:W-:-:S13]  /*2e50*/  ISETP.GT.U32.AND P0, PT, R2, 0x437fffff, PT ;  /* 0x437fffff0200780c */ /* 0x000fda0003f04070 */
[----:B------:R-:W-:Y:S05]  /*2e60*/  @P0 BRA `(.L_x_62) ;  /* 0x00000000003c0947 */ /* 0x000fea0003800000 */
[----:B------:R-:W-:-:S13]  /*2e70*/  ISETP.GE.U32.AND P0, PT, R2, 0x3c000000, PT ;  /* 0x3c0000000200780c */ /* 0x000fda0003f06070 */
[----:B------:R-:W-:-:S04]  /*2e80*/  @P0 SHF.R.U32.HI R0, RZ, 0x14, R7 ;  /* 0x00000014ff000819 */ /* 0x000fc80000011607 */
[----:B------:R-:W-:-:S04]  /*2e90*/  @P0 LOP3.LUT R0, R0, 0x1, RZ, 0xc0, !PT ;  /* 0x0000000100000812 */ /* 0x000fc800078ec0ff */
[----:B------:R-:W-:-:S04]  /*2ea0*/  @P0 IADD3 R0, R7, 0x487ffff, R0 ;  /* 0x0487ffff07000810 */ /* 0x000fc80007ffe000 */
[----:B------:R-:W-:-:S04]  /*2eb0*/  @P0 SHF.R.U32.HI R0, RZ, 0x14, R0 ;  /* 0x00000014ff000819 */ /* 0x000fc80000011600 */
[----:B------:R-:W-:Y:S01]  /*2ec0*/  @P0 LOP3.LUT R0, R0, 0xff, RZ, 0xc0, !PT ;  /* 0x000000ff00000812 */ /* 0x000fe200078ec0ff */
[----:B------:R-:W-:Y:S06]  /*2ed0*/  @P0 BRA `(.L_x_63) ;  /* 0x0000000000100947 */ /* 0x000fec0003800000 */
[----:B------:R-:W-:Y:S01]  /*2ee0*/  FADD.FTZ R0, R2, 8192 ;  /* 0x4600000002007421 */ /* 0x000fe20000010000 */
[----:B------:R-:W-:-:S04]  /*2ef0*/  PRMT R8, RZ, 0x7610, R8 ;  /* 0x00007610ff087816 */ /* 0x000fc80000000008 */
[----:B------:R-:W-:-:S13]  /*2f00*/  LOP3.LUT P0, R0, R0, 0xff, RZ, 0xc0, !PT ;  /* 0x000000ff00007812 */ /* 0x000fda000780c0ff */
[----:B------:R-:W-:Y:S05]  /*2f10*/  @!P0 BRA `(.L_x_62) ;  /* 0x0000000000108947 */ /* 0x000fea0003800000 */
.L_x_63:
[----:B------:R-:W-:-:S04]  /*2f20*/  LOP3.LUT R2, R7, 0x80000000, RZ, 0xc0, !PT ;  /* 0x8000000007027812 */ /* 0x000fc800078ec0ff */
[----:B------:R-:W-:-:S04]  /*2f30*/  SHF.R.U32.HI R3, RZ, 0x18, R2 ;  /* 0x00000018ff037819 */ /* 0x000fc80000011602 */
[----:B------:R-:W-:-:S04]  /*2f40*/  LOP3.LUT R0, R0, R3, RZ, 0xfc, !PT ;  /* 0x0000000300007212 */ /* 0x000fc800078efcff */
[----:B------:R-:W-:-:S07]  /*2f50*/  PRMT R8, R0, 0x7610, R8 ;  /* 0x0000761000087816 */ /* 0x000fce0000000008 */
.L_x_62:
[----:B------:R-:W-:Y:S05]  /*2f60*/  BSYNC B0 ;  /* 0x0000000000007941 */ /* 0x000fea0003800000 */
.L_x_61:
[----:B------:R0:W-:Y:S01]  /*2f70*/  STG.E.U8 desc[UR36][R16.64], R8 ;  /* 0x0000000810007986 */ /* 0x0001e2000c101124 */
[----:B------:R-:W-:Y:S05]  /*2f80*/  BRA `(.L_x_41) ;  /* 0x0000000400187947 */ /* 0x000fea0003800000 */
.L_x_59:
        /* <DEDUP_REMOVED lines=17> */
.L_x_66:
[----:B------:R-:W-:-:S04]  /*30a0*/  LOP3.LUT R2, R7, 0x80000000, RZ, 0xc0, !PT ;  /* 0x8000000007027812 */ /* 0x000fc800078ec0ff */
[----:B------:R-:W-:-:S04]  /*30b0*/  SHF.R.U32.HI R3, RZ, 0x18, R2 ;  /* 0x00000018ff037819 */ /* 0x000fc80000011602 */
[----:B------:R-:W-:-:S04]  /*30c0*/  LOP3.LUT R0, R0, R3, RZ, 0xfc, !PT ;  /* 0x0000000300007212 */ /* 0x000fc800078efcff */
[----:B------:R-:W-:-:S07]  /*30d0*/  PRMT R8, R0, 0x7610, R8 ;  /* 0x0000761000087816 */ /* 0x000fce0000000008 */
.L_x_65:
[----:B------:R-:W-:Y:S05]  /*30e0*/  BSYNC B0 ;  /* 0x0000000000007941 */ /* 0x000fea0003800000 */
.L_x_64:
[----:B------:R0:W-:Y:S01]  /*30f0*/  STG.E.U8 desc[UR36][R16.64], R8 ;  /* 0x0000000810007986 */ /* 0x0001e2000c101124 */
[----:B------:R-:W-:Y:S05]  /*3100*/  BRA `(.L_x_41) ;  /* 0x0000000000b87947 */ /* 0x000fea0003800000 */
.L_x_58:
[----:B------:R-:W-:-:S13]  /*3110*/  ISETP.NE.AND P0, PT, R4, 0x1c, PT ;  /* 0x0000001c0400780c */ /* 0x000fda0003f05270 */
[----:B------:R-:W-:Y:S05]  /*3120*/  @!P0 BRA `(.L_x_67) ;  /* 0x0000000000a48947 */ /* 0x000fea0003800000 */
[----:B------:R-:W-:-:S13]  /*3130*/  ISETP.NE.AND P0, PT, R4, 0x1d, PT ;  /* 0x0000001d0400780c */ /* 0x000fda0003f05270 */
[----:B------:R-:W-:Y:S05]  /*3140*/  @!P0 BRA `(.L_x_68) ;  /* 0x00000000008c8947 */ /* 0x000fea0003800000 */
[----:B------:R-:W-:-:S13]  /*3150*/  ISETP.NE.AND P0, PT, R4, 0x2c, PT ;  /* 0x0000002c0400780c */ /* 0x000fda0003f05270 */
[----:B------:R-:W-:Y:S05]  /*3160*/  @P0 BRA `(.L_x_40) ;  /* 0x0000000000400947 */ /* 0x000fea0003800000 */
[----:B-1----:R-:W-:Y:S02]  /*3170*/  IMAD.U32 R7, R7, 0x10000, RZ ;  /* 0x0001000007077824 */ /* 0x002fe400078e00ff */
[----:B------:R-:W-:-:S03]  /*3180*/  IMAD.MOV.U32 R3, RZ, RZ, 0xff ;  /* 0x000000ffff037424 */ /* 0x000fc600078e00ff */
[----:B------:R-:W-:-:S04]  /*3190*/  SHF.R.U32.HI R4, RZ, 0x17, R7 ;  /* 0x00000017ff047819 */ /* 0x000fc80000011607 */
[----:B0-----:R-:W-:-:S04]  /*31a0*/  LOP3.LUT R2, R4, 0xff, RZ, 0xc0, !PT ;  /* 0x000000ff04027812 */ /* 0x001fc800078ec0ff */
[----:B------:R-:W-:-:S13]  /*31b0*/  ISETP.NE.AND P1, PT, R2, 0xff, PT ;  /* 0x000000ff0200780c */ /* 0x000fda0003f25270 */
[--C-:B------:R-:W-:Y:S02]  /*31c0*/  @P1 SHF.R.U32.HI R0, RZ, 0x16, R7.reuse ;  /* 0x00000016ff001819 */ /* 0x100fe40000011607 */
[----:B------:R-:W-:Y:S02]  /*31d0*/  @P1 LOP3.LUT P0, RZ, R2, 0x3fffff, R7, 0xf8, !PT ;  /* 0x003fffff02ff1812 */ /* 0x000fe4000780f807 */
[----:B------:R-:W-:-:S04]  /*31e0*/  @P1 LOP3.LUT R0, R0, 0x1, RZ, 0xc0, !PT ;  /* 0x0000000100001812 */ /* 0x000fc800078ec0ff */
[----:B------:R-:W-:Y:S01]  /*31f0*/  @P1 ISETP.EQ.U32.AND P2, PT, R0, 0x1, P0 ;  /* 0x000000010000180c */ /* 0x000fe20000742070 */
[----:B------:R-:W-:Y:S01]  /*3200*/  @P1 VIADD R0, R4, 0x1 ;  /* 0x0000000104001836 */ /* 0x000fe20000000000 */
[----:B------:R-:W-:Y:S02]  /*3210*/  PLOP3.LUT P0, PT, PT, PT, PT, 0x80, 0x0 ;  /* 0x000000000000781c */ /* 0x000fe40003f0f070 */
[----:B------:R-:W-:-:S13]  /*3220*/  @P1 PLOP3.LUT P0, PT, P2, PT, PT, 0x80, 0x0 ;  /* 0x000000000000181c */ /* 0x000fda000170f070 */
[----:B------:R-:W-:-:S04]  /*3230*/  @!P0 IMAD.MOV R0, RZ, RZ, R4 ;  /* 0x000000ffff008224 */ /* 0x000fc800078e0204 */
[----:B------:R-:W-:-:S05]  /*3240*/  @P1 IMAD.MOV.U32 R3, RZ, RZ, R0 ;  /* 0x000000ffff031224 */ /* 0x000fca00078e0000 */
[----:B------:R0:W-:Y:S01]  /*3250*/  STG.E.U8 desc[UR36][R16.64], R3 ;  /* 0x0000000310007986 */ /* 0x0001e2000c101124 */
[----:B------:R-:W-:Y:S05]  /*3260*/  BRA `(.L_x_41) ;  /* 0x0000000000607947 */ /* 0x000fea0003800000 */
.L_x_40:
[----:B0-----:R-:W-:Y:S01]  /*3270*/  MOV R2, 0x0 ;  /* 0x0000000000027802 */ /* 0x001fe20000000f00 */
[----:B------:R-:W-:Y:S01]  /*3280*/  ULDC.64 UR4, c[0x4][0x128] ;  /* 0x01004a0000047ab9 */ /* 0x000fe20000000a00 */
[----:B------:R-:W-:Y:S01]  /*3290*/  ULDC.64 UR6, c[0x4][0x130] ;  /* 0x01004c0000067ab9 */ /* 0x000fe20000000a00 */
[----:B------:R-:W-:Y:S02]  /*32a0*/  IMAD.U32 R4, RZ, RZ, UR4 ;  /* 0x00000004ff047e24 */ /* 0x000fe4000f8e00ff */
[----:B------:R-:W-:Y:S01]  /*32b0*/  IMAD.U32 R5, RZ, RZ, UR5 ;  /* 0x00000005ff057e24 */ /* 0x000fe2000f8e00ff */
[----:B------:R-:W0:Y:S01]  /*32c0*/  LDC.64 R2, c[0x4][R2] ;  /* 0x0100000002027b82 */ /* 0x000e220000000a00 */
[----:B------:R-:W-:Y:S01]  /*32d0*/  ULDC.64 UR4, c[0x4][0x40] ;  /* 0x0100100000047ab9 */ /* 0x000fe20000000a00 */
[----:B------:R-:W-:Y:S02]  /*32e0*/  IMAD.U32 R6, RZ, RZ, UR6 ;  /* 0x00000006ff067e24 */ /* 0x000fe4000f8e00ff */
[----:B-1----:R-:W-:-:S02]  /*32f0*/  IMAD.U32 R7, RZ, RZ, UR7 ;  /* 0x00000007ff077e24 */ /* 0x002fc4000f8e00ff */
[----:B------:R-:W-:Y:S02]  /*3300*/  IMAD.U32 R10, RZ, RZ, UR4 ;  /* 0x00000004ff0a7e24 */ /* 0x000fe4000f8e00ff */
[----:B------:R-:W-:Y:S02]  /*3310*/  IMAD.U32 R11, RZ, RZ, UR5 ;  /* 0x00000005ff0b7e24 */ /* 0x000fe4000f8e00ff */
[----:B------:R-:W-:Y:S02]  /*3320*/  IMAD.MOV.U32 R8, RZ, RZ, 0x65 ;  /* 0x00000065ff087424 */ /* 0x000fe400078e00ff */
[----:B------:R-:W-:Y:S02]  /*3330*/  IMAD.MOV.U32 R12, RZ, RZ, 0x1 ;  /* 0x00000001ff0c7424 */ /* 0x000fe400078e00ff */
[----:B------:R-:W-:-:S07]  /*3340*/  IMAD.MOV.U32 R13, RZ, RZ, RZ ;  /* 0x000000ffff0d7224 */ /* 0x000fce00078e00ff */
[----:B------:R-:W-:-:S07]  /*3350*/  LEPC R20, `(.L_x_69) ;  /* 0x000000001014794e */ /* 0x000fce0000000000 */
[----:B0-----:R-:W-:Y:S05]  /*3360*/  CALL.ABS.NOINC R2 ;  /* 0x0000000002007343 */ /* 0x001fea0003c00000 */
.L_x_69:
[----:B------:R-:W-:Y:S05]  /*3370*/  BRA `(.L_x_41) ;  /* 0x00000000001c7947 */ /* 0x000fea0003800000 */
.L_x_68:
[----:B01----:R-:W-:-:S06]  /*3380*/  IMAD.U32 R2, R7, 0x10000, RZ ;  /* 0x0001000007027824 */ /* 0x003fcc00078e00ff */
[----:B------:R-:W0:Y:S02]  /*3390*/  F2I.U64.TRUNC R2, R2 ;  /* 0x0000000200027311 */ /* 0x000e24000020d800 */
[----:B0-----:R0:W-:Y:S01]  /*33a0*/  STG.E.64 desc[UR36][R16.64], R2 ;  /* 0x0000000210007986 */ /* 0x0011e2000c101b24 */
[----:B------:R-:W-:Y:S05]  /*33b0*/  BRA `(.L_x_41) ;  /* 0x00000000000c7947 */ /* 0x000fea0003800000 */
.L_x_67:
[----:B-1----:R-:W-:-:S06]  /*33c0*/  IMAD.U32 R7, R7, 0x10000, RZ ;  /* 0x0001000007077824 */ /* 0x002fcc00078e00ff */
[----:B------:R-:W1:Y:S02]  /*33d0*/  F2I.FTZ.U32.TRUNC.NTZ R7, R7 ;  /* 0x0000000700077305 */ /* 0x000e64000021f000 */
[----:B-1----:R1:W-:Y:S02]  /*33e0*/  STG.E desc[UR36][R16.64], R7 ;  /* 0x0000000710007986 */ /* 0x0023e4000c101924 */
.L_x_41:
[----:B------:R-:W-:-:S04]  /*33f0*/  IMAD R18, R23, 0x200, R18 ;  /* 0x0000020017127824 */ /* 0x000fc800078e0212 */
[----:B------:R-:W-:-:S07]  /*3400*/  VIADD R19, R18, 0x80 ;  /* 0x0000008012137836 */ /* 0x000fce0000000000 */
.L_x_1:
[----:B------:R-:W-:Y:S05]  /*3410*/  BSYNC B6 ;  /* 0x0000000000067941 */ /* 0x000fea0003800000 */
.L_x_0:
[----:B------:R-:W-:Y:S01]  /*3420*/  ULDC UR4, c[0x0][0x210] ;  /* 0x0000840000047ab9 */ /* 0x000fe20000000800 */
[----:B------:R-:W-:Y:S01]  /*3430*/  BSSY B6, `(.L_x_70) ;  /* 0x0000338000067945 */ /* 0x000fe20003800000 */
[----:B------:R-:W-:-:S13]  /*3440*/  ISETP.GE.AND P0, PT, R19, UR4, PT ;  /* 0x0000000413007c0c */ /* 0x000fda000bf06270 */
[----:B------:R-:W-:Y:S05]  /*3450*/  @P0 BRA `(.L_x_71) ;  /* 0x0000003000d40947 */ /* 0x000fea0003800000 */
[----:B-1----:R-:W1:Y:S01]  /*3460*/  LDC R6, c[0x0][0x218] ;  /* 0x00008600ff067b82 */ /* 0x002e620000000800 */
[----:B------:R-:W-:Y:S02]  /*3470*/  IMAD.MOV.U32 R0, RZ, RZ, RZ ;  /* 0x000000ffff007224 */ /* 0x000fe400078e00ff */
[----:B0-234-:R-:W-:Y:S01]  /*3480*/  IMAD.MOV.U32 R16, RZ, RZ, RZ ;  /* 0x000000ffff107224 */ /* 0x01dfe200078e00ff */
[----:B-1----:R-:W-:-:S13]  /*3490*/  ISETP.NE.AND P0, PT, R6, RZ, PT ;  /* 0x000000ff0600720c */ /* 0x002fda0003f05270 */
[----:B------:R-:W-:Y:S05]  /*34a0*/  @!P0 BRA `(.L_x_72) ;  /* 0x0000001000a88947 */ /* 0x000fea0003800000 */
        /* <DEDUP_REMOVED lines=298> */
.L_x_72:
        /* <DEDUP_REMOVED lines=22> */
.L_x_76:
[----:B------:R-:W2:Y:S02]  /*48b0*/  LDG.E.U8 R2, desc[UR36][R2.64] ;  /* 0x0000002402027981 */ /* 0x000ea4000c1e1100 */
[----:B--2---:R-:W-:-:S04]  /*48c0*/  I2FP.F32.U32 R0, R2 ;  /* 0x0000000200007245 */ /* 0x004fc80000201000 */
[----:B------:R-:W-:Y:S01]  /*48d0*/  F2FP.BF16.F32.PACK_AB R0, RZ, R0 ;  /* 0x00000000ff00723e */ /* 0x000fe200000010ff */
[----:B------:R-:W-:Y:S06]  /*48e0*/  BRA `(.L_x_78) ;  /* 0x0000000c00907947 */ /* 0x000fec0003800000 */
.L_x_75:
        /* <DEDUP_REMOVED lines=10> */
.L_x_80:
[----:B------:R-:W2:Y:S02]  /*4990*/  LDG.E R2, desc[UR36][R2.64] ;  /* 0x0000002402027981 */ /* 0x000ea4000c1e1900 */
[----:B--2---:R-:W-:-:S04]  /*49a0*/  I2FP.F32.S32 R0, R2 ;  /* 0x0000000200007245 */ /* 0x004fc80000201400 */
[----:B------:R-:W-:Y:S01]  /*49b0*/  F2FP.BF16.F32.PACK_AB R0, RZ, R0 ;  /* 0x00000000ff00723e */ /* 0x000fe200000010ff */
[----:B------:R-:W-:Y:S06]  /*49c0*/  BRA `(.L_x_78) ;  /* 0x0000000c00587947 */ /* 0x000fec0003800000 */
.L_x_79:
[----:B------:R-:W2:Y:S02]  /*49d0*/  LDG.E.U16 R2, desc[UR36][R2.64] ;  /* 0x0000002402027981 */ /* 0x000ea4000c1e1500 */
[----:B--2---:R-:W0:Y:S02]  /*49e0*/  I2F.S16 R0, R2 ;  /* 0x0000000200007306 */ /* 0x004e240000101400 */
[----:B0-----:R-:W-:Y:S01]  /*49f0*/  F2FP.BF16.F32.PACK_AB R0, RZ, R0 ;  /* 0x00000000ff00723e */ /* 0x001fe200000010ff */
[----:B------:R-:W-:Y:S06]  /*4a00*/  BRA `(.L_x_78) ;  /* 0x0000000c00487947 */ /* 0x000fec0003800000 */
.L_x_74:
        /* <DEDUP_REMOVED lines=9> */
.L_x_82:
[----:B------:R-:W2:Y:S02]  /*4aa0*/  LDG.E.U16 R0, desc[UR36][R2.64] ;  /* 0x0000002402007981 */ /* 0x000ea4000c1e1500 */
[----:B--2---:R-:W-:-:S05]  /*4ab0*/  HADD2.F32 R0, -RZ, R0.H0_H0 ;  /* 0x20000000ff007230 */ /* 0x004fca0000004100 */
[----:B------:R-:W-:Y:S01]  /*4ac0*/  F2FP.BF16.F32.PACK_AB R0, RZ, R0 ;  /* 0x00000000ff00723e */ /* 0x000fe200000010ff */
[----:B------:R-:W-:Y:S06]  /*4ad0*/  BRA `(.L_x_78) ;  /* 0x0000000c00147947 */ /* 0x000fec0003800000 */
.L_x_81:
        /* <DEDUP_REMOVED lines=9> */
.L_x_84:
[----:B------:R-:W2:Y:S02]  /*4b70*/  LDG.E.U16 R2, desc[UR36][R2.64] ;  /* 0x0000002402027981 */ /* 0x000ea4000c1e1500 */
[----:B--2---:R-:W-:-:S05]  /*4b80*/  HADD2.F32 R0, -RZ, R2.H0_H0 ;  /* 0x20000002ff007230 */ /* 0x004fca0000004100 */
[----:B------:R-:W-:Y:S01]  /*4b90*/  F2FP.BF16.F32.PACK_AB R0, RZ, R0 ;  /* 0x00000000ff00723e */ /* 0x000fe200000010ff */
[----:B------:R-:W-:Y:S06]  /*4ba0*/  BRA `(.L_x_78) ;  /* 0x0000000800e07947 */ /* 0x000fec0003800000 */
.L_x_83:
        /* <DEDUP_REMOVED lines=8> */
.L_x_73:
        /* <DEDUP_REMOVED lines=13> */
.L_x_87:
        /* <DEDUP_REMOVED lines=8> */
.L_x_86:
        /* <DEDUP_REMOVED lines=28> */
.L_x_89:
        /* <DEDUP_REMOVED lines=15> */
.L_x_88:
[----:B------:R0:W5:Y:S01]  /*5030*/  LDG.E.U16 R0, desc[UR36][R2.64] ;  /* 0x0000002402007981 */ /* 0x000162000c1e1500 */
[----:B------:R-:W-:Y:S05]  /*5040*/  BRA `(.L_x_78) ;  /* 0x0000000400b87947 */ /* 0x000fea0003800000 */
.L_x_85:
        /* <DEDUP_REMOVED lines=12> */
.L_x_92:
        /* <DEDUP_REMOVED lines=21> */
.L_x_96:
[----:B------:R-:W-:Y:S05]  /*5260*/  BSYNC B1 ;  /* 0x0000000000017941 */ /* 0x000fea0003800000 */
.L_x_95:
[----:B------:R-:W-:Y:S01]  /*5270*/  LEA R3, R0, 0x3b800000, 0x17 ;  /* 0x3b80000000037811 */ /* 0x000fe200078eb8ff */
[----:B------:R-:W-:-:S05]  /*5280*/  IMAD.SHL.U32 R0, R2, 0x100000, RZ ;  /* 0x0010000002007824 */ /* 0x000fca00078e00ff */
[----:B------:R-:W-:-:S07]  /*5290*/  LOP3.LUT R0, R3, R0, R4, 0xfe, !PT ;  /* 0x0000000003007212 */ /* 0x000fce00078efe04 */
.L_x_94:
[----:B------:R-:W-:Y:S05]  /*52a0*/  BSYNC B0 ;  /* 0x0000000000007941 */ /* 0x000fea0003800000 */
.L_x_93:
[----:B------:R-:W-:Y:S01]  /*52b0*/  F2FP.BF16.F32.PACK_AB R0, RZ, R0 ;  /* 0x00000000ff00723e */ /* 0x000fe200000010ff */
[----:B------:R-:W-:Y:S06]  /*52c0*/  BRA `(.L_x_78) ;  /* 0x0000000400187947 */ /* 0x000fec0003800000 */
.L_x_91:
        /* <DEDUP_REMOVED lines=21> */
.L_x_100:
[----:B------:R-:W-:Y:S05]  /*5420*/  BSYNC B1 ;  /* 0x0000000000017941 */ /* 0x000fea0003800000 */
.L_x_99:
[----:B------:R-:W-:Y:S01]  /*5430*/  LEA R3, R0, 0x37800000, 0x17 ;  /* 0x3780000000037811 */ /* 0x000fe200078eb8ff */
[----:B------:R-:W-:-:S05]  /*5440*/  IMAD.SHL.U32 R0, R2, 0x200000, RZ ;  /* 0x0020000002007824 */ /* 0x000fca00078e00ff */
[----:B------:R-:W-:-:S07]  /*5450*/  LOP3.LUT R0, R3, R0, R4, 0xfe, !PT ;  /* 0x0000000003007212 */ /* 0x000fce00078efe04 */
.L_x_98:
[----:B------:R-:W-:Y:S05]  /*5460*/  BSYNC B0 ;  /* 0x0000000000007941 */ /* 0x000fea0003800000 */
.L_x_97:
[----:B------:R-:W-:Y:S01]  /*5470*/  F2FP.BF16.F32.PACK_AB R0, RZ, R0 ;  /* 0x00000000ff00723e */ /* 0x000fe200000010ff */
[----:B------:R-:W-:Y:S06]  /*5480*/  BRA `(.L_x_78) ;  /* 0x0000000000a87947 */ /* 0x000fec0003800000 */
.L_x_90:
        /* <DEDUP_REMOVED lines=14> */
.L_x_104:
[----:B------:R-:W-:Y:S05]  /*5570*/  BSYNC B0 ;  /* 0x0000000000007941 */ /* 0x000fea0003800000 */
.L_x_103:
[----:B------:R-:W-:Y:S01]  /*5580*/  F2FP.BF16.F32.PACK_AB R0, RZ, R0 ;  /* 0x00000000ff00723e */ /* 0x000fe200000010ff */
[----:B------:R-:W-:Y:S06]  /*5590*/  BRA `(.L_x_78) ;  /* 0x0000000000647947 */ /* 0x000fec0003800000 */
.L_x_77:
        /* <DEDUP_REMOVED lines=16> */
.L_x_105:
[----:B------:R-:W-:Y:S01]  /*56a0*/  PRMT R0, RZ, 0x7610, R0 ;  /* 0x00007610ff007816 */ /* 0x000fe20000000000 */
[----:B------:R-:W-:Y:S06]  /*56b0*/  BRA `(.L_x_78) ;  /* 0x00000000001c7947 */ /* 0x000fec0003800000 */
.L_x_102:
[----:B------:R-:W2:Y:S02]  /*56c0*/  LDG.E.64 R2, desc[UR36][R2.64] ;  /* 0x0000002402027981 */ /* 0x000ea4000c1e1b00 */
[----:B--2---:R-:W0:Y:S02]  /*56d0*/  I2F.U64 R0, R2 ;  /* 0x0000000200007312 */ /* 0x004e240000301000 */
[----:B0-----:R-:W-:Y:S01]  /*56e0*/  F2FP.BF16.F32.PACK_AB R0, RZ, R0 ;  /* 0x00000000ff00723e */ /* 0x001fe200000010ff */
[----:B------:R-:W-:Y:S06]  /*56f0*/  BRA `(.L_x_78) ;  /* 0x00000000000c7947 */ /* 0x000fec0003800000 */
.L_x_101:
[----:B------:R-:W2:Y:S02]  /*5700*/  LDG.E R2, desc[UR36][R2.64] ;  /* 0x0000002402027981 */ /* 0x000ea4000c1e1900 */
[----:B--2---:R-:W-:-:S04]  /*5710*/  I2FP.F32.U32 R0, R2 ;  /* 0x0000000200007245 */ /* 0x004fc80000201000 */
[----:B------:R-:W-:-:S07]  /*5720*/  F2FP.BF16.F32.PACK_AB R0, RZ, R0 ;  /* 0x00000000ff00723e */ /* 0x000fce00000010ff */
.L_x_78:
        /* <DEDUP_REMOVED lines=34> */
.L_x_109:
[----:B-1----:R-:W-:-:S06]  /*5950*/  IMAD.U32 R3, R5, 0x10000, RZ ;  /* 0x0001000005037824 */ /* 0x002fcc00078e00ff */
[----:B0-----:R-:W0:Y:S02]  /*5960*/  F2I.S64.TRUNC R2, R3 ;  /* 0x0000000300027311 */ /* 0x001e24000020d900 */
[----:B0-----:R0:W-:Y:S01]  /*5970*/  STG.E.U8 desc[UR36][R16.64], R2 ;  /* 0x0000000210007986 */ /* 0x0011e2000c101124 */
[----:B------:R-:W-:Y:S05]  /*5980*/  BRA `(.L_x_111) ;  /* 0x0000000c00847947 */ /* 0x000fea0003800000 */
.L_x_108:
        /* <DEDUP_REMOVED lines=10> */
.L_x_113:
[----:B-1----:R-:W-:-:S06]  /*5a30*/  IMAD.U32 R5, R5, 0x10000, RZ ;  /* 0x0001000005057824 */ /* 0x002fcc00078e00ff */
[----:B------:R-:W1:Y:S02]  /*5a40*/  F2I.FTZ.TRUNC.NTZ R5, R5 ;  /* 0x0000000500057305 */ /* 0x000e64000021f100 */
[----:B-1----:R1:W-:Y:S01]  /*5a50*/  STG.E desc[UR36][R16.64], R5 ;  /* 0x0000000510007986 */ /* 0x0023e2000c101924 */
[----:B------:R-:W-:Y:S05]  /*5a60*/  BRA `(.L_x_111) ;  /* 0x0000000c004c7947 */ /* 0x000fea0003800000 */
.L_x_112:
[----:B-1----:R-:W-:-:S06]  /*5a70*/  IMAD.U32 R5, R5, 0x10000, RZ ;  /* 0x0001000005057824 */ /* 0x002fcc00078e00ff */
[----:B------:R-:W1:Y:S02]  /*5a80*/  F2I.FTZ.TRUNC.NTZ R5, R5 ;  /* 0x0000000500057305 */ /* 0x000e64000021f100 */
[----:B-1----:R1:W-:Y:S01]  /*5a90*/  STG.E.U16 desc[UR36][R16.64], R5 ;  /* 0x0000000510007986 */ /* 0x0023e2000c101524 */
[----:B------:R-:W-:Y:S05]  /*5aa0*/  BRA `(.L_x_111) ;  /* 0x0000000c003c7947 */ /* 0x000fea0003800000 */
.L_x_107:
        /* <DEDUP_REMOVED lines=9> */
.L_x_115:
[----:B-1----:R-:W-:-:S05]  /*5b40*/  IMAD.U32 R0, R5, 0x10000, RZ ;  /* 0x0001000005007824 */ /* 0x002fca00078e00ff */
[----:B------:R-:W-:-:S05]  /*5b50*/  F2FP.F16.F32.PACK_AB R0, RZ, R0 ;  /* 0x00000000ff00723e */ /* 0x000fca00000000ff */
[----:B------:R1:W-:Y:S01]  /*5b60*/  STG.E.U16 desc[UR36][R16.64], R0 ;  /* 0x0000000010007986 */ /* 0x0003e2000c101524 */
[----:B------:R-:W-:Y:S05]  /*5b70*/  BRA `(.L_x_111) ;  /* 0x0000000c00087947 */ /* 0x000fea0003800000 */
.L_x_114:
        /* <DEDUP_REMOVED lines=10> */
.L_x_117:
[----:B-1----:R-:W-:-:S05]  /*5c20*/  IMAD.U32 R5, R5, 0x10000, RZ ;  /* 0x0001000005057824 */ /* 0x002fca00078e00ff */
[----:B------:R-:W-:-:S04]  /*5c30*/  F2FP.F16.F32.PACK_AB R3, RZ, R5 ;  /* 0x00000005ff03723e */ /* 0x000fc800000000ff */
[----:B------:R-:W-:-:S05]  /*5c40*/  PRMT R3, R3, 0x5410, RZ ;  /* 0x0000541003037816 */ /* 0x000fca00000000ff */
[----:B------:R1:W-:Y:S01]  /*5c50*/  STG.E desc[UR36][R16.64], R3 ;  /* 0x0000000310007986 */ /* 0x0003e2000c101924 */
[----:B------:R-:W-:Y:S05]  /*5c60*/  BRA `(.L_x_111) ;  /* 0x0000000800cc7947 */ /* 0x000fea0003800000 */
.L_x_116:
[----:B01----:R-:W-:-:S04]  /*5c70*/  IMAD.U32 R2, R5, 0x10000, RZ ;  /* 0x0001000005027824 */ /* 0x003fc800078e00ff */
[----:B------:R-:W-:-:S06]  /*5c80*/  FMUL.FTZ R2, R2, 1 ;  /* 0x3f80000002027820 */ /* 0x000fcc0000410000 */
[----:B------:R-:W0:Y:S02]  /*5c90*/  F2F.F64.F32 R2, R2 ;  /* 0x0000000200027310 */ /* 0x000e240000201800 */
[----:B0-----:R0:W-:Y:S01]  /*5ca0*/  STG.E.64 desc[UR36][R16.64], R2 ;  /* 0x0000000210007986 */ /* 0x0011e2000c101b24 */
[----:B------:R-:W-:Y:S05]  /*5cb0*/  BRA `(.L_x_111) ;  /* 0x0000000800b87947 */ /* 0x000fea0003800000 */
.L_x_106:
        /* <DEDUP_REMOVED lines=13> */
.L_x_120:
[----:B-1----:R-:W-:Y:S01]  /*5d90*/  IMAD.U32 R5, R5, 0x10000, RZ ;  /* 0x0001000005057824 */ /* 0x002fe200078e00ff */
[----:B------:R-:W-:-:S03]  /*5da0*/  CS2R R6, SRZ ;  /* 0x0000000000067805 */ /* 0x000fc6000001ff00 */
[----:B------:R-:W-:-:S06]  /*5db0*/  FMUL.FTZ R5, R5, 1 ;  /* 0x3f80000005057820 */ /* 0x000fcc0000410000 */
[----:B------:R-:W1:Y:S02]  /*5dc0*/  F2F.F64.F32 R4, R5 ;  /* 0x0000000500047310 */ /* 0x000e640000201800 */
[----:B-1----:R1:W-:Y:S01]  /*5dd0*/  STG.E.128 desc[UR36][R16.64], R4 ;  /* 0x0000000410007986 */ /* 0x0023e2000c101d24 */
[----:B------:R-:W-:Y:S05]  /*5de0*/  BRA `(.L_x_111) ;  /* 0x00000008006c7947 */ /* 0x000fea0003800000 */
.L_x_119:
        /* <DEDUP_REMOVED lines=21> */
.L_x_124:
[----:B------:R-:W-:Y:S05]  /*5f40*/  BSYNC B0 ;  /* 0x0000000000007941 */ /* 0x000fea0003800000 */
.L_x_123:
[----:B------:R-:W-:-:S05]  /*5f50*/  LOP3.LUT R3, R0, R3, RZ, 0xfc, !PT ;  /* 0x0000000300037212 */ /* 0x000fca00078efcff */
[----:B------:R0:W-:Y:S01]  /*5f60*/  STG.E.U8 desc[UR36][R16.64], R3 ;  /* 0x0000000310007986 */ /* 0x0001e2000c101124 */
[----:B------:R-:W-:Y:S05]  /*5f70*/  BRA `(.L_x_111) ;  /* 0x0000000800087947 */ /* 0x000fea0003800000 */
.L_x_122:
        /* <DEDUP_REMOVED lines=13> */
.L_x_126:
[----:B------:R-:W-:Y:S01]  /*6050*/  IMAD.MOV.U32 R0, RZ, RZ, 0x7f ;  /* 0x0000007fff007424 */ /* 0x000fe200078e00ff */
[----:B------:R-:W-:-:S04]  /*6060*/  ISETP.GT.U32.AND P0, PT, R2, 0x7f800000, PT ;  /* 0x7f8000000200780c */ /* 0x000fc80003f04070 */
[----:B------:R-:W-:-:S09]  /*6070*/  SEL R0, R0, 0x7c, P0 ;  /* 0x0000007c00007807 */ /* 0x000fd20000000000 */
.L_x_127:
[----:B------:R-:W-:Y:S05]  /*6080*/  BSYNC B0 ;  /* 0x0000000000007941 */ /* 0x000fea0003800000 */
.L_x_125:
[----:B------:R-:W-:-:S04]  /*6090*/  LOP3.LUT R2, R5, 0x80000000, RZ, 0xc0, !PT ;  /* 0x8000000005027812 */ /* 0x000fc800078ec0ff */
[----:B------:R-:W-:-:S04]  /*60a0*/  SHF.R.U32.HI R3, RZ, 0x18, R2 ;  /* 0x00000018ff037819 */ /* 0x000fc80000011602 */
[----:B------:R-:W-:-:S05]  /*60b0*/  LOP3.LUT R3, R0, R3, RZ, 0xfc, !PT ;  /* 0x0000000300037212 */ /* 0x000fca00078efcff */
[----:B------:R0:W-:Y:S01]  /*60c0*/  STG.E.U8 desc[UR36][R16.64], R3 ;  /* 0x0000000310007986 */ /* 0x0001e2000c101124 */
[----:B------:R-:W-:Y:S05]  /*60d0*/  BRA `(.L_x_111) ;  /* 0x0000000400b07947 */ /* 0x000fea0003800000 */
.L_x_121:
[----:B-1----:R1:W-:Y:S01]  /*60e0*/  STG.E.U16 desc[UR36][R16.64], R5 ;  /* 0x0000000510007986 */ /* 0x0023e2000c101524 */
[----:B------:R-:W-:Y:S05]  /*60f0*/  BRA `(.L_x_111) ;  /* 0x0000000400a87947 */ /* 0x000fea0003800000 */
.L_x_118:
        /* <DEDUP_REMOVED lines=12> */
.L_x_130:
        /* <DEDUP_REMOVED lines=17> */
.L_x_133:
[----:B------:R-:W-:-:S04]  /*62d0*/  LOP3.LUT R2, R5, 0x80000000, RZ, 0xc0, !PT ;  /* 0x8000000005027812 */ /* 0x000fc800078ec0ff */
[----:B------:R-:W-:-:S04]  /*62e0*/  SHF.R.U32.HI R3, RZ, 0x18, R2 ;  /* 0x00000018ff037819 */ /* 0x000fc80000011602 */
[----:B------:R-:W-:-:S04]  /*62f0*/  LOP3.LUT R0, R0, R3, RZ, 0xfc, !PT ;  /* 0x0000000300007212 */ /* 0x000fc800078efcff */
[----:B------:R-:W-:-:S07]  /*6300*/  PRMT R8, R0, 0x7610, R8 ;  /* 0x0000761000087816 */ /* 0x000fce0000000008 */
.L_x_132:
[----:B------:R-:W-:Y:S05]  /*6310*/  BSYNC B0 ;  /* 0x0000000000007941 */ /* 0x000fea0003800000 */
.L_x_131:
[----:B------:R4:W-:Y:S01]  /*6320*/  STG.E.U8 desc[UR36][R16.64], R8 ;  /* 0x0000000810007986 */ /* 0x0009e2000c101124 */
[----:B------:R-:W-:Y:S05]  /*6330*/  BRA `(.L_x_111) ;  /* 0x0000000400187947 */ /* 0x000fea0003800000 */
.L_x_129:
        /* <DEDUP_REMOVED lines=17> */
.L_x_136:
[----:B------:R-:W-:-:S04]  /*6450*/  LOP3.LUT R2, R5, 0x80000000, RZ, 0xc0, !PT ;  /* 0x8000000005027812 */ /* 0x000fc800078ec0ff */
[----:B------:R-:W-:-:S04]  /*6460*/  SHF.R.U32.HI R3, RZ, 0x18, R2 ;  /* 0x00000018ff037819 */ /* 0x000fc80000011602 */
[----:B------:R-:W-:-:S04]  /*6470*/  LOP3.LUT R0, R0, R3, RZ, 0xfc, !PT ;  /* 0x0000000300007212 */ /* 0x000fc800078efcff */
[----:B------:R-:W-:-:S07]  /*6480*/  PRMT R8, R0, 0x7610, R8 ;  /* 0x0000761000087816 */ /* 0x000fce0000000008 */
.L_x_135:
[----:B------:R-:W-:Y:S05]  /*6490*/  BSYNC B0 ;  /* 0x0000000000007941 */ /* 0x000fea0003800000 */
.L_x_134:
[----:B------:R0:W-:Y:S01]  /*64a0*/  STG.E.U8 desc[UR36][R16.64], R8 ;  /* 0x0000000810007986 */ /* 0x0001e2000c101124 */
[----:B------:R-:W-:Y:S05]  /*64b0*/  BRA `(.L_x_111) ;  /* 0x0000000000b87947 */ /* 0x000fea0003800000 */
.L_x_128:
        /* <DEDUP_REMOVED lines=22> */
.L_x_110:
[----:B------:R-:W-:Y:S01]  /*6620*/  MOV R0, 0x0 ;  /* 0x0000000000007802 */ /* 0x000fe20000000f00 */
[----:B------:R-:W-:Y:S01]  /*6630*/  ULDC.64 UR4, c[0x4][0x128] ;  /* 0x01004a0000047ab9 */ /* 0x000fe20000000a00 */
[----:B------:R-:W-:Y:S01]  /*6640*/  ULDC.64 UR6, c[0x4][0x40] ;  /* 0x0100100000067ab9 */ /* 0x000fe20000000a00 */
[----:B------:R-:W-:Y:S01]  /*6650*/  IMAD.U32 R4, RZ, RZ, UR4 ;  /* 0x00000004ff047e24 */ /* 0x000fe2000f8e00ff */
[----:B0-----:R0:W2:Y:S01]  /*6660*/  LDC.64 R2, c[0x4][R0] ;  /* 0x0100000000027b82 */ /* 0x0010a20000000a00 */
[----:B-1----:R-:W-:Y:S01]  /*6670*/  IMAD.U32 R5, RZ, RZ, UR5 ;  /* 0x00000005ff057e24 */ /* 0x002fe2000f8e00ff */
[----:B------:R-:W-:Y:S01]  /*6680*/  ULDC.64 UR4, c[0x4][0x130] ;  /* 0x01004c0000047ab9 */ /* 0x000fe20000000a00 */
[----:B------:R-:W-:Y:S02]  /*6690*/  IMAD.U32 R10, RZ, RZ, UR6 ;  /* 0x00000006ff0a7e24 */ /* 0x000fe4000f8e00ff */
[----:B------:R-:W-:Y:S02]  /*66a0*/  IMAD.U32 R6, RZ, RZ, UR4 ;  /* 0x00000004ff067e24 */ /* 0x000fe4000f8e00ff */
[----:B------:R-:W-:-:S02]  /*66b0*/  IMAD.U32 R7, RZ, RZ, UR5 ;  /* 0x00000005ff077e24 */ /* 0x000fc4000f8e00ff */
[----:B------:R-:W-:Y:S02]  /*66c0*/  IMAD.U32 R11, RZ, RZ, UR7 ;  /* 0x00000007ff0b7e24 */ /* 0x000fe4000f8e00ff */
[----:B------:R-:W-:Y:S02]  /*66d0*/  IMAD.MOV.U32 R8, RZ, RZ, 0x65 ;  /* 0x00000065ff087424 */ /* 0x000fe400078e00ff */
[----:B------:R-:W-:Y:S02]  /*66e0*/  IMAD.MOV.U32 R12, RZ, RZ, 0x1 ;  /* 0x00000001ff0c7424 */ /* 0x000fe400078e00ff */
[----:B0-----:R-:W-:-:S07]  /*66f0*/  IMAD.MOV.U32 R13, RZ, RZ, RZ ;  /* 0x000000ffff0d7224 */ /* 0x001fce00078e00ff */
[----:B------:R-:W-:-:S07]  /*6700*/  LEPC R20, `(.L_x_139) ;  /* 0x000000001014794e */ /* 0x000fce0000000000 */
[----:B--2---:R-:W-:Y:S05]  /*6710*/  CALL.ABS.NOINC R2 ;  /* 0x0000000002007343 */ /* 0x004fea0003c00000 */
.L_x_139:
[----:B------:R-:W-:Y:S05]  /*6720*/  BRA `(.L_x_111) ;  /* 0x00000000001c7947 */ /* 0x000fea0003800000 */
.L_x_138:
[----:B01----:R-:W-:-:S06]  /*6730*/  IMAD.U32 R2, R5, 0x10000, RZ ;  /* 0x0001000005027824 */ /* 0x003fcc00078e00ff */
[----:B------:R-:W0:Y:S02]  /*6740*/  F2I.U64.TRUNC R2, R2 ;  /* 0x0000000200027311 */ /* 0x000e24000020d800 */
[----:B0-----:R3:W-:Y:S01]  /*6750*/  STG.E.64 desc[UR36][R16.64], R2 ;  /* 0x0000000210007986 */ /* 0x0017e2000c101b24 */
[----:B------:R-:W-:Y:S05]  /*6760*/  BRA `(.L_x_111) ;  /* 0x00000000000c7947 */ /* 0x000fea0003800000 */
.L_x_137:
[----:B-1----:R-:W-:-:S06]  /*6770*/  IMAD.U32 R5, R5, 0x10000, RZ ;  /* 0x0001000005057824 */ /* 0x002fcc00078e00ff */
[----:B------:R-:W1:Y:S02]  /*6780*/  F2I.FTZ.U32.TRUNC.NTZ R5, R5 ;  /* 0x0000000500057305 */ /* 0x000e64000021f000 */
[----:B-1----:R1:W-:Y:S02]  /*6790*/  STG.E desc[UR36][R16.64], R5 ;  /* 0x0000000510007986 */ /* 0x0023e4000c101924 */
.L_x_111:
[----:B------:R-:W-:-:S07]  /*67a0*/  VIADD R19, R19, 0x80 ;  /* 0x0000008013137836 */ /* 0x000fce0000000000 */
.L_x_71:
[----:B------:R-:W-:Y:S05]  /*67b0*/  BSYNC B6 ;  /* 0x0000000000067941 */ /* 0x000fea0003800000 */
.L_x_70:
        /* <DEDUP_REMOVED lines=307> */
.L_x_142:
        /* <DEDUP_REMOVED lines=22> */
.L_x_146:
[----:B------:R-:W2:Y:S02]  /*7c50*/  LDG.E.U8 R2, desc[UR36][R2.64] ;  /* 0x0000002402027981 */ /* 0x000ea4000c1e1100 */
[----:B--2---:R-:W-:-:S04]  /*7c60*/  I2FP.F32.U32 R0, R2 ;  /* 0x0000000200007245 */ /* 0x004fc80000201000 */
[----:B------:R-:W-:Y:S01]  /*7c70*/  F2FP.BF16.F32.PACK_AB R0, RZ, R0 ;  /* 0x00000000ff00723e */ /* 0x000fe200000010ff */
[----:B------:R-:W-:Y:S06]  /*7c80*/  BRA `(.L_x_148) ;  /* 0x0000000c00907947 */ /* 0x000fec0003800000 */
.L_x_145:
        /* <DEDUP_REMOVED lines=10> */
.L_x_150:
[----:B------:R-:W2:Y:S02]  /*7d30*/  LDG.E R2, desc[UR36][R2.64] ;  /* 0x0000002402027981 */ /* 0x000ea4000c1e1900 */
[----:B--2---:R-:W-:-:S04]  /*7d40*/  I2FP.F32.S32 R0, R2 ;  /* 0x0000000200007245 */ /* 0x004fc80000201400 */
[----:B------:R-:W-:Y:S01]  /*7d50*/  F2FP.BF16.F32.PACK_AB R0, RZ, R0 ;  /* 0x00000000ff00723e */ /* 0x000fe200000010ff */
[----:B------:R-:W-:Y:S06]  /*7d60*/  BRA `(.L_x_148) ;  /* 0x0000000c00587947 */ /* 0x000fec0003800000 */
.L_x_149:
[----:B------:R-:W2:Y:S02]  /*7d70*/  LDG.E.U16 R2, desc[UR36][R2.64] ;  /* 0x0000002402027981 */ /* 0x000ea4000c1e1500 */
[----:B--2---:R-:W0:Y:S02]  /*7d80*/  I2F.S16 R0, R2 ;  /* 0x0000000200007306 */ /* 0x004e240000101400 */
[----:B0-----:R-:W-:Y:S01]  /*7d90*/  F2FP.BF16.F32.PACK_AB R0, RZ, R0 ;  /* 0x00000000ff00723e */ /* 0x001fe200000010ff */
[----:B------:R-:W-:Y:S06]  /*7da0*/  BRA `(.L_x_148) ;  /* 0x0000000c00487947 */ /* 0x000fec0003800000 */
.L_x_144:
        /* <DEDUP_REMOVED lines=9> */
.L_x_152:
[----:B------:R-:W2:Y:S02]  /*7e40*/  LDG.E.U16 R0, desc[UR36][R2.64] ;  /* 0x0000002402007981 */ /* 0x000ea4000c1e1500 */
[----:B--2---:R-:W-:-:S05]  /*7e50*/  HADD2.F32 R0, -RZ, R0.H0_H0 ;  /* 0x20000000ff007230 */ /* 0x004fca0000004100 */
[----:B------:R-:W-:Y:S01]  /*7e60*/  F2FP.BF16.F32.PACK_AB R0, RZ, R0 ;  /* 0x00000000ff00723e */ /* 0x000fe200000010ff */
[----:B------:R-:W-:Y:S06]  /*7e70*/  BRA `(.L_x_148) ;  /* 0x0000000c00147947 */ /* 0x000fec0003800000 */
.L_x_151:
        /* <DEDUP_REMOVED lines=9> */
.L_x_154:
[----:B------:R-:W2:Y:S02]  /*7f10*/  LDG.E.U16 R2, desc[UR36][R2.64] ;  /* 0x0000002402027981 */ /* 0x000ea4000c1e1500 */
[----:B--2---:R-:W-:-:S05]  /*7f20*/  HADD2.F32 R0, -RZ, R2.H0_H0 ;  /* 0x20000002ff007230 */ /* 0x004fca0000004100 */
[----:B------:R-:W-:Y:S01]  /*7f30*/  F2FP.BF16.F32.PACK_AB R0, RZ, R0 ;  /* 0x00000000ff00723e */ /* 0x000fe200000010ff */
[----:B------:R-:W-:Y:S06]  /*7f40*/  BRA `(.L_x_148) ;  /* 0x0000000800e07947 */ /* 0x000fec0003800000 */
.L_x_153:
        /* <DEDUP_REMOVED lines=8> */
.L_x_143:
        /* <DEDUP_REMOVED lines=13> */
.L_x_157:
        /* <DEDUP_REMOVED lines=8> */
.L_x_156:
        /* <DEDUP_REMOVED lines=28> */
.L_x_159:
        /* <DEDUP_REMOVED lines=15> */
.L_x_158:
[----:B------:R0:W5:Y:S01]  /*83d0*/  LDG.E.U16 R0, desc[UR36][R2.64] ;  /* 0x0000002402007981 */ /* 0x000162000c1e1500 */
[----:B------:R-:W-:Y:S05]  /*83e0*/  BRA `(.L_x_148) ;  /* 0x0000000400b87947 */ /* 0x000fea0003800000 */
.L_x_155:
        /* <DEDUP_REMOVED lines=12> */
.L_x_162:
        /* <DEDUP_REMOVED lines=21> */
.L_x_166:
[----:B------:R-:W-:Y:S05]  /*8600*/  BSYNC B1 ;  /* 0x0000000000017941 */ /* 0x000fea0003800000 */
.L_x_165:
[----:B------:R-:W-:Y:S01]  /*8610*/  LEA R3, R0, 0x3b800000, 0x17 ;  /* 0x3b80000000037811 */ /* 0x000fe200078eb8ff */
[----:B------:R-:W-:-:S05]  /*8620*/  IMAD.SHL.U32 R0, R2, 0x100000, RZ ;  /* 0x0010000002007824 */ /* 0x000fca00078e00ff */
[----:B------:R-:W-:-:S07]  /*8630*/  LOP3.LUT R0, R3, R0, R4, 0xfe, !PT ;  /* 0x0000000003007212 */ /* 0x000fce00078efe04 */
.L_x_164:
[----:B------:R-:W-:Y:S05]  /*8640*/  BSYNC B0 ;  /* 0x0000000000007941 */ /* 0x000fea0003800000 */
.L_x_163:
[----:B------:R-:W-:Y:S01]  /*8650*/  F2FP.BF16.F32.PACK_AB R0, RZ, R0 ;  /* 0x00000000ff00723e */ /* 0x000fe200000010ff */
[----:B------:R-:W-:Y:S06]  /*8660*/  BRA `(.L_x_148) ;  /* 0x0000000400187947 */ /* 0x000fec0003800000 */
.L_x_161:
        /* <DEDUP_REMOVED lines=21> */
.L_x_170:
[----:B------:R-:W-:Y:S05]  /*87c0*/  BSYNC B1 ;  /* 0x0000000000017941 */ /* 0x000fea0003800000 */
.L_x_169:
[----:B------:R-:W-:Y:S01]  /*87d0*/  LEA R3, R0, 0x37800000, 0x17 ;  /* 0x3780000000037811 */ /* 0x000fe200078eb8ff */
[----:B------:R-:W-:-:S05]  /*87e0*/  IMAD.SHL.U32 R0, R2, 0x200000, RZ ;  /* 0x0020000002007824 */ /* 0x000fca00078e00ff */
[----:B------:R-:W-:-:S07]  /*87f0*/  LOP3.LUT R0, R3, R0, R4, 0xfe, !PT ;  /* 0x0000000003007212 */ /* 0x000fce00078efe04 */
.L_x_168:
[----:B------:R-:W-:Y:S05]  /*8800*/  BSYNC B0 ;  /* 0x0000000000007941 */ /* 0x000fea0003800000 */
.L_x_167:
[----:B------:R-:W-:Y:S01]  /*8810*/  F2FP.BF16.F32.PACK_AB R0, RZ, R0 ;  /* 0x00000000ff00723e */ /* 0x000fe200000010ff */
[----:B------:R-:W-:Y:S06]  /*8820*/  BRA `(.L_x_148) ;  /* 0x0000000000a87947 */ /* 0x000fec0003800000 */
.L_x_160:
        /* <DEDUP_REMOVED lines=14> */
.L_x_174:
[----:B------:R-:W-:Y:S05]  /*8910*/  BSYNC B0 ;  /* 0x0000000000007941 */ /* 0x000fea0003800000 */
.L_x_173:
[----:B------:R-:W-:Y:S01]  /*8920*/  F2FP.BF16.F32.PACK_AB R0, RZ, R0 ;  /* 0x00000000ff00723e */ /* 0x000fe200000010ff */
[----:B------:R-:W-:Y:S06]  /*8930*/  BRA `(.L_x_148) ;  /* 0x0000000000647947 */ /* 0x000fec0003800000 */
.L_x_147:
        /* <DEDUP_REMOVED lines=16> */
.L_x_175:
[----:B------:R-:W-:Y:S01]  /*8a40*/  PRMT R0, RZ, 0x7610, R0 ;  /* 0x00007610ff007816 */ /* 0x000fe20000000000 */
[----:B------:R-:W-:Y:S06]  /*8a50*/  BRA `(.L_x_148) ;  /* 0x00000000001c7947 */ /* 0x000fec0003800000 */
.L_x_172:
[----:B------:R-:W2:Y:S02]  /*8a60*/  LDG.E.64 R2, desc[UR36][R2.64] ;  /* 0x0000002402027981 */ /* 0x000ea4000c1e1b00 */
[----:B--2---:R-:W0:Y:S02]  /*8a70*/  I2F.U64 R0, R2 ;  /* 0x0000000200007312 */ /* 0x004e240000301000 */
[----:B0-----:R-:W-:Y:S01]  /*8a80*/  F2FP.BF16.F32.PACK_AB R0, RZ, R0 ;  /* 0x00000000ff00723e */ /* 0x001fe200000010ff */
[----:B------:R-:W-:Y:S06]  /*8a90*/  BRA `(.L_x_148) ;  /* 0x00000000000c7947 */ /* 0x000fec0003800000 */
.L_x_171:
[----:B------:R-:W2:Y:S02]  /*8aa0*/  LDG.E R2, desc[UR36][R2.64] ;  /* 0x0000002402027981 */ /* 0x000ea4000c1e1900 */
[----:B--2---:R-:W-:-:S04]  /*8ab0*/  I2FP.F32.U32 R0, R2 ;  /* 0x0000000200007245 */ /* 0x004fc80000201000 */
[----:B------:R-:W-:-:S07]  /*8ac0*/  F2FP.BF16.F32.PACK_AB R0, RZ, R0 ;  /* 0x00000000ff00723e */ /* 0x000fce00000010ff */
.L_x_148:
        /* <DEDUP_REMOVED lines=34> */
.L_x_179:
[----:B-1----:R-:W-:-:S06]  /*8cf0*/  IMAD.U32 R3, R5, 0x10000, RZ ;  /* 0x0001000005037824 */ /* 0x002fcc00078e00ff */
[----:B0-----:R-:W0:Y:S02]  /*8d00*/  F2I.S64.TRUNC R2, R3 ;  /* 0x0000000300027311 */ /* 0x001e24000020d900 */
[----:B0-----:R4:W-:Y:S01]  /*8d10*/  STG.E.U8 desc[UR36][R16.64], R2 ;  /* 0x0000000210007986 */ /* 0x0019e2000c101124 */
[----:B------:R-:W-:Y:S05]  /*8d20*/  BRA `(.L_x_181) ;  /* 0x0000000c00847947 */ /* 0x000fea0003800000 */
.L_x_178:
        /* <DEDUP_REMOVED lines=10> */
.L_x_183:
[----:B-1----:R-:W-:-:S06]  /*8dd0*/  IMAD.U32 R5, R5, 0x10000, RZ ;  /* 0x0001000005057824 */ /* 0x002fcc00078e00ff */
[----:B------:R-:W1:Y:S02]  /*8de0*/  F2I.FTZ.TRUNC.NTZ R5, R5 ;  /* 0x0000000500057305 */ /* 0x000e64000021f100 */
[----:B-1----:R3:W-:Y:S01]  /*8df0*/  STG.E desc[UR36][R16.64], R5 ;  /* 0x0000000510007986 */ /* 0x0027e2000c101924 */
[----:B------:R-:W-:Y:S05]  /*8e00*/  BRA `(.L_x_181) ;  /* 0x0000000c004c7947 */ /* 0x000fea0003800000 */
.L_x_182:
[----:B-1----:R-:W-:-:S06]  /*8e10*/  IMAD.U32 R5, R5, 0x10000, RZ ;  /* 0x0001000005057824 */ /* 0x002fcc00078e00ff */
[----:B------:R-:W1:Y:S02]  /*8e20*/  F2I.FTZ.TRUNC.NTZ R5, R5 ;  /* 0x0000000500057305 */ /* 0x000e64000021f100 */
[----:B-1----:R1:W-:Y:S01]  /*8e30*/  STG.E.U16 desc[UR36][R16.64], R5 ;  /* 0x0000000510007986 */ /* 0x0023e2000c101524 */
[----:B------:R-:W-:Y:S05]  /*8e40*/  BRA `(.L_x_181) ;  /* 0x0000000c003c7947 */ /* 0x000fea0003800000 */
.L_x_177:
        /* <DEDUP_REMOVED lines=9> */
.L_x_185:
[----:B-1----:R-:W-:-:S05]  /*8ee0*/  IMAD.U32 R0, R5, 0x10000, RZ ;  /* 0x0001000005007824 */ /* 0x002fca00078e00ff */
[----:B------:R-:W-:-:S05]  /*8ef0*/  F2FP.F16.F32.PACK_AB R0, RZ, R0 ;  /* 0x00000000ff00723e */ /* 0x000fca00000000ff */
[----:B------:R1:W-:Y:S01]  /*8f00*/  STG.E.U16 desc[UR36][R16.64], R0 ;  /* 0x0000000010007986 */ /* 0x0003e2000c101524 */
[----:B------:R-:W-:Y:S05]  /*8f10*/  BRA `(.L_x_181) ;  /* 0x0000000c00087947 */ /* 0x000fea0003800000 */
.L_x_184:
        /* <DEDUP_REMOVED lines=10> */
.L_x_187:
[----:B-1----:R-:W-:-:S05]  /*8fc0*/  IMAD.U32 R5, R5, 0x10000, RZ ;  /* 0x0001000005057824 */ /* 0x002fca00078e00ff */
[----:B------:R-:W-:-:S04]  /*8fd0*/  F2FP.F16.F32.PACK_AB R3, RZ, R5 ;  /* 0x00000005ff03723e */ /* 0x000fc800000000ff */
[----:B------:R-:W-:-:S05]  /*8fe0*/  PRMT R3, R3, 0x5410, RZ ;  /* 0x0000541003037816 */ /* 0x000fca00000000ff */
[----:B------:R1:W-:Y:S01]  /*8ff0*/  STG.E desc[UR36][R16.64], R3 ;  /* 0x0000000310007986 */ /* 0x0003e2000c101924 */
[----:B------:R-:W-:Y:S05]  /*9000*/  BRA `(.L_x_181) ;  /* 0x0000000800cc7947 */ /* 0x000fea0003800000 */
.L_x_186:
[----:B01----:R-:W-:-:S04]  /*9010*/  IMAD.U32 R2, R5, 0x10000, RZ ;  /* 0x0001000005027824 */ /* 0x003fc800078e00ff */
[----:B------:R-:W-:-:S06]  /*9020*/  FMUL.FTZ R2, R2, 1 ;  /* 0x3f80000002027820 */ /* 0x000fcc0000410000 */
[----:B------:R-:W0:Y:S02]  /*9030*/  F2F.F64.F32 R2, R2 ;  /* 0x0000000200027310 */ /* 0x000e240000201800 */
[----:B0-----:R0:W-:Y:S01]  /*9040*/  STG.E.64 desc[UR36][R16.64], R2 ;  /* 0x0000000210007986 */ /* 0x0011e2000c101b24 */
[----:B------:R-:W-:Y:S05]  /*9050*/  BRA `(.L_x_181) ;  /* 0x0000000800b87947 */ /* 0x000fea0003800000 */
.L_x_176:
        /* <DEDUP_REMOVED lines=13> */
.L_x_190:
[----:B-1----:R-:W-:Y:S01]  /*9130*/  IMAD.U32 R5, R5, 0x10000, RZ ;  /* 0x0001000005057824 */ /* 0x002fe200078e00ff */
[----:B------:R-:W-:-:S03]  /*9140*/  CS2R R6, SRZ ;  /* 0x0000000000067805 */ /* 0x000fc6000001ff00 */
[----:B------:R-:W-:-:S06]  /*9150*/  FMUL.FTZ R5, R5, 1 ;  /* 0x3f80000005057820 */ /* 0x000fcc0000410000 */
[----:B------:R-:W1:Y:S02]  /*9160*/  F2F.F64.F32 R4, R5 ;  /* 0x0000000500047310 */ /* 0x000e640000201800 */
[----:B-1----:R1:W-:Y:S01]  /*9170*/  STG.E.128 desc[UR36][R16.64], R4 ;  /* 0x0000000410007986 */ /* 0x0023e2000c101d24 */
[----:B------:R-:W-:Y:S05]  /*9180*/  BRA `(.L_x_181) ;  /* 0x00000008006c7947 */ /* 0x000fea0003800000 */
.L_x_189:
        /* <DEDUP_REMOVED lines=21> */
.L_x_194:
[----:B------:R-:W-:Y:S05]  /*92e0*/  BSYNC B0 ;  /* 0x0000000000007941 */ /* 0x000fea0003800000 */
.L_x_193:
[----:B------:R-:W-:-:S05]  /*92f0*/  LOP3.LUT R3, R0, R3, RZ, 0xfc, !PT ;  /* 0x0000000300037212 */ /* 0x000fca00078efcff */
[----:B------:R0:W-:Y:S01]  /*9300*/  STG.E.U8 desc[UR36][R16.64], R3 ;  /* 0x0000000310007986 */ /* 0x0001e2000c101124 */
[----:B------:R-:W-:Y:S05]  /*9310*/  BRA `(.L_x_181) ;  /* 0x0000000800087947 */ /* 0x000fea0003800000 */
.L_x_192:
        /* <DEDUP_REMOVED lines=13> */
.L_x_196:
[----:B------:R-:W-:Y:S01]  /*93f0*/  IMAD.MOV.U32 R0, RZ, RZ, 0x7f ;  /* 0x0000007fff007424 */ /* 0x000fe200078e00ff */
[----:B------:R-:W-:-:S04]  /*9400*/  ISETP.GT.U32.AND P0, PT, R2, 0x7f800000, PT ;  /* 0x7f8000000200780c */ /* 0x000fc80003f04070 */
[----:B------:R-:W-:-:S09]  /*9410*/  SEL R0, R0, 0x7c, P0 ;  /* 0x0000007c00007807 */ /* 0x000fd20000000000 */
.L_x_197:
[----:B------:R-:W-:Y:S05]  /*9420*/  BSYNC B0 ;  /* 0x0000000000007941 */ /* 0x000fea0003800000 */
.L_x_195:
[----:B------:R-:W-:-:S04]  /*9430*/  LOP3.LUT R2, R5, 0x80000000, RZ, 0xc0, !PT ;  /* 0x8000000005027812 */ /* 0x000fc800078ec0ff */
[----:B------:R-:W-:-:S04]  /*9440*/  SHF.R.U32.HI R3, RZ, 0x18, R2 ;  /* 0x00000018ff037819 */ /* 0x000fc80000011602 */
[----:B------:R-:W-:-:S05]  /*9450*/  LOP3.LUT R3, R0, R3, RZ, 0xfc, !PT ;  /* 0x0000000300037212 */ /* 0x000fca00078efcff */
[----:B------:R0:W-:Y:S01]  /*9460*/  STG.E.U8 desc[UR36][R16.64], R3 ;  /* 0x0000000310007986 */ /* 0x0001e2000c101124 */
[----:B------:R-:W-:Y:S05]  /*9470*/  BRA `(.L_x_181) ;  /* 0x0000000400b07947 */ /* 0x000fea0003800000 */
.L_x_191:
[----:B-1----:R1:W-:Y:S01]  /*9480*/  STG.E.U16 desc[UR36][R16.64], R5 ;  /* 0x0000000510007986 */ /* 0x0023e2000c101524 */
[----:B------:R-:W-:Y:S05]  /*9490*/  BRA `(.L_x_181) ;  /* 0x0000000400a87947 */ /* 0x000fea0003800000 */
.L_x_188:
        /* <DEDUP_REMOVED lines=12> */
.L_x_200:
        /* <DEDUP_REMOVED lines=17> */
.L_x_203:
[----:B------:R-:W-:-:S04]  /*9670*/  LOP3.LUT R2, R5, 0x80000000, RZ, 0xc0, !PT ;  /* 0x8000000005027812 */ /* 0x000fc800078ec0ff */
[----:B------:R-:W-:-:S04]  /*9680*/  SHF.R.U32.HI R3, RZ, 0x18, R2 ;  /* 0x00000018ff037819 */ /* 0x000fc80000011602 */
[----:B------:R-:W-:-:S04]  /*9690*/  LOP3.LUT R0, R0, R3, RZ, 0xfc, !PT ;  /* 0x0000000300007212 */ /* 0x000fc800078efcff */
[----:B------:R-:W-:-:S07]  /*96a0*/  PRMT R8, R0, 0x7610, R8 ;  /* 0x0000761000087816 */ /* 0x000fce0000000008 */
.L_x_202:
[----:B------:R-:W-:Y:S05]  /*96b0*/  BSYNC B0 ;  /* 0x0000000000007941 */ /* 0x000fea0003800000 */
.L_x_201:
[----:B------:R0:W-:Y:S01]  /*96c0*/  STG.E.U8 desc[UR36][R16.64], R8 ;  /* 0x0000000810007986 */ /* 0x0001e2000c101124 */
[----:B------:R-:W-:Y:S05]  /*96d0*/  BRA `(.L_x_181) ;  /* 0x0000000400187947 */ /* 0x000fea0003800000 */
.L_x_199:
        /* <DEDUP_REMOVED lines=17> */
.L_x_206:
[----:B------:R-:W-:-:S04]  /*97f0*/  LOP3.LUT R2, R5, 0x80000000, RZ, 0xc0, !PT ;  /* 0x8000000005027812 */ /* 0x000fc800078ec0ff */
[----:B------:R-:W-:-:S04]  /*9800*/  SHF.R.U32.HI R3, RZ, 0x18, R2 ;  /* 0x00000018ff037819 */ /* 0x000fc80000011602 */
[----:B------:R-:W-:-:S04]  /*9810*/  LOP3.LUT R0, R0, R3, RZ, 0xfc, !PT ;  /* 0x0000000300007212 */ /* 0x000fc800078efcff */
[----:B------:R-:W-:-:S07]  /*9820*/  PRMT R8, R0, 0x7610, R8 ;  /* 0x0000761000087816 */ /* 0x000fce0000000008 */
.L_x_205:
[----:B------:R-:W-:Y:S05]  /*9830*/  BSYNC B0 ;  /* 0x0000000000007941 */ /* 0x000fea0003800000 */
.L_x_204:
[----:B------:R0:W-:Y:S01]  /*9840*/  STG.E.U8 desc[UR36][R16.64], R8 ;  /* 0x0000000810007986 */ /* 0x0001e2000c101124 */
[----:B------:R-:W-:Y:S05]  /*9850*/  BRA `(.L_x_181) ;  /* 0x0000000000b87947 */ /* 0x000fea0003800000 */
.L_x_198:
        /* <DEDUP_REMOVED lines=22> */
.L_x_180:
        /* <DEDUP_REMOVED lines=16> */
.L_x_209:
[----:B------:R-:W-:Y:S05]  /*9ac0*/  BRA `(.L_x_181) ;  /* 0x00000000001c7947 */ /* 0x000fea0003800000 */
.L_x_208:
[----:B01----:R-:W-:-:S06]  /*9ad0*/  IMAD.U32 R2, R5, 0x10000, RZ ;  /* 0x0001000005027824 */ /* 0x003fcc00078e00ff */
[----:B------:R-:W0:Y:S02]  /*9ae0*/  F2I.U64.TRUNC R2, R2 ;  /* 0x0000000200027311 */ /* 0x000e24000020d800 */
[----:B0-----:R0:W-:Y:S01]  /*9af0*/  STG.E.64 desc[UR36][R16.64], R2 ;  /* 0x0000000210007986 */ /* 0x0011e2000c101b24 */
[----:B------:R-:W-:Y:S05]  /*9b00*/  BRA `(.L_x_181) ;  /* 0x00000000000c7947 */ /* 0x000fea0003800000 */
.L_x_207:
[----:B-1----:R-:W-:-:S06]  /*9b10*/  IMAD.U32 R5, R5, 0x10000, RZ ;  /* 0x0001000005057824 */ /* 0x002fcc00078e00ff */
[----:B------:R-:W1:Y:S02]  /*9b20*/  F2I.FTZ.U32.TRUNC.NTZ R5, R5 ;  /* 0x0000000500057305 */ /* 0x000e64000021f000 */
[----:B-1----:R1:W-:Y:S02]  /*9b30*/  STG.E desc[UR36][R16.64], R5 ;  /* 0x0000000510007986 */ /* 0x0023e4000c101924 */
.L_x_181:
[----:B------:R-:W-:-:S07]  /*9b40*/  VIADD R19, R19, 0x80 ;  /* 0x0000008013137836 */ /* 0x000fce0000000000 */
.L_x_141:
[----:B------:R-:W-:Y:S05]  /*9b50*/  BSYNC B6 ;  /* 0x0000000000067941 */ /* 0x000fea0003800000 */
.L_x_140:
[----:B------:R-:W-:Y:S02]  /*9b60*/  ULDC UR4, c[0x0][0x210] ;  /* 0x0000840000047ab9 */ /* 0x000fe40000000800 */
[----:B------:R-:W-:-:S13]  /*9b70*/  ISETP.GE.AND P0, PT, R19, UR4, PT ;  /* 0x0000000413007c0c */ /* 0x000fda000bf06270 */
[----:B------:R-:W-:Y:S05]  /*9b80*/  @P0 EXIT ;  /* 0x000000000000094d */ /* 0x000fea0003800000 */
        /* <DEDUP_REMOVED lines=303> */
.L_x_210:
        /* <DEDUP_REMOVED lines=22> */
.L_x_214:
[----:B------:R-:W2:Y:S02]  /*afe0*/  LDG.E.U8 R2, desc[UR36][R2.64] ;  /* 0x0000002402027981 */ /* 0x000ea4000c1e1100 */
[----:B--2---:R-:W-:-:S04]  /*aff0*/  I2FP.F32.U32 R0, R2 ;  /* 0x0000000200007245 */ /* 0x004fc80000201000 */
[----:B------:R-:W-:Y:S01]  /*b000*/  F2FP.BF16.F32.PACK_AB R0, RZ, R0 ;  /* 0x00000000ff00723e */ /* 0x000fe200000010ff */
[----:B------:R-:W-:Y:S06]  /*b010*/  BRA `(.L_x_216) ;  /* 0x0000000c00907947 */ /* 0x000fec0003800000 */
.L_x_213:
        /* <DEDUP_REMOVED lines=10> */
.L_x_218:
[----:B------:R-:W2:Y:S02]  /*b0c0*/  LDG.E R2, desc[UR36][R2.64] ;  /* 0x0000002402027981 */ /* 0x000ea4000c1e1900 */
[----:B--2---:R-:W-:-:S04]  /*b0d0*/  I2FP.F32.S32 R0, R2 ;  /* 0x0000000200007245 */ /* 0x004fc80000201400 */
[----:B------:R-:W-:Y:S01]  /*b0e0*/  F2FP.BF16.F32.PACK_AB R0, RZ, R0 ;  /* 0x00000000ff00723e */ /* 0x000fe200000010ff */
[----:B------:R-:W-:Y:S06]  /*b0f0*/  BRA `(.L_x_216) ;  /* 0x0000000c00587947 */ /* 0x000fec0003800000 */
.L_x_217:
[----:B------:R-:W2:Y:S02]  /*b100*/  LDG.E.U16 R2, desc[UR36][R2.64] ;  /* 0x0000002402027981 */ /* 0x000ea4000c1e1500 */
[----:B--2---:R-:W0:Y:S02]  /*b110*/  I2F.S16 R0, R2 ;  /* 0x0000000200007306 */ /* 0x004e240000101400 */
[----:B0-----:R-:W-:Y:S01]  /*b120*/  F2FP.BF16.F32.PACK_AB R0, RZ, R0 ;  /* 0x00000000ff00723e */ /* 0x001fe200000010ff */
[----:B------:R-:W-:Y:S06]  /*b130*/  BRA `(.L_x_216) ;  /* 0x0000000c00487947 */ /* 0x000fec0003800000 */
.L_x_212:
        /* <DEDUP_REMOVED lines=9> */
.L_x_220:
[----:B------:R-:W2:Y:S02]  /*b1d0*/  LDG.E.U16 R0, desc[UR36][R2.64] ;  /* 0x0000002402007981 */ /* 0x000ea4000c1e1500 */
[----:B--2---:R-:W-:-:S05]  /*b1e0*/  HADD2.F32 R0, -RZ, R0.H0_H0 ;  /* 0x20000000ff007230 */ /* 0x004fca0000004100 */
[----:B------:R-:W-:Y:S01]  /*b1f0*/  F2FP.BF16.F32.PACK_AB R0, RZ, R0 ;  /* 0x00000000ff00723e */ /* 0x000fe200000010ff */
[----:B------:R-:W-:Y:S06]  /*b200*/  BRA `(.L_x_216) ;  /* 0x0000000c00147947 */ /* 0x000fec0003800000 */
.L_x_219:
        /* <DEDUP_REMOVED lines=9> */
.L_x_222:
[----:B------:R-:W2:Y:S02]  /*b2a0*/  LDG.E.U16 R2, desc[UR36][R2.64] ;  /* 0x0000002402027981 */ /* 0x000ea4000c1e1500 */
[----:B--2---:R-:W-:-:S05]  /*b2b0*/  HADD2.F32 R0, -RZ, R2.H0_H0 ;  /* 0x20000002ff007230 */ /* 0x004fca0000004100 */
[----:B------:R-:W-:Y:S01]  /*b2c0*/  F2FP.BF16.F32.PACK_AB R0, RZ, R0 ;  /* 0x00000000ff00723e */ /* 0x000fe200000010ff */
[----:B------:R-:W-:Y:S06]  /*b2d0*/  BRA `(.L_x_216) ;  /* 0x0000000800e07947 */ /* 0x000fec0003800000 */
.L_x_221:
        /* <DEDUP_REMOVED lines=8> */
.L_x_211:
        /* <DEDUP_REMOVED lines=13> */
.L_x_225:
        /* <DEDUP_REMOVED lines=8> */
.L_x_224:
        /* <DEDUP_REMOVED lines=28> */
.L_x_227:
        /* <DEDUP_REMOVED lines=15> */
.L_x_226:
[----:B------:R0:W5:Y:S01]  /*b760*/  LDG.E.U16 R0, desc[UR36][R2.64] ;  /* 0x0000002402007981 */ /* 0x000162000c1e1500 */
[----:B------:R-:W-:Y:S05]  /*b770*/  BRA `(.L_x_216) ;  /* 0x0000000400b87947 */ /* 0x000fea0003800000 */
.L_x_223:
        /* <DEDUP_REMOVED lines=12> */
.L_x_230:
        /* <DEDUP_REMOVED lines=21> */
.L_x_234:
[----:B------:R-:W-:Y:S05]  /*b990*/  BSYNC B1 ;  /* 0x0000000000017941 */ /* 0x000fea0003800000 */
.L_x_233:
[----:B------:R-:W-:Y:S01]  /*b9a0*/  LEA R3, R0, 0x3b800000, 0x17 ;  /* 0x3b80000000037811 */ /* 0x000fe200078eb8ff */
[----:B------:R-:W-:-:S05]  /*b9b0*/  IMAD.SHL.U32 R0, R2, 0x100000, RZ ;  /* 0x0010000002007824 */ /* 0x000fca00078e00ff */
[----:B------:R-:W-:-:S07]  /*b9c0*/  LOP3.LUT R0, R3, R0, R4, 0xfe, !PT ;  /* 0x0000000003007212 */ /* 0x000fce00078efe04 */
.L_x_232:
[----:B------:R-:W-:Y:S05]  /*b9d0*/  BSYNC B0 ;  /* 0x0000000000007941 */ /* 0x000fea0003800000 */
.L_x_231:
[----:B------:R-:W-:Y:S01]  /*b9e0*/  F2FP.BF16.F32.PACK_AB R0, RZ, R0 ;  /* 0x00000000ff00723e */ /* 0x000fe200000010ff */
[----:B------:R-:W-:Y:S06]  /*b9f0*/  BRA `(.L_x_216) ;  /* 0x0000000400187947 */ /* 0x000fec0003800000 */
.L_x_229:
        /* <DEDUP_REMOVED lines=21> */
.L_x_238:
[----:B------:R-:W-:Y:S05]  /*bb50*/  BSYNC B1 ;  /* 0x0000000000017941 */ /* 0x000fea0003800000 */
.L_x_237:
[----:B------:R-:W-:Y:S01]  /*bb60*/  LEA R3, R0, 0x37800000, 0x17 ;  /* 0x3780000000037811 */ /* 0x000fe200078eb8ff */
[----:B------:R-:W-:-:S05]  /*bb70*/  IMAD.SHL.U32 R0, R2, 0x200000, RZ ;  /* 0x0020000002007824 */ /* 0x000fca00078e00ff */
[----:B------:R-:W-:-:S07]  /*bb80*/  LOP3.LUT R0, R3, R0, R4, 0xfe, !PT ;  /* 0x0000000003007212 */ /* 0x000fce00078efe04 */
.L_x_236:
[----:B------:R-:W-:Y:S05]  /*bb90*/  BSYNC B0 ;  /* 0x0000000000007941 */ /* 0x000fea0003800000 */
.L_x_235:
[----:B------:R-:W-:Y:S01]  /*bba0*/  F2FP.BF16.F32.PACK_AB R0, RZ, R0 ;  /* 0x00000000ff00723e */ /* 0x000fe200000010ff */
[----:B------:R-:W-:Y:S06]  /*bbb0*/  BRA `(.L_x_216) ;  /* 0x0000000000a87947 */ /* 0x000fec0003800000 */
.L_x_228:
        /* <DEDUP_REMOVED lines=14> */
.L_x_242:
[----:B------:R-:W-:Y:S05]  /*bca0*/  BSYNC B0 ;  /* 0x0000000000007941 */ /* 0x000fea0003800000 */
.L_x_241:
[----:B------:R-:W-:Y:S01]  /*bcb0*/  F2FP.BF16.F32.PACK_AB R0, RZ, R0 ;  /* 0x00000000ff00723e */ /* 0x000fe200000010ff */
[----:B------:R-:W-:Y:S06]  /*bcc0*/  BRA `(.L_x_216) ;  /* 0x0000000000647947 */ /* 0x000fec0003800000 */
.L_x_215:
[----:B------:R-:W-:Y:S01]  /*bcd0*/  MOV R0, 0x0 ;  /* 0x0000000000007802 */ /* 0x000fe20000000f00 */
[----:B------:R-:W-:Y:S01]  /*bce0*/  ULDC.64 UR4, c[0x4][0x128] ;  /* 0x01004a0000047ab9 */ /* 0x000fe20000000a00 */
[----:B------:R-:W-:Y:S01]  /*bcf0*/  ULDC.64 UR6, c[0x4][0x38] ;  /* 0x01000e0000067ab9 */ /* 0x000fe20000000a00 */
[----:B------:R-:W-:Y:S01]  /*bd00*/  IMAD.U32 R4, RZ, RZ, UR4 ;  /* 0x00000004ff047e24 */ /* 0x000fe2000f8e00ff */
[----:B------:R0:W1:Y:S01]  /*bd10*/  LDC.64 R2, c[0x4][R0] ;  /* 0x0100000000027b82 */ /* 0x0000620000000a00 */
[----:B------:R-:W-:Y:S01]  /*bd20*/  IMAD.U32 R5, RZ, RZ, UR5 ;  /* 0x00000005ff057e24 */ /* 0x000fe2000f8e00ff */
        /* <DEDUP_REMOVED lines=9> */
[----:B-1----:R-:W-:Y:S05]  /*bdc0*/  CALL.ABS.NOINC R2 ;  /* 0x0000000002007343 */ /* 0x002fea0003c00000 */
.L_x_243:
[----:B------:R-:W-:Y:S01]  /*bdd0*/  PRMT R0, RZ, 0x7610, R0 ;  /* 0x00007610ff007816 */ /* 0x000fe20000000000 */
[----:B------:R-:W-:Y:S06]  /*bde0*/  BRA `(.L_x_216) ;  /* 0x00000000001c7947 */ /* 0x000fec0003800000 */
.L_x_240:
[----:B------:R-:W2:Y:S02]  /*bdf0*/  LDG.E.64 R2, desc[UR36][R2.64] ;  /* 0x0000002402027981 */ /* 0x000ea4000c1e1b00 */
[----:B--2---:R-:W0:Y:S02]  /*be00*/  I2F.U64 R0, R2 ;  /* 0x0000000200007312 */ /* 0x004e240000301000 */
[----:B0-----:R-:W-:Y:S01]  /*be10*/  F2FP.BF16.F32.PACK_AB R0, RZ, R0 ;  /* 0x00000000ff00723e */ /* 0x001fe200000010ff */
[----:B------:R-:W-:Y:S06]  /*be20*/  BRA `(.L_x_216) ;  /* 0x00000000000c7947 */ /* 0x000fec0003800000 */
.L_x_239:
[----:B------:R-:W2:Y:S02]  /*be30*/  LDG.E R2, desc[UR36][R2.64] ;  /* 0x0000002402027981 */ /* 0x000ea4000c1e1900 */
[----:B--2---:R-:W-:-:S04]  /*be40*/  I2FP.F32.U32 R0, R2 ;  /* 0x0000000200007245 */ /* 0x004fc80000201000 */
[----:B------:R-:W-:-:S07]  /*be50*/  F2FP.BF16.F32.PACK_AB R0, RZ, R0 ;  /* 0x00000000ff00723e */ /* 0x000fce00000010ff */
.L_x_216:
        /* <DEDUP_REMOVED lines=32> */
[----:B-1----:R-:W-:Y:S01]  /*c060*/  STG.E.U8 desc[UR36][R16.64], R3 ;  /* 0x0000000310007986 */ /* 0x002fe2000c101124 */
[----:B------:R-:W-:Y:S05]  /*c070*/  EXIT ;  /* 0x000000000000794d */ /* 0x000fea0003800000 */
.L_x_247:
[----:B-1----:R-:W-:-:S06]  /*c080*/  IMAD.U32 R3, R5, 0x10000, RZ ;  /* 0x0001000005037824 */ /* 0x002fcc00078e00ff */
[----:B0-----:R-:W0:Y:S02]  /*c090*/  F2I.S64.TRUNC R2, R3 ;  /* 0x0000000300027311 */ /* 0x001e24000020d900 */
[----:B0-----:R-:W-:Y:S01]  /*c0a0*/  STG.E.U8 desc[UR36][R16.64], R2 ;  /* 0x0000000210007986 */ /* 0x001fe2000c101124 */
[----:B------:R-:W-:Y:S05]  /*c0b0*/  EXIT ;  /* 0x000000000000794d */ /* 0x000fea0003800000 */
.L_x_246:
        /* <DEDUP_REMOVED lines=8> */
[----:B0-----:R-:W-:Y:S01]  /*c140*/  STG.E.64 desc[UR36][R16.64], R2 ;  /* 0x0000000210007986 */ /* 0x001fe2000c101b24 */
[----:B------:R-:W-:Y:S05]  /*c150*/  EXIT ;  /* 0x000000000000794d */ /* 0x000fea0003800000 */
.L_x_250:
[----:B-1----:R-:W-:-:S06]  /*c160*/  IMAD.U32 R5, R5, 0x10000, RZ ;  /* 0x0001000005057824 */ /* 0x002fcc00078e00ff */
[----:B------:R-:W1:Y:S02]  /*c170*/  F2I.FTZ.TRUNC.NTZ R5, R5 ;  /* 0x0000000500057305 */ /* 0x000e64000021f100 */
[----:B-1----:R-:W-:Y:S01]  /*c180*/  STG.E desc[UR36][R16.64], R5 ;  /* 0x0000000510007986 */ /* 0x002fe2000c101924 */
[----:B------:R-:W-:Y:S05]  /*c190*/  EXIT ;  /* 0x000000000000794d */ /* 0x000fea0003800000 */
.L_x_249:
[----:B-1----:R-:W-:-:S06]  /*c1a0*/  IMAD.U32 R5, R5, 0x10000, RZ ;  /* 0x0001000005057824 */ /* 0x002fcc00078e00ff */
[----:B------:R-:W1:Y:S02]  /*c1b0*/  F2I.FTZ.TRUNC.NTZ R5, R5 ;  /* 0x0000000500057305 */ /* 0x000e64000021f100 */
[----:B-1----:R-:W-:Y:S01]  /*c1c0*/  STG.E.U16 desc[UR36][R16.64], R5 ;  /* 0x0000000510007986 */ /* 0x002fe2000c101524 */
[----:B------:R-:W-:Y:S05]  /*c1d0*/  EXIT ;  /* 0x000000000000794d */ /* 0x000fea0003800000 */
.L_x_245:
[----:B------:R-:W-:-:S13]  /*c1e0*/  ISETP.GT.AND P0, PT, R6, 0x6, PT ;  /* 0x000000060600780c */ /* 0x000fda0003f04270 */
[----:B------:R-:W-:Y:S05]  /*c1f0*/  @P0 BRA `(.L_x_251) ;  /* 0x00000000002c0947 */ /* 0x000fea0003800000 */
[----:B------:R-:W-:-:S13]  /*c200*/  ISETP.NE.AND P0, PT, R6, 0x5, PT ;  /* 0x000000050600780c */ /* 0x000fda0003f05270 */
[----:B------:R-:W-:Y:S05]  /*c210*/  @!P0 BRA `(.L_x_252) ;  /* 0x0000000000148947 */ /* 0x000fea0003800000 */
[----:B------:R-:W-:-:S13]  /*c220*/  ISETP.NE.AND P0, PT, R6, 0x6, PT ;  /* 0x000000060600780c */ /* 0x000fda0003f05270 */
[----:B------:R-:W-:Y:S05]  /*c230*/  @P0 BRA `(.L_x_248) ;  /* 0x0000000800c40947 */ /* 0x000fea0003800000 */
[----:B-1----:R-:W-:-:S05]  /*c240*/  IMAD.U32 R5, R5, 0x10000, RZ ;  /* 0x0001000005057824 */ /* 0x002fca00078e00ff */
[----:B------:R-:W-:Y:S01]  /*c250*/  STG.E desc[UR36][R16.64], R5 ;  /* 0x0000000510007986 */ /* 0x000fe2000c101924 */
[----:B------:R-:W-:Y:S05]  /*c260*/  EXIT ;  /* 0x000000000000794d */ /* 0x000fea0003800000 */
.L_x_252:
[----:B-1----:R-:W-:-:S05]  /*c270*/  IMAD.U32 R0, R5, 0x10000, RZ ;  /* 0x0001000005007824 */ /* 0x002fca00078e00ff */
[----:B------:R-:W-:-:S05]  /*c280*/  F2FP.F16.F32.PACK_AB R0, RZ, R0 ;  /* 0x00000000ff00723e */ /* 0x000fca00000000ff */
[----:B------:R-:W-:Y:S01]  /*c290*/  STG.E.U16 desc[UR36][R16.64], R0 ;  /* 0x0000000010007986 */ /* 0x000fe2000c101524 */
[----:B------:R-:W-:Y:S05]  /*c2a0*/  EXIT ;  /* 0x000000000000794d */ /* 0x000fea0003800000 */
.L_x_251:
        /* <DEDUP_REMOVED lines=8> */
[----:B------:R-:W-:Y:S01]  /*c330*/  STG.E.64 desc[UR36][R16.64], R2 ;  /* 0x0000000210007986 */ /* 0x000fe2000c101b24 */
[----:B------:R-:W-:Y:S05]  /*c340*/  EXIT ;  /* 0x000000000000794d */ /* 0x000fea0003800000 */
.L_x_254:
[----:B-1----:R-:W-:-:S05]  /*c350*/  IMAD.U32 R5, R5, 0x10000, RZ ;  /* 0x0001000005057824 */ /* 0x002fca00078e00ff */
[----:B------:R-:W-:-:S04]  /*c360*/  F2FP.F16.F32.PACK_AB R3, RZ, R5 ;  /* 0x00000005ff03723e */ /* 0x000fc800000000ff */
[----:B------:R-:W-:-:S05]  /*c370*/  PRMT R3, R3, 0x5410, RZ ;  /* 0x0000541003037816 */ /* 0x000fca00000000ff */
[----:B------:R-:W-:Y:S01]  /*c380*/  STG.E desc[UR36][R16.64], R3 ;  /* 0x0000000310007986 */ /* 0x000fe2000c101924 */
[----:B------:R-:W-:Y:S05]  /*c390*/  EXIT ;  /* 0x000000000000794d */ /* 0x000fea0003800000 */
.L_x_253:
[----:B01----:R-:W-:-:S04]  /*c3a0*/  IMAD.U32 R2, R5, 0x10000, RZ ;  /* 0x0001000005027824 */ /* 0x003fc800078e00ff */
[----:B------:R-:W-:-:S06]  /*c3b0*/  FMUL.FTZ R2, R2, 1 ;  /* 0x3f80000002027820 */ /* 0x000fcc0000410000 */
[----:B------:R-:W0:Y:S02]  /*c3c0*/  F2F.F64.F32 R2, R2 ;  /* 0x0000000200027310 */ /* 0x000e240000201800 */
[----:B0-----:R-:W-:Y:S01]  /*c3d0*/  STG.E.64 desc[UR36][R16.64], R2 ;  /* 0x0000000210007986 */ /* 0x001fe2000c101b24 */
[----:B------:R-:W-:Y:S05]  /*c3e0*/  EXIT ;  /* 0x000000000000794d */ /* 0x000fea0003800000 */
.L_x_244:
        /* <DEDUP_REMOVED lines=11> */
[----:B------:R-:W-:Y:S01]  /*c4a0*/  STG.E.U8 desc[UR36][R16.64], R3 ;  /* 0x0000000310007986 */ /* 0x000fe2000c101124 */
[----:B------:R-:W-:Y:S05]  /*c4b0*/  EXIT ;  /* 0x000000000000794d */ /* 0x000fea0003800000 */
.L_x_257:
[----:B-1----:R-:W-:Y:S01]  /*c4c0*/  IMAD.U32 R5, R5, 0x10000, RZ ;  /* 0x0001000005057824 */ /* 0x002fe200078e00ff */
[----:B------:R-:W-:-:S03]  /*c4d0*/  CS2R R6, SRZ ;  /* 0x0000000000067805 */ /* 0x000fc6000001ff00 */
[----:B------:R-:W-:-:S06]  /*c4e0*/  FMUL.FTZ R5, R5, 1 ;  /* 0x3f80000005057820 */ /* 0x000fcc0000410000 */
[----:B------:R-:W1:Y:S02]  /*c4f0*/  F2F.F64.F32 R4, R5 ;  /* 0x0000000500047310 */ /* 0x000e640000201800 */
[----:B-1----:R-:W-:Y:S01]  /*c500*/  STG.E.128 desc[UR36][R16.64], R4 ;  /* 0x0000000410007986 */ /* 0x002fe2000c101d24 */
[----:B------:R-:W-:Y:S05]  /*c510*/  EXIT ;  /* 0x000000000000794d */ /* 0x000fea0003800000 */
.L_x_256:
        /* <DEDUP_REMOVED lines=21> */
.L_x_261:
[----:B------:R-:W-:Y:S05]  /*c670*/  BSYNC B0 ;  /* 0x0000000000007941 */ /* 0x000fea0003800000 */
.L_x_260:
[----:B------:R-:W-:-:S05]  /*c680*/  LOP3.LUT R3, R0, R3, RZ, 0xfc, !PT ;  /* 0x0000000300037212 */ /* 0x000fca00078efcff */
[----:B------:R-:W-:Y:S01]  /*c690*/  STG.E.U8 desc[UR36][R16.64], R3 ;  /* 0x0000000310007986 */ /* 0x000fe2000c101124 */
[----:B------:R-:W-:Y:S05]  /*c6a0*/  EXIT ;  /* 0x000000000000794d */ /* 0x000fea0003800000 */
.L_x_259:
        /* <DEDUP_REMOVED lines=13> */
.L_x_263:
[----:B------:R-:W-:Y:S01]  /*c780*/  IMAD.MOV.U32 R0, RZ, RZ, 0x7f ;  /* 0x0000007fff007424 */ /* 0x000fe200078e00ff */
[----:B------:R-:W-:-:S04]  /*c790*/  ISETP.GT.U32.AND P0, PT, R2, 0x7f800000, PT ;  /* 0x7f8000000200780c */ /* 0x000fc80003f04070 */
[----:B------:R-:W-:-:S09]  /*c7a0*/  SEL R0, R0, 0x7c, P0 ;  /* 0x0000007c00007807 */ /* 0x000fd20000000000 */
.L_x_264:
[----:B------:R-:W-:Y:S05]  /*c7b0*/  BSYNC B0 ;  /* 0x0000000000007941 */ /* 0x000fea0003800000 */
.L_x_262:
[----:B------:R-:W-:-:S04]  /*c7c0*/  LOP3.LUT R2, R5, 0x80000000, RZ, 0xc0, !PT ;  /* 0x8000000005027812 */ /* 0x000fc800078ec0ff */
[----:B------:R-:W-:-:S04]  /*c7d0*/  SHF.R.U32.HI R3, RZ, 0x18, R2 ;  /* 0x00000018ff037819 */ /* 0x000fc80000011602 */
[----:B------:R-:W-:-:S05]  /*c7e0*/  LOP3.LUT R3, R0, R3, RZ, 0xfc, !PT ;  /* 0x0000000300037212 */ /* 0x000fca00078efcff */
[----:B------:R-:W-:Y:S01]  /*c7f0*/  STG.E.U8 desc[UR36][R16.64], R3 ;  /* 0x0000000310007986 */ /* 0x000fe2000c101124 */
[----:B------:R-:W-:Y:S05]  /*c800*/  EXIT ;  /* 0x000000000000794d */ /* 0x000fea0003800000 */
.L_x_258:
[----:B-1----:R-:W-:Y:S01]  /*c810*/  STG.E.U16 desc[UR36][R16.64], R5 ;  /* 0x0000000510007986 */ /* 0x002fe2000c101524 */
[----:B------:R-:W-:Y:S05]  /*c820*/  EXIT ;  /* 0x000000000000794d */ /* 0x000fea0003800000 */
.L_x_255:
        /* <DEDUP_REMOVED lines=10> */
[----:B-1----:R-:W-:Y:S01]  /*c8d0*/  STG.E.U16 desc[UR36][R16.64], R3 ;  /* 0x0000000310007986 */ /* 0x002fe2000c101524 */
[----:B------:R-:W-:Y:S05]  /*c8e0*/  EXIT ;  /* 0x000000000000794d */ /* 0x000fea0003800000 */
.L_x_267:
        /* <DEDUP_REMOVED lines=17> */
.L_x_270:
[----:B------:R-:W-:-:S04]  /*ca00*/  LOP3.LUT R2, R5, 0x80000000, RZ, 0xc0, !PT ;  /* 0x8000000005027812 */ /* 0x000fc800078ec0ff */
[----:B------:R-:W-:-:S04]  /*ca10*/  SHF.R.U32.HI R3, RZ, 0x18, R2 ;  /* 0x00000018ff037819 */ /* 0x000fc80000011602 */
[----:B------:R-:W-:-:S04]  /*ca20*/  LOP3.LUT R0, R0, R3, RZ, 0xfc, !PT ;  /* 0x0000000300007212 */ /* 0x000fc800078efcff */
[----:B------:R-:W-:-:S07]  /*ca30*/  PRMT R8, R0, 0x7610, R8 ;  /* 0x0000761000087816 */ /* 0x000fce0000000008 */
.L_x_269:
[----:B------:R-:W-:Y:S05]  /*ca40*/  BSYNC B0 ;  /* 0x0000000000007941 */ /* 0x000fea0003800000 */
.L_x_268:
[----:B------:R-:W-:Y:S01]  /*ca50*/  STG.E.U8 desc[UR36][R16.64], R8 ;  /* 0x0000000810007986 */ /* 0x000fe2000c101124 */
[----:B------:R-:W-:Y:S05]  /*ca60*/  EXIT ;  /* 0x000000000000794d */ /* 0x000fea0003800000 */
.L_x_266:
        /* <DEDUP_REMOVED lines=17> */
.L_x_273:
[----:B------:R-:W-:-:S04]  /*cb80*/  LOP3.LUT R2, R5, 0x80000000, RZ, 0xc0, !PT ;  /* 0x8000000005027812 */ /* 0x000fc800078ec0ff */
[----:B------:R-:W-:-:S04]  /*cb90*/  SHF.R.U32.HI R3, RZ, 0x18, R2 ;  /* 0x00000018ff037819 */ /* 0x000fc80000011602 */
[----:B------:R-:W-:-:S04]  /*cba0*/  LOP3.LUT R0, R0, R3, RZ, 0xfc, !PT ;  /* 0x0000000300007212 */ /* 0x000fc800078efcff */
[----:B------:R-:W-:-:S07]  /*cbb0*/  PRMT R8, R0, 0x7610, R8 ;  /* 0x0000761000087816 */ /* 0x000fce0000000008 */
.L_x_272:
[----:B------:R-:W-:Y:S05]  /*cbc0*/  BSYNC B0 ;  /* 0x0000000000007941 */ /* 0x000fea0003800000 */
.L_x_271:
[----:B------:R-:W-:Y:S01]  /*cbd0*/  STG.E.U8 desc[UR36][R16.64], R8 ;  /* 0x0000000810007986 */ /* 0x000fe2000c101124 */
[----:B------:R-:W-:Y:S05]  /*cbe0*/  EXIT ;  /* 0x000000000000794d */ /* 0x000fea0003800000 */
.L_x_265:
        /* <DEDUP_REMOVED lines=20> */
[----:B------:R-:W-:Y:S01]  /*cd30*/  STG.E.U8 desc[UR36][R16.64], R3 ;  /* 0x0000000310007986 */ /* 0x000fe2000c101124 */
[----:B------:R-:W-:Y:S05]  /*cd40*/  EXIT ;  /* 0x000000000000794d */ /* 0x000fea0003800000 */
.L_x_248:
        /* <DEDUP_REMOVED lines=16> */
.L_x_276:
[----:B------:R-:W-:Y:S05]  /*ce50*/  EXIT ;  /* 0x000000000000794d */ /* 0x000fea0003800000 */
.L_x_275:
[----:B01----:R-:W-:-:S06]  /*ce60*/  IMAD.U32 R2, R5, 0x10000, RZ ;  /* 0x0001000005027824 */ /* 0x003fcc00078e00ff */
[----:B------:R-:W0:Y:S02]  /*ce70*/  F2I.U64.TRUNC R2, R2 ;  /* 0x0000000200027311 */ /* 0x000e24000020d800 */
[----:B0-----:R-:W-:Y:S01]  /*ce80*/  STG.E.64 desc[UR36][R16.64], R2 ;  /* 0x0000000210007986 */ /* 0x001fe2000c101b24 */
[----:B------:R-:W-:Y:S05]  /*ce90*/  EXIT ;  /* 0x000000000000794d */ /* 0x000fea0003800000 */
.L_x_274:
[----:B-1----:R-:W-:-:S06]  /*cea0*/  IMAD.U32 R5, R5, 0x10000, RZ ;  /* 0x0001000005057824 */ /* 0x002fcc00078e00ff */
[----:B------:R-:W1:Y:S02]  /*ceb0*/  F2I.FTZ.U32.TRUNC.NTZ R5, R5 ;  /* 0x0000000500057305 */ /* 0x000e64000021f000 */
[----:B-1----:R-:W-:Y:S01]  /*cec0*/  STG.E desc[UR36][R16.64], R5 ;  /* 0x0000000510007986 */ /* 0x002fe2000c101924 */
[----:B------:R-:W-:Y:S05]  /*ced0*/  EXIT ;  /* 0x000000000000794d */ /* 0x000fea0003800000 */
.L_x_277:
[----:B------:R-:W-:-:S00]  /*cee0*/  BRA `(.L_x_277) ;  /* 0xfffffffc00fc7947 */ /* 0x000fc0000383ffff */
[----:B------:R-:W-:-:S00]  /*cef0*/  NOP ;  /* 0x0000000000007918 */ /* 0x000fc00000000000 */
        /* <DEDUP_REMOVED lines=8> */
.L_x_2711:


//--------------------- .text._ZN2at6native27unrolled_elementwise_kernelIZZZNS0_16cosh_kernel_cudaERNS_18TensorIteratorBaseEENKUlvE0_clEvENKUlvE2_clEvEUlN3c108BFloat16EE_St5arrayIPcLm2EELi4E23TrivialOffsetCalculatorILi1EjESD_NS0_6memory12LoadWithCastILi1EEENSE_13StoreWithCastILi1EEEEEviT_T0_T2_T3_T4_T5_ --------------------------
	.section	.text._ZN2at6native27unrolled_elementwise_kernelIZZZNS0_16cosh_kernel_cudaERNS_18TensorIteratorBaseEENKUlvE0_clEvENKUlvE2_clEvEUlN3c108BFloat16EE_St5arrayIPcLm2EELi4E23TrivialOffsetCalculatorILi1EjESD_NS0_6memory12LoadWithCastILi1EEENSE_13StoreWithCastILi1EEEEEviT_T0_T2_T3_T4_T5_,"ax",@progbits
	.align	128
        .global         _ZN2at6native27unrolled_elementwise_kernelIZZZNS0_16cosh_kernel_cudaERNS_18TensorIteratorBaseEENKUlvE0_clEvENKUlvE2_clEvEUlN3c108BFloat16EE_St5arrayIPcLm2EELi4E23TrivialOffsetCalculatorILi1EjESD_NS0_6memory12LoadWithCastILi1EEENSE_13StoreWithCastILi1EEEEEviT_T0_T2_T3_T4_T5_
        .type           _ZN2at6native27unrolled_elementwise_kernelIZZZNS0_16cosh_kernel_cudaERNS_18TensorIteratorBaseEENKUlvE0_clEvENKUlvE2_clEvEUlN3c108BFloat16EE_St5arrayIPcLm2EELi4E23TrivialOffsetCalculatorILi1EjESD_NS0_6memory12LoadWithCastILi1EEENSE_13StoreWithCastILi1EEEEEviT_T0_T2_T3_T4_T5_,@function
        .size           _ZN2at6native27unrolled_elementwise_kernelIZZZNS0_16cosh_kernel_cudaERNS_18TensorIteratorBaseEENKUlvE0_clEvENKUlvE2_clEvEUlN3c108BFloat16EE_St5arrayIPcLm2EELi4E23TrivialOffsetCalculatorILi1EjESD_NS0_6memory12LoadWithCastILi1EEENSE_13StoreWithCastILi1EEEEEviT_T0_T2_T3_T4_T5_,(.L_x_2712 - _ZN2at6native27unrolled_elementwise_kernelIZZZNS0_16cosh_kernel_cudaERNS_18TensorIteratorBaseEENKUlvE0_clEvENKUlvE2_clEvEUlN3c108BFloat16EE_St5arrayIPcLm2EELi4E23TrivialOffsetCalculatorILi1EjESD_NS0_6memory12LoadWithCastILi1EEENSE_13StoreWithCastILi1EEEEEviT_T0_T2_T3_T4_T5_)
        .other          _ZN2at6native27unrolled_elementwise_kernelIZZZNS0_16cosh_kernel_cudaERNS_18TensorIteratorBaseEENKUlvE0_clEvENKUlvE2_clEvEUlN3c108BFloat16EE_St5arrayIPcLm2EELi4E23TrivialOffsetCalculatorILi1EjESD_NS0_6memory12LoadWithCastILi1EEENSE_13StoreWithCastILi1EEEEEviT_T0_T2_T3_T4_T5_,@"STO_CUDA_ENTRY STV_DEFAULT"
_ZN2at6native27unrolled_elementwise_kernelIZZZNS0_16cosh_kernel_cudaERNS_18TensorIteratorBaseEENKUlvE0_clEvENKUlvE2_clEvEUlN3c108BFloat16EE_St5arrayIPcLm2EELi4E23TrivialOffsetCalculatorILi1EjESD_NS0_6memory12LoadWithCastILi1EEENSE_13StoreWithCastILi1EEEEEviT_T0_T2_T3_T4_T5_:
.text._ZN2at6native27unrolled_elementwise_kernelIZZZNS0_16cosh_kernel_cudaERNS_18TensorIteratorBaseEENKUlvE0_clEvENKUlvE2_clEvEUlN3c108BFloat16EE_St5arrayIPcLm2EELi4E23TrivialOffsetCalculatorILi1EjESD_NS0_6memory12LoadWithCastILi1EEENSE_13StoreWithCastILi1EEEEEviT_T0_T2_T3_T4_T5_:
[----:B------:R-:W0:Y:S01]  /*0000*/  LDC R1, c[0x0][0x28] ;  /* 0x00000a00ff017b82 */ /* 0x000e220000000800 */
[----:B------:R-:W1:Y:S07]  /*0010*/  S2R R2, SR_CTAID.X ;  /* 0x0000000000027919 */ /* 0x000e6e0000002500 */
[----:B------:R-:W1:Y:S01]  /*0020*/  LDC R3, c[0x0][0x210] ;  /* 0x00008400ff037b82 */ /* 0x000e620000000800 */
[----:B------:R-:W-:Y:S01]  /*0030*/  ULDC.64 UR36, c[0x0][0x208] ;  /* 0x0000820000247ab9 */ /* 0x000fe20000000a00 */
[----:B------:R-:W-:Y:S01]  /*0040*/  BSSY B6, `(.L_x_278) ;  /* 0x0000118000067945 */ /* 0x000fe20003800000 */
[----:B------:R-:W2:Y:S01]  /*0050*/  S2R R17, SR_TID.X ;  /* 0x0000000000117919 */ /* 0x000ea20000002100 */
[----:B------:R-:W-:-:S02]  /*0060*/  PRMT R18, RZ, 0x7610, R18 ;  /* 0x00007610ff127816 */ /* 0x000fc40000000012 */
[----:B------:R-:W-:Y:S02]  /*0070*/  PRMT R22, RZ, 0x7610, R22 ;  /* 0x00007610ff167816 */ /* 0x000fe40000000016 */
[----:B------:R-:W3:Y:S01]  /*0080*/  LDC.U8 R23, c[0x0][0x22c] ;  /* 0x00008b00ff177b82 */ /* 0x000ee20000000000 */
[----:B-1----:R-:W-:-:S05]  /*0090*/  IMAD R16, R2, -0x200, R3 ;  /* 0xfffffe0002107824 */ /* 0x002fca00078e0203 */
[----:B--2---:R-:W-:-:S13]  /*00a0*/  ISETP.GE.AND P0, PT, R17, R16, PT ;  /* 0x000000101100720c */ /* 0x004fda0003f06270 */
[----:B0--3--:R-:W-:Y:S05]  /*00b0*/  @P0 BRA `(.L_x_279) ;  /* 0x0000001000400947 */ /* 0x009fea0003800000 */
[----:B------:R-:W0:Y:S01]  /*00c0*/  LDC.64 R4, c[0x0][0x220] ;  /* 0x00008800ff047b82 */ /* 0x000e220000000a00 */
[----:B------:R-:W-:Y:S01]  /*00d0*/  PRMT R0, R23, 0x9910, RZ ;  /* 0x0000991017007816 */ /* 0x000fe200000000ff */
[----:B------:R-:W-:Y:S01]  /*00e0*/  IMAD R17, R2, 0x200, R17 ;  /* 0x0000020002117824 */ /* 0x000fe200078e0211 */
[----:B------:R-:W-:Y:S02]  /*00f0*/  ULDC UR4, c[0x0][0x230] ;  /* 0x00008c0000047ab9 */ /* 0x000fe40000000800 */
[----:B------:R-:W-:Y:S01]  /*0100*/  ISETP.GT.AND P0, PT, R0, 0x9, PT ;  /* 0x000000090000780c */ /* 0x000fe20003f04270 */
[----:B------:R-:W-:-:S05]  /*0110*/  IMAD R17, R17, UR4, RZ ;  /* 0x0000000411117c24 */ /* 0x000fca000f8e02ff */
[----:B0-----:R-:W-:-:S05]  /*0120*/  IADD3 R4, P1, R17, R4, RZ ;  /* 0x0000000411047210 */ /* 0x001fca0007f3e0ff */
[----:B------:R-:W-:Y:S02]  /*0130*/  IMAD.X R5, RZ, RZ, R5, P1 ;  /* 0x000000ffff057224 */ /* 0x000fe400008e0605 */
[----:B------:R-:W-:Y:S06]  /*0140*/  @P0 BRA `(.L_x_280) ;  /* 0x0000000400300947 */ /* 0x000fec0003800000 */
        /* <DEDUP_REMOVED lines=10> */
[----:B0-----:R-:W-:-:S04]  /*01f0*/  F2FP.BF16.F32.PACK_AB R0, RZ, R0 ;  /* 0x00000000ff00723e */ /* 0x001fc800000010ff */
[----:B------:R-:W-:Y:S01]  /*0200*/  PRMT R22, R0, 0x7610, R22 ;  /* 0x0000761000167816 */ /* 0x000fe20000000016 */
[----:B------:R-:W-:Y:S06]  /*0210*/  BRA `(.L_x_285) ;  /* 0x0000000c00e07947 */ /* 0x000fec0003800000 */
.L_x_283:
[----:B------:R-:W2:Y:S02]  /*0220*/  LDG.E.U8 R4, desc[UR36][R4.64] ;  /* 0x0000002404047981 */ /* 0x000ea4000c1e1100 */
[----:B--2---:R-:W-:-:S04]  /*0230*/  I2FP.F32.U32 R0, R4 ;  /* 0x0000000400007245 */ /* 0x004fc80000201000 */
[----:B------:R-:W-:-:S04]  /*0240*/  F2FP.BF16.F32.PACK_AB R0, RZ, R0 ;  /* 0x00000000ff00723e */ /* 0x000fc800000010ff */
[----:B------:R-:W-:Y:S01]  /*0250*/  PRMT R22, R0, 0x7610, R22 ;  /* 0x0000761000167816 */ /* 0x000fe20000000016 */
[----:B------:R-:W-:Y:S06]  /*0260*/  BRA `(.L_x_285) ;  /* 0x0000000c00cc7947 */ /* 0x000fec0003800000 */
.L_x_282:
        /* <DEDUP_REMOVED lines=8> */
[----:B0-----:R-:W-:-:S04]  /*02f0*/  F2FP.BF16.F32.PACK_AB R0, RZ, R0 ;  /* 0x00000000ff00723e */ /* 0x001fc800000010ff */
[----:B------:R-:W-:Y:S01]  /*0300*/  PRMT R22, R0, 0x7610, R22 ;  /* 0x0000761000167816 */ /* 0x000fe20000000016 */
[----:B------:R-:W-:Y:S06]  /*0310*/  BRA `(.L_x_285) ;  /* 0x0000000c00a07947 */ /* 0x000fec0003800000 */
.L_x_287:
[----:B------:R-:W2:Y:S02]  /*0320*/  LDG.E R4, desc[UR36][R4.64] ;  /* 0x0000002404047981 */ /* 0x000ea4000c1e1900 */
[----:B--2---:R-:W-:-:S04]  /*0330*/  I2FP.F32.S32 R0, R4 ;  /* 0x0000000400007245 */ /* 0x004fc80000201400 */
[----:B------:R-:W-:-:S04]  /*0340*/  F2FP.BF16.F32.PACK_AB R0, RZ, R0 ;  /* 0x00000000ff00723e */ /* 0x000fc800000010ff */
[----:B------:R-:W-:Y:S01]  /*0350*/  PRMT R22, R0, 0x7610, R22 ;  /* 0x0000761000167816 */ /* 0x000fe20000000016 */
[----:B------:R-:W-:Y:S06]  /*0360*/  BRA `(.L_x_285) ;  /* 0x0000000c008c7947 */ /* 0x000fec0003800000 */
.L_x_286:
[----:B------:R-:W2:Y:S02]  /*0370*/  LDG.E.U16 R4, desc[UR36][R4.64] ;  /* 0x0000002404047981 */ /* 0x000ea4000c1e1500 */
[----:B--2---:R-:W0:Y:S02]  /*0380*/  I2F.S16 R0, R4 ;  /* 0x0000000400007306 */ /* 0x004e240000101400 */
[----:B0-----:R-:W-:-:S04]  /*0390*/  F2FP.BF16.F32.PACK_AB R0, RZ, R0 ;  /* 0x00000000ff00723e */ /* 0x001fc800000010ff */
[----:B------:R-:W-:Y:S01]  /*03a0*/  PRMT R22, R0, 0x7610, R22 ;  /* 0x0000761000167816 */ /* 0x000fe20000000016 */
[----:B------:R-:W-:Y:S06]  /*03b0*/  BRA `(.L_x_285) ;  /* 0x0000000c00787947 */ /* 0x000fec0003800000 */
.L_x_281:
        /* <DEDUP_REMOVED lines=9> */
.L_x_289:
[----:B------:R-:W2:Y:S02]  /*0450*/  LDG.E.U16 R0, desc[UR36][R4.64] ;  /* 0x0000002404007981 */ /* 0x000ea4000c1e1500 */
[----:B--2---:R-:W-:-:S05]  /*0460*/  HADD2.F32 R0, -RZ, R0.H0_H0 ;  /* 0x20000000ff007230 */ /* 0x004fca0000004100 */
[----:B------:R-:W-:-:S04]  /*0470*/  F2FP.BF16.F32.PACK_AB R0, RZ, R0 ;  /* 0x00000000ff00723e */ /* 0x000fc800000010ff */
[----:B------:R-:W-:Y:S01]  /*0480*/  PRMT R22, R0, 0x7610, R22 ;  /* 0x0000761000167816 */ /* 0x000fe20000000016 */
[----:B------:R-:W-:Y:S06]  /*0490*/  BRA `(.L_x_285) ;  /* 0x0000000c00407947 */ /* 0x000fec0003800000 */
.L_x_288:
        /* <DEDUP_REMOVED lines=9> */
.L_x_291:
[----:B------:R-:W2:Y:S02]  /*0530*/  LDG.E.U16 R4, desc[UR36][R4.64] ;  /* 0x0000002404047981 */ /* 0x000ea4000c1e1500 */
[----:B--2---:R-:W-:-:S05]  /*0540*/  HADD2.F32 R0, -RZ, R4.H0_H0 ;  /* 0x20000004ff007230 */ /* 0x004fca0000004100 */
[----:B------:R-:W-:-:S04]  /*0550*/  F2FP.BF16.F32.PACK_AB R0, RZ, R0 ;  /* 0x00000000ff00723e */ /* 0x000fc800000010ff */
[----:B------:R-:W-:Y:S01]  /*0560*/  PRMT R22, R0, 0x7610, R22 ;  /* 0x0000761000167816 */ /* 0x000fe20000000016 */
[----:B------:R-:W-:Y:S06]  /*0570*/  BRA `(.L_x_285) ;  /* 0x0000000c00087947 */ /* 0x000fec0003800000 */
.L_x_290:
[----:B------:R-:W2:Y:S01]  /*0580*/  LDG.E.64 R4, desc[UR36][R4.64] ;  /* 0x0000002404047981 */ /* 0x000ea2000c1e1b00 */
[----:B------:R-:W-:Y:S01]  /*0590*/  UMOV UR4, 0xf0000000 ;  /* 0xf000000000047882 */ /* 0x000fe20000000000 */
[----:B------:R-:W-:Y:S01]  /*05a0*/  UMOV UR5, 0x380fffff ;  /* 0x380fffff00057882 */ /* 0x000fe20000000000 */
[----:B--2---:R-:W0:Y:S01]  /*05b0*/  F2F.F32.F64 R0, R4 ;  /* 0x0000000400007310 */ /* 0x004e220000301000 */
[----:B------:R-:W-:-:S14]  /*05c0*/  DSETP.GEU.AND P0, PT, |R4|, UR4, PT ;  /* 0x0000000404007e2a */ /* 0x000fdc000bf0e200 */
[----:B0-----:R-:W-:-:S05]  /*05d0*/  @!P0 FMUL R0, R0, 1.175494350822287508e-38 ;  /* 0x0080000000008820 */ /* 0x001fca0000400000 */
[----:B------:R-:W-:-:S04]  /*05e0*/  F2FP.BF16.F32.PACK_AB R0, RZ, R0 ;  /* 0x00000000ff00723e */ /* 0x000fc800000010ff */
[----:B------:R-:W-:Y:S01]  /*05f0*/  PRMT R22, R0, 0x7610, R22 ;  /* 0x0000761000167816 */ /* 0x000fe20000000016 */
[----:B------:R-:W-:Y:S06]  /*0600*/  BRA `(.L_x_285) ;  /* 0x0000000800e47947 */ /* 0x000fec0003800000 */
.L_x_280:
        /* <DEDUP_REMOVED lines=11> */
[----:B------:R-:W-:-:S04]  /*06c0*/  F2FP.BF16.F32.PACK_AB R0, RZ, R0 ;  /* 0x00000000ff00723e */ /* 0x000fc800000010ff */
[----:B------:R-:W-:Y:S01]  /*06d0*/  PRMT R22, R0, 0x7610, R22 ;  /* 0x0000761000167816 */ /* 0x000fe20000000016 */
[----:B------:R-:W-:Y:S06]  /*06e0*/  BRA `(.L_x_285) ;  /* 0x0000000800ac7947 */ /* 0x000fec0003800000 */
.L_x_294:
        /* <DEDUP_REMOVED lines=9> */
.L_x_293:
        /* <DEDUP_REMOVED lines=28> */
.L_x_296:
[----:B------:R-:W2:Y:S02]  /*0940*/  LDG.E.U8 R4, desc[UR36][R4.64] ;  /* 0x0000002404047981 */ /* 0x000ea4000c1e1100 */
[----:B--2---:R-:W-:-:S05]  /*0950*/  IMAD.SHL.U32 R0, R4, 0x2000000, RZ ;  /* 0x0200000004007824 */ /* 0x004fca00078e00ff */
[----:B------:R-:W-:-:S13]  /*0960*/  ISETP.GE.U32.AND P0, PT, R0, 0x8000000, PT ;  /* 0x080000000000780c */ /* 0x000fda0003f06070 */
[C---:B------:R-:W-:Y:S02]  /*0970*/  @P0 IMAD.SHL.U32 R3, R4.reuse, 0x200000, RZ ;  /* 0x0020000004030824 */ /* 0x040fe400078e00ff */
[----:B------:R-:W-:-:S03]  /*0980*/  @!P0 IMAD.SHL.U32 R0, R4, 0x100, RZ ;  /* 0x0000010004008824 */ /* 0x000fc600078e00ff */
[----:B------:R-:W-:Y:S02]  /*0990*/  @P0 LOP3.LUT R3, R3, 0xfe00000, RZ, 0xc0, !PT ;  /* 0x0fe0000003030812 */ /* 0x000fe400078ec0ff */
[----:B------:R-:W-:Y:S02]  /*09a0*/  @!P0 LOP3.LUT R0, R0, 0x7f00, RZ, 0xc0, !PT ;  /* 0x00007f0000008812 */ /* 0x000fe400078ec0ff */
[----:B------:R-:W-:Y:S02]  /*09b0*/  @P0 LOP3.LUT R3, R3, 0x70000000, RZ, 0xfc, !PT ;  /* 0x7000000003030812 */ /* 0x000fe400078efcff */
[----:B------:R-:W-:-:S03]  /*09c0*/  @!P0 LOP3.LUT R0, R0, 0x3f000000, RZ, 0xfc, !PT ;  /* 0x3f00000000008812 */ /* 0x000fc600078efcff */
[----:B------:R-:W-:Y:S02]  /*09d0*/  @P0 FMUL.FTZ R3, R3, 1.9259299443872358531e-34 ;  /* 0x0780000003030820 */ /* 0x000fe40000410000 */
[----:B------:R-:W-:Y:S01]  /*09e0*/  @!P0 FADD.FTZ R3, R0, -0.5 ;  /* 0xbf00000000038421 */ /* 0x000fe20000010000 */
[----:B------:R-:W-:-:S05]  /*09f0*/  IMAD.SHL.U32 R0, R4, 0x1000000, RZ ;  /* 0x0100000004007824 */ /* 0x000fca00078e00ff */
[----:B------:R-:W-:-:S04]  /*0a00*/  LOP3.LUT R0, R3, 0x80000000, R0, 0xf8, !PT ;  /* 0x8000000003007812 */ /* 0x000fc800078ef800 */
[----:B------:R-:W-:-:S04]  /*0a10*/  F2FP.BF16.F32.PACK_AB R0, RZ, R0 ;  /* 0x00000000ff00723e */ /* 0x000fc800000010ff */
[----:B------:R-:W-:Y:S01]  /*0a20*/  PRMT R22, R0, 0x7610, R22 ;  /* 0x0000761000167816 */ /* 0x000fe20000000016 */
[----:B------:R-:W-:Y:S06]  /*0a30*/  BRA `(.L_x_285) ;  /* 0x0000000400d87947 */ /* 0x000fec0003800000 */
.L_x_295:
[----:B------:R0:W5:Y:S01]  /*0a40*/  LDG.E.U16 R22, desc[UR36][R4.64] ;  /* 0x0000002404167981 */ /* 0x000162000c1e1500 */
[----:B------:R-:W-:Y:S05]  /*0a50*/  BRA `(.L_x_285) ;  /* 0x0000000400d07947 */ /* 0x000fea0003800000 */
.L_x_292:
        /* <DEDUP_REMOVED lines=10> */
[----:B------:R-:W-:-:S04]  /*0b00*/  F2FP.BF16.F32.PACK_AB R0, RZ, R0 ;  /* 0x00000000ff00723e */ /* 0x000fc800000010ff */
[----:B------:R-:W-:Y:S01]  /*0b10*/  PRMT R22, R0, 0x7610, R22 ;  /* 0x0000761000167816 */ /* 0x000fe20000000016 */
[----:B------:R-:W-:Y:S06]  /*0b20*/  BRA `(.L_x_285) ;  /* 0x00000004009c7947 */ /* 0x000fec0003800000 */
.L_x_299:
        /* <DEDUP_REMOVED lines=21> */
.L_x_303:
[----:B------:R-:W-:Y:S05]  /*0c80*/  BSYNC B1 ;  /* 0x0000000000017941 */ /* 0x000fea0003800000 */
.L_x_302:
[----:B------:R-:W-:Y:S01]  /*0c90*/  LEA R5, R0, 0x3b800000, 0x17 ;  /* 0x3b80000000057811 */ /* 0x000fe200078eb8ff */
[----:B------:R-:W-:-:S05]  /*0ca0*/  IMAD.SHL.U32 R0, R3, 0x100000, RZ ;  /* 0x0010000003007824 */ /* 0x000fca00078e00ff */
[----:B------:R-:W-:-:S07]  /*0cb0*/  LOP3.LUT R0, R5, R0, R6, 0xfe, !PT ;  /* 0x0000000005007212 */ /* 0x000fce00078efe06 */
.L_x_301:
[----:B------:R-:W-:Y:S05]  /*0cc0*/  BSYNC B0 ;  /* 0x0000000000007941 */ /* 0x000fea0003800000 */
.L_x_300:
[----:B------:R-:W-:-:S04]  /*0cd0*/  F2FP.BF16.F32.PACK_AB R0, RZ, R0 ;  /* 0x00000000ff00723e */ /* 0x000fc800000010ff */
[----:B------:R-:W-:Y:S01]  /*0ce0*/  PRMT R22, R0, 0x7610, R22 ;  /* 0x0000761000167816 */ /* 0x000fe20000000016 */
[----:B------:R-:W-:Y:S06]  /*0cf0*/  BRA `(.L_x_285) ;  /* 0x0000000400287947 */ /* 0x000fec0003800000 */
.L_x_298:
        /* <DEDUP_REMOVED lines=21> */
.L_x_307:
[----:B------:R-:W-:Y:S05]  /*0e50*/  BSYNC B1 ;  /* 0x0000000000017941 */ /* 0x000fea0003800000 */
.L_x_306:
[----:B------:R-:W-:Y:S01]  /*0e60*/  LEA R5, R0, 0x37800000, 0x17 ;  /* 0x3780000000057811 */ /* 0x000fe200078eb8ff */
[----:B------:R-:W-:-:S05]  /*0e70*/  IMAD.SHL.U32 R0, R3, 0x200000, RZ ;  /* 0x0020000003007824 */ /* 0x000fca00078e00ff */
[----:B------:R-:W-:-:S07]  /*0e80*/  LOP3.LUT R0, R5, R0, R6, 0xfe, !PT ;  /* 0x0000000005007212 */ /* 0x000fce00078efe06 */
.L_x_305:
[----:B------:R-:W-:Y:S05]  /*0e90*/  BSYNC B0 ;  /* 0x0000000000007941 */ /* 0x000fea0003800000 */
.L_x_304:
[----:B------:R-:W-:-:S04]  /*0ea0*/  F2FP.BF16.F32.PACK_AB R0, RZ, R0 ;  /* 0x00000000ff00723e */ /* 0x000fc800000010ff */
[----:B------:R-:W-:Y:S01]  /*0eb0*/  PRMT R22, R0, 0x7610, R22 ;  /* 0x0000761000167816 */ /* 0x000fe20000000016 */
[----:B------:R-:W-:Y:S06]  /*0ec0*/  BRA `(.L_x_285) ;  /* 0x0000000000b47947 */ /* 0x000fec0003800000 */
.L_x_297:
        /* <DEDUP_REMOVED lines=14> */
.L_x_311:
[----:B------:R-:W-:Y:S05]  /*0fb0*/  BSYNC B0 ;  /* 0x0000000000007941 */ /* 0x000fea0003800000 */
.L_x_310:
[----:B------:R-:W-:-:S04]  /*0fc0*/  F2FP.BF16.F32.PACK_AB R0, RZ, R0 ;  /* 0x00000000ff00723e */ /* 0x000fc800000010ff */
[----:B------:R-:W-:Y:S01]  /*0fd0*/  PRMT R22, R0, 0x7610, R22 ;  /* 0x0000761000167816 */ /* 0x000fe20000000016 */
[----:B------:R-:W-:Y:S06]  /*0fe0*/  BRA `(.L_x_285) ;  /* 0x00000000006c7947 */ /* 0x000fec0003800000 */
.L_x_284:
        /* <DEDUP_REMOVED lines=16> */
.L_x_312:
[----:B------:R-:W-:Y:S01]  /*10f0*/  PRMT R22, RZ, 0x7610, R22 ;  /* 0x00007610ff167816 */ /* 0x000fe20000000016 */
[----:B------:R-:W-:Y:S06]  /*1100*/  BRA `(.L_x_285) ;  /* 0x0000000000247947 */ /* 0x000fec0003800000 */
.L_x_309:
[----:B------:R-:W2:Y:S02]  /*1110*/  LDG.E.64 R4, desc[UR36][R4.64] ;  /* 0x0000002404047981 */ /* 0x000ea4000c1e1b00 */
[----:B--2---:R-:W0:Y:S02]  /*1120*/  I2F.U64 R0, R4 ;  /* 0x0000000400007312 */ /* 0x004e240000301000 */
[----:B0-----:R-:W-:-:S04]  /*1130*/  F2FP.BF16.F32.PACK_AB R0, RZ, R0 ;  /* 0x00000000ff00723e */ /* 0x001fc800000010ff */
[----:B------:R-:W-:Y:S01]  /*1140*/  PRMT R22, R0, 0x7610, R22 ;  /* 0x0000761000167816 */ /* 0x000fe20000000016 */
[----:B------:R-:W-:Y:S06]  /*1150*/  BRA `(.L_x_285) ;  /* 0x0000000000107947 */ /* 0x000fec0003800000 */
.L_x_308:
[----:B------:R-:W2:Y:S02]  /*1160*/  LDG.E R4, desc[UR36][R4.64] ;  /* 0x0000002404047981 */ /* 0x000ea4000c1e1900 */
[----:B--2---:R-:W-:-:S04]  /*1170*/  I2FP.F32.U32 R0, R4 ;  /* 0x0000000400007245 */ /* 0x004fc80000201000 */
[----:B------:R-:W-:-:S04]  /*1180*/  F2FP.BF16.F32.PACK_AB R0, RZ, R0 ;  /* 0x00000000ff00723e */ /* 0x000fc800000010ff */
[----:B------:R-:W-:-:S07]  /*1190*/  PRMT R22, R0, 0x7610, R22 ;  /* 0x0000761000167816 */ /* 0x000fce0000000016 */
.L_x_285:
[----:B------:R-:W1:Y:S02]  /*11a0*/  S2R R17, SR_TID.X ;  /* 0x0000000000117919 */ /* 0x000e640000002100 */
[----:B-1----:R-:W-:-:S07]  /*11b0*/  VIADD R17, R17, 0x80 ;  /* 0x0000008011117836 */ /* 0x002fce0000000000 */
.L_x_279:
[----:B------:R-:W-:Y:S05]  /*11c0*/  BSYNC B6 ;  /* 0x0000000000067941 */ /* 0x000fea0003800000 */
.L_x_278:
[----:B------:R-:W-:Y:S01]  /*11d0*/  ISETP.GE.AND P0, PT, R17, R16, PT ;  /* 0x000000101100720c */ /* 0x000fe20003f06270 */
[----:B------:R-:W-:-:S12]  /*11e0*/  BSSY B6, `(.L_x_313) ;  /* 0x0000111000067945 */ /* 0x000fd80003800000 */
[----:B------:R-:W-:Y:S05]  /*11f0*/  @P0 BRA `(.L_x_314) ;  /* 0x00000010003c0947 */ /* 0x000fea0003800000 */
[----:B0-----:R-:W0:Y:S01]  /*1200*/  LDC.64 R4, c[0x0][0x220] ;  /* 0x00008800ff047b82 */ /* 0x001e220000000a00 */
[----:B------:R-:W-:Y:S01]  /*1210*/  IMAD R0, R2, 0x200, R17 ;  /* 0x0000020002007824 */ /* 0x000fe200078e0211 */
[----:B------:R-:W-:Y:S01]  /*1220*/  PRMT R6, R23, 0x9910, RZ ;  /* 0x0000991017067816 */ /* 0x000fe200000000ff */
[----:B------:R-:W-:Y:S02]  /*1230*/  ULDC UR4, c[0x0][0x230] ;  /* 0x00008c0000047ab9 */ /* 0x000fe40000000800 */
[----:B------:R-:W-:Y:S02]  /*1240*/  IMAD R3, R0, UR4, RZ ;  /* 0x0000000400037c24 */ /* 0x000fe4000f8e02ff */
[----:B------:R-:W-:-:S05]  /*1250*/  IMAD.MOV.U32 R0, RZ, RZ, R6 ;  /* 0x000000ffff007224 */ /* 0x000fca00078e0006 */
[----:B------:R-:W-:Y:S02]  /*1260*/  ISETP.GT.AND P1, PT, R0, 0x9, PT ;  /* 0x000000090000780c */ /* 0x000fe40003f24270 */
[----:B0-----:R-:W-:-:S05]  /*1270*/  IADD3 R4, P0, R3, R4, RZ ;  /* 0x0000000403047210 */ /* 0x001fca0007f1e0ff */
[----:B------:R-:W-:-:S06]  /*1280*/  IMAD.X R5, RZ, RZ, R5, P0 ;  /* 0x000000ffff057224 */ /* 0x000fcc00000e0605 */
        /* <DEDUP_REMOVED lines=14> */
.L_x_318:
[----:B------:R-:W2:Y:S02]  /*1370*/  LDG.E.U8 R4, desc[UR36][R4.64] ;  /* 0x0000002404047981 */ /* 0x000ea4000c1e1100 */
[----:B--2---:R-:W-:-:S04]  /*1380*/  I2FP.F32.U32 R0, R4 ;  /* 0x0000000400007245 */ /* 0x004fc80000201000 */
[----:B------:R-:W-:-:S04]  /*1390*/  F2FP.BF16.F32.PACK_AB R0, RZ, R0 ;  /* 0x00000000ff00723e */ /* 0x000fc800000010ff */
[----:B------:R-:W-:Y:S01]  /*13a0*/  PRMT R18, R0, 0x7610, R18 ;  /* 0x0000761000127816 */ /* 0x000fe20000000012 */
[----:B------:R-:W-:Y:S06]  /*13b0*/  BRA `(.L_x_320) ;  /* 0x0000000c00c87947 */ /* 0x000fec0003800000 */
.L_x_317:
        /* <DEDUP_REMOVED lines=11> */
.L_x_322:
[----:B------:R-:W2:Y:S02]  /*1470*/  LDG.E R4, desc[UR36][R4.64] ;  /* 0x0000002404047981 */ /* 0x000ea4000c1e1900 */
[----:B--2---:R-:W-:-:S04]  /*1480*/  I2FP.F32.S32 R0, R4 ;  /* 0x0000000400007245 */ /* 0x004fc80000201400 */
[----:B------:R-:W-:-:S04]  /*1490*/  F2FP.BF16.F32.PACK_AB R0, RZ, R0 ;  /* 0x00000000ff00723e */ /* 0x000fc800000010ff */
[----:B------:R-:W-:Y:S01]  /*14a0*/  PRMT R18, R0, 0x7610, R18 ;  /* 0x0000761000127816 */ /* 0x000fe20000000012 */
[----:B------:R-:W-:Y:S06]  /*14b0*/  BRA `(.L_x_320) ;  /* 0x0000000c00887947 */ /* 0x000fec0003800000 */
.L_x_321:
[----:B------:R-:W2:Y:S02]  /*14c0*/  LDG.E.U16 R4, desc[UR36][R4.64] ;  /* 0x0000002404047981 */ /* 0x000ea4000c1e1500 */
[----:B--2---:R-:W0:Y:S02]  /*14d0*/  I2F.S16 R0, R4 ;  /* 0x0000000400007306 */ /* 0x004e240000101400 */
[----:B0-----:R-:W-:-:S04]  /*14e0*/  F2FP.BF16.F32.PACK_AB R0, RZ, R0 ;  /* 0x00000000ff00723e */ /* 0x001fc800000010ff */
[----:B------:R-:W-:Y:S01]  /*14f0*/  PRMT R18, R0, 0x7610, R18 ;  /* 0x0000761000127816 */ /* 0x000fe20000000012 */
[----:B------:R-:W-:Y:S06]  /*1500*/  BRA `(.L_x_320) ;  /* 0x0000000c00747947 */ /* 0x000fec0003800000 */
.L_x_316:
        /* <DEDUP_REMOVED lines=9> */
.L_x_324:
[----:B------:R-:W2:Y:S02]  /*15a0*/  LDG.E.U16 R0, desc[UR36][R4.64] ;  /* 0x0000002404007981 */ /* 0x000ea4000c1e1500 */
[----:B--2---:R-:W-:-:S05]  /*15b0*/  HADD2.F32 R0, -RZ, R0.H0_H0 ;  /* 0x20000000ff007230 */ /* 0x004fca0000004100 */
[----:B------:R-:W-:-:S04]  /*15c0*/  F2FP.BF16.F32.PACK_AB R0, RZ, R0 ;  /* 0x00000000ff00723e */ /* 0x000fc800000010ff */
[----:B------:R-:W-:Y:S01]  /*15d0*/  PRMT R18, R0, 0x7610, R18 ;  /* 0x0000761000127816 */ /* 0x000fe20000000012 */
[----:B------:R-:W-:Y:S06]  /*15e0*/  BRA `(.L_x_320) ;  /* 0x0000000c003c7947 */ /* 0x000fec0003800000 */
.L_x_323:
        /* <DEDUP_REMOVED lines=9> */
.L_x_326:
[----:B------:R-:W2:Y:S02]  /*1680*/  LDG.E.U16 R4, desc[UR36][R4.64] ;  /* 0x0000002404047981 */ /* 0x000ea4000c1e1500 */
[----:B--2---:R-:W-:-:S05]  /*1690*/  HADD2.F32 R0, -RZ, R4.H0_H0 ;  /* 0x20000004ff007230 */ /* 0x004fca0000004100 */
[----:B------:R-:W-:-:S04]  /*16a0*/  F2FP.BF16.F32.PACK_AB R0, RZ, R0 ;  /* 0x00000000ff00723e */ /* 0x000fc800000010ff */
[----:B------:R-:W-:Y:S01]  /*16b0*/  PRMT R18, R0, 0x7610, R18 ;  /* 0x0000761000127816 */ /* 0x000fe20000000012 */
[----:B------:R-:W-:Y:S06]  /*16c0*/  BRA `(.L_x_320) ;  /* 0x0000000c00047947 */ /* 0x000fec0003800000 */
.L_x_325:
        /* <DEDUP_REMOVED lines=9> */
.L_x_315:
        /* <DEDUP_REMOVED lines=14> */
.L_x_329:
        /* <DEDUP_REMOVED lines=9> */
.L_x_328:
        /* <DEDUP_REMOVED lines=28> */
.L_x_331:
[----:B------:R-:W2:Y:S02]  /*1a90*/  LDG.E.U8 R4, desc[UR36][R4.64] ;  /* 0x0000002404047981 */ /* 0x000ea4000c1e1100 */
[----:B--2---:R-:W-:-:S05]  /*1aa0*/  IMAD.SHL.U32 R0, R4, 0x2000000, RZ ;  /* 0x0200000004007824 */ /* 0x004fca00078e00ff */
[----:B------:R-:W-:-:S13]  /*1ab0*/  ISETP.GE.U32.AND P0, PT, R0, 0x8000000, PT ;  /* 0x080000000000780c */ /* 0x000fda0003f06070 */
[C---:B------:R-:W-:Y:S02]  /*1ac0*/  @!P0 IMAD.SHL.U32 R0, R4.reuse, 0x100, RZ ;  /* 0x0000010004008824 */ /* 0x040fe400078e00ff */
[----:B------:R-:W-:-:S03]  /*1ad0*/  @P0 IMAD.SHL.U32 R3, R4, 0x200000, RZ ;  /* 0x0020000004030824 */ /* 0x000fc600078e00ff */
        /* <DEDUP_REMOVED lines=10> */
.L_x_330:
[----:B------:R0:W5:Y:S01]  /*1b80*/  LDG.E.U16 R18, desc[UR36][R4.64] ;  /* 0x0000002404127981 */ /* 0x000162000c1e1500 */
[----:B------:R-:W-:Y:S05]  /*1b90*/  BRA `(.L_x_320) ;  /* 0x0000000400d07947 */ /* 0x000fea0003800000 */
.L_x_327:
        /* <DEDUP_REMOVED lines=13> */
.L_x_334:
        /* <DEDUP_REMOVED lines=21> */
.L_x_338:
[----:B------:R-:W-:Y:S05]  /*1dc0*/  BSYNC B1 ;  /* 0x0000000000017941 */ /* 0x000fea0003800000 */
.L_x_337:
[----:B------:R-:W-:Y:S01]  /*1dd0*/  LEA R5, R0, 0x3b800000, 0x17 ;  /* 0x3b80000000057811 */ /* 0x000fe200078eb8ff */
[----:B------:R-:W-:-:S05]  /*1de0*/  IMAD.SHL.U32 R0, R3, 0x100000, RZ ;  /* 0x0010000003007824 */ /* 0x000fca00078e00ff */
[----:B------:R-:W-:-:S07]  /*1df0*/  LOP3.LUT R0, R5, R0, R6, 0xfe, !PT ;  /* 0x0000000005007212 */ /* 0x000fce00078efe06 */
.L_x_336:
[----:B------:R-:W-:Y:S05]  /*1e00*/  BSYNC B0 ;  /* 0x0000000000007941 */ /* 0x000fea0003800000 */
.L_x_335:
[----:B------:R-:W-:-:S04]  /*1e10*/  F2FP.BF16.F32.PACK_AB R0, RZ, R0 ;  /* 0x00000000ff00723e */ /* 0x000fc800000010ff */
[----:B------:R-:W-:Y:S01]  /*1e20*/  PRMT R18, R0, 0x7610, R18 ;  /* 0x0000761000127816 */ /* 0x000fe20000000012 */
[----:B------:R-:W-:Y:S06]  /*1e30*/  BRA `(.L_x_320) ;  /* 0x0000000400287947 */ /* 0x000fec0003800000 */
.L_x_333:
        /* <DEDUP_REMOVED lines=21> */
.L_x_342:
[----:B------:R-:W-:Y:S05]  /*1f90*/  BSYNC B1 ;  /* 0x0000000000017941 */ /* 0x000fea0003800000 */
.L_x_341:
[----:B------:R-:W-:Y:S01]  /*1fa0*/  LEA R5, R0, 0x37800000, 0x17 ;  /* 0x3780000000057811 */ /* 0x000fe200078eb8ff */
[----:B------:R-:W-:-:S05]  /*1fb0*/  IMAD.SHL.U32 R0, R3, 0x200000, RZ ;  /* 0x0020000003007824 */ /* 0x000fca00078e00ff */
[----:B------:R-:W-:-:S07]  /*1fc0*/  LOP3.LUT R0, R5, R0, R6, 0xfe, !PT ;  /* 0x0000000005007212 */ /* 0x000fce00078efe06 */
.L_x_340:
[----:B------:R-:W-:Y:S05]  /*1fd0*/  BSYNC B0 ;  /* 0x0000000000007941 */ /* 0x000fea0003800000 */
.L_x_339:
[----:B------:R-:W-:-:S04]  /*1fe0*/  F2FP.BF16.F32.PACK_AB R0, RZ, R0 ;  /* 0x00000000ff00723e */ /* 0x000fc800000010ff */
[----:B------:R-:W-:Y:S01]  /*1ff0*/  PRMT R18, R0, 0x7610, R18 ;  /* 0x0000761000127816 */ /* 0x000fe20000000012 */
[----:B------:R-:W-:Y:S06]  /*2000*/  BRA `(.L_x_320) ;  /* 0x0000000000b47947 */ /* 0x000fec0003800000 */
.L_x_332:
        /* <DEDUP_REMOVED lines=14> */
.L_x_346:
[----:B------:R-:W-:Y:S05]  /*20f0*/  BSYNC B0 ;  /* 0x0000000000007941 */ /* 0x000fea0003800000 */
.L_x_345:
[----:B------:R-:W-:-:S04]  /*2100*/  F2FP.BF16.F32.PACK_AB R0, RZ, R0 ;  /* 0x00000000ff00723e */ /* 0x000fc800000010ff */
[----:B------:R-:W-:Y:S01]  /*2110*/  PRMT R18, R0, 0x7610, R18 ;  /* 0x0000761000127816 */ /* 0x000fe20000000012 */
[----:B------:R-:W-:Y:S06]  /*2120*/  BRA `(.L_x_320) ;  /* 0x00000000006c7947 */ /* 0x000fec0003800000 */
.L_x_319:
        /* <DEDUP_REMOVED lines=15> */
[----:B0----5:R-:W-:Y:S05]  /*2220*/  CALL.ABS.NOINC R14 ;  /* 0x000000000e007343 */ /* 0x021fea0003c00000 */
.L_x_347:
[----:B------:R-:W-:Y:S01]  /*2230*/  PRMT R18, RZ, 0x7610, R18 ;  /* 0x00007610ff127816 */ /* 0x000fe20000000012 */
[----:B------:R-:W-:Y:S06]  /*2240*/  BRA `(.L_x_320) ;  /* 0x0000000000247947 */ /* 0x000fec0003800000 */
.L_x_344:
[----:B------:R-:W2:Y:S02]  /*2250*/  LDG.E.64 R4, desc[UR36][R4.64] ;  /* 0x0000002404047981 */ /* 0x000ea4000c1e1b00 */
[----:B--2---:R-:W0:Y:S02]  /*2260*/  I2F.U64 R0, R4 ;  /* 0x0000000400007312 */ /* 0x004e240000301000 */
[----:B0-----:R-:W-:-:S04]  /*2270*/  F2FP.BF16.F32.PACK_AB R0, RZ, R0 ;  /* 0x00000000ff00723e */ /* 0x001fc800000010ff */
[----:B------:R-:W-:Y:S01]  /*2280*/  PRMT R18, R0, 0x7610, R18 ;  /* 0x0000761000127816 */ /* 0x000fe20000000012 */
[----:B------:R-:W-:Y:S06]  /*2290*/  BRA `(.L_x_320) ;  /* 0x0000000000107947 */ /* 0x000fec0003800000 */
.L_x_343:
[----:B------:R-:W2:Y:S02]  /*22a0*/  LDG.E R4, desc[UR36][R4.64] ;  /* 0x0000002404047981 */ /* 0x000ea4000c1e1900 */
[----:B--2---:R-:W-:-:S04]  /*22b0*/  I2FP.F32.U32 R0, R4 ;  /* 0x0000000400007245 */ /* 0x004fc80000201000 */
[----:B------:R-:W-:-:S04]  /*22c0*/  F2FP.BF16.F32.PACK_AB R0, RZ, R0 ;  /* 0x00000000ff00723e */ /* 0x000fc800000010ff */
[----:B------:R-:W-:-:S07]  /*22d0*/  PRMT R18, R0, 0x7610, R18 ;  /* 0x0000761000127816 */ /* 0x000fce0000000012 */
.L_x_320:
[----:B------:R-:W-:-:S07]  /*22e0*/  VIADD R17, R17, 0x80 ;  /* 0x0000008011117836 */ /* 0x000fce0000000000 */
.L_x_314:
[----:B------:R-:W-:Y:S05]  /*22f0*/  BSYNC B6 ;  /* 0x0000000000067941 */ /* 0x000fea0003800000 */
.L_x_313:
[----:B------:R-:W-:Y:S01]  /*2300*/  ISETP.GE.AND P0, PT, R17, R16, PT ;  /* 0x000000101100720c */ /* 0x000fe20003f06270 */
[----:B------:R-:W-:Y:S01]  /*2310*/  BSSY B6, `(.L_x_348) ;  /* 0x0000113000067945 */ /* 0x000fe20003800000 */
[----:B------:R-:W-:Y:S02]  /*2320*/  PRMT R19, RZ, 0x7610, R19 ;  /* 0x00007610ff137816 */ /* 0x000fe40000000013 */
[----:B------:R-:W-:-:S09]  /*2330*/  PRMT R24, RZ, 0x7610, R24 ;  /* 0x00007610ff187816 */ /* 0x000fd20000000018 */
        /* <DEDUP_REMOVED lines=24> */
.L_x_353:
[----:B------:R-:W2:Y:S02]  /*24c0*/  LDG.E.U8 R4, desc[UR36][R4.64] ;  /* 0x0000002404047981 */ /* 0x000ea4000c1e1100 */
[----:B--2---:R-:W-:-:S04]  /*24d0*/  I2FP.F32.U32 R0, R4 ;  /* 0x0000000400007245 */ /* 0x004fc80000201000 */
[----:B------:R-:W-:-:S04]  /*24e0*/  F2FP.BF16.F32.PACK_AB R0, RZ, R0 ;  /* 0x00000000ff00723e */ /* 0x000fc800000010ff */
[----:B------:R-:W-:Y:S01]  /*24f0*/  PRMT R24, R0, 0x7610, R24 ;  /* 0x0000761000187816 */ /* 0x000fe20000000018 */
[----:B------:R-:W-:Y:S06]  /*2500*/  BRA `(.L_x_355) ;  /* 0x0000000c00c87947 */ /* 0x000fec0003800000 */
.L_x_352:
        /* <DEDUP_REMOVED lines=11> */
.L_x_357:
[----:B------:R-:W2:Y:S02]  /*25c0*/  LDG.E R4, desc[UR36][R4.64] ;  /* 0x0000002404047981 */ /* 0x000ea4000c1e1900 */
[----:B--2---:R-:W-:-:S04]  /*25d0*/  I2FP.F32.S32 R0, R4 ;  /* 0x0000000400007245 */ /* 0x004fc80000201400 */
[----:B------:R-:W-:-:S04]  /*25e0*/  F2FP.BF16.F32.PACK_AB R0, RZ, R0 ;  /* 0x00000000ff00723e */ /* 0x000fc800000010ff */
[----:B------:R-:W-:Y:S01]  /*25f0*/  PRMT R24, R0, 0x7610, R24 ;  /* 0x0000761000187816 */ /* 0x000fe20000000018 */
[----:B------:R-:W-:Y:S06]  /*2600*/  BRA `(.L_x_355) ;  /* 0x0000000c00887947 */ /* 0x000fec0003800000 */
.L_x_356:
[----:B------:R-:W2:Y:S02]  /*2610*/  LDG.E.U16 R4, desc[UR36][R4.64] ;  /* 0x0000002404047981 */ /* 0x000ea4000c1e1500 */
[----:B--2---:R-:W0:Y:S02]  /*2620*/  I2F.S16 R0, R4 ;  /* 0x0000000400007306 */ /* 0x004e240000101400 */
[----:B0-----:R-:W-:-:S04]  /*2630*/  F2FP.BF16.F32.PACK_AB R0, RZ, R0 ;  /* 0x00000000ff00723e */ /* 0x001fc800000010ff */
[----:B------:R-:W-:Y:S01]  /*2640*/  PRMT R24, R0, 0x7610, R24 ;  /* 0x0000761000187816 */ /* 0x000fe20000000018 */
[----:B------:R-:W-:Y:S06]  /*2650*/  BRA `(.L_x_355) ;  /* 0x0000000c00747947 */ /* 0x000fec0003800000 */
.L_x_351:
        /* <DEDUP_REMOVED lines=9> */
.L_x_359:
[----:B------:R-:W2:Y:S02]  /*26f0*/  LDG.E.U16 R0, desc[UR36][R4.64] ;  /* 0x0000002404007981 */ /* 0x000ea4000c1e1500 */
[----:B--2---:R-:W-:-:S05]  /*2700*/  HADD2.F32 R0, -RZ, R0.H0_H0 ;  /* 0x20000000ff007230 */ /* 0x004fca0000004100 */
[----:B------:R-:W-:-:S04]  /*2710*/  F2FP.BF16.F32.PACK_AB R0, RZ, R0 ;  /* 0x00000000ff00723e */ /* 0x000fc800000010ff */
[----:B------:R-:W-:Y:S01]  /*2720*/  PRMT R24, R0, 0x7610, R24 ;  /* 0x0000761000187816 */ /* 0x000fe20000000018 */
[----:B------:R-:W-:Y:S06]  /*2730*/  BRA `(.L_x_355) ;  /* 0x0000000c003c7947 */ /* 0x000fec0003800000 */
.L_x_358:
        /* <DEDUP_REMOVED lines=9> */
.L_x_361:
[----:B------:R-:W2:Y:S02]  /*27d0*/  LDG.E.U16 R4, desc[UR36][R4.64] ;  /* 0x0000002404047981 */ /* 0x000ea4000c1e1500 */
[----:B--2---:R-:W-:-:S05]  /*27e0*/  HADD2.F32 R0, -RZ, R4.H0_H0 ;  /* 0x20000004ff007230 */ /* 0x004fca0000004100 */
[----:B------:R-:W-:-:S04]  /*27f0*/  F2FP.BF16.F32.PACK_AB R0, RZ, R0 ;  /* 0x00000000ff00723e */ /* 0x000fc800000010ff */
[----:B------:R-:W-:Y:S01]  /*2800*/  PRMT R24, R0, 0x7610, R24 ;  /* 0x0000761000187816 */ /* 0x000fe20000000018 */
[----:B------:R-:W-:Y:S06]  /*2810*/  BRA `(.L_x_355) ;  /* 0x0000000c00047947 */ /* 0x000fec0003800000 */
.L_x_360:
        /* <DEDUP_REMOVED lines=9> */
.L_x_350:
        /* <DEDUP_REMOVED lines=14> */
.L_x_364:
        /* <DEDUP_REMOVED lines=9> */
.L_x_363:
        /* <DEDUP_REMOVED lines=28> */
.L_x_366:
        /* <DEDUP_REMOVED lines=15> */
.L_x_365:
[----:B------:R0:W5:Y:S01]  /*2cd0*/  LDG.E.U16 R24, desc[UR36][R4.64] ;  /* 0x0000002404187981 */ /* 0x000162000c1e1500 */
[----:B------:R-:W-:Y:S05]  /*2ce0*/  BRA `(.L_x_355) ;  /* 0x0000000400d07947 */ /* 0x000fea0003800000 */
.L_x_362:
        /* <DEDUP_REMOVED lines=13> */
.L_x_369:
        /* <DEDUP_REMOVED lines=21> */
.L_x_373:
[----:B------:R-:W-:Y:S05]  /*2f10*/  BSYNC B1 ;  /* 0x0000000000017941 */ /* 0x000fea0003800000 */
.L_x_372:
[----:B------:R-:W-:Y:S01]  /*2f20*/  LEA R5, R0, 0x3b800000, 0x17 ;  /* 0x3b80000000057811 */ /* 0x000fe200078eb8ff */
[----:B------:R-:W-:-:S05]  /*2f30*/  IMAD.SHL.U32 R0, R3, 0x100000, RZ ;  /* 0x0010000003007824 */ /* 0x000fca00078e00ff */
[----:B------:R-:W-:-:S07]  /*2f40*/  LOP3.LUT R0, R5, R0, R6, 0xfe, !PT ;  /* 0x0000000005007212 */ /* 0x000fce00078efe06 */
.L_x_371:
[----:B------:R-:W-:Y:S05]  /*2f50*/  BSYNC B0 ;  /* 0x0000000000007941 */ /* 0x000fea0003800000 */
.L_x_370:
[----:B------:R-:W-:-:S04]  /*2f60*/  F2FP.BF16.F32.PACK_AB R0, RZ, R0 ;  /* 0x00000000ff00723e */ /* 0x000fc800000010ff */
[----:B------:R-:W-:Y:S01]  /*2f70*/  PRMT R24, R0, 0x7610, R24 ;  /* 0x0000761000187816 */ /* 0x000fe20000000018 */
[----:B------:R-:W-:Y:S06]  /*2f80*/  BRA `(.L_x_355) ;  /* 0x0000000400287947 */ /* 0x000fec0003800000 */
.L_x_368:
        /* <DEDUP_REMOVED lines=21> */
.L_x_377:
[----:B------:R-:W-:Y:S05]  /*30e0*/  BSYNC B1 ;  /* 0x0000000000017941 */ /* 0x000fea0003800000 */
.L_x_376:
[----:B------:R-:W-:Y:S01]  /*30f0*/  LEA R5, R0, 0x37800000, 0x17 ;  /* 0x3780000000057811 */ /* 0x000fe200078eb8ff */
[----:B------:R-:W-:-:S05]  /*3100*/  IMAD.SHL.U32 R0, R3, 0x200000, RZ ;  /* 0x0020000003007824 */ /* 0x000fca00078e00ff */
[----:B------:R-:W-:-:S07]  /*3110*/  LOP3.LUT R0, R5, R0, R6, 0xfe, !PT ;  /* 0x0000000005007212 */ /* 0x000fce00078efe06 */
.L_x_375:
[----:B------:R-:W-:Y:S05]  /*3120*/  BSYNC B0 ;  /* 0x0000000000007941 */ /* 0x000fea0003800000 */
.L_x_374:
[----:B------:R-:W-:-:S04]  /*3130*/  F2FP.BF16.F32.PACK_AB R0, RZ, R0 ;  /* 0x00000000ff00723e */ /* 0x000fc800000010ff */
[----:B------:R-:W-:Y:S01]  /*3140*/  PRMT R24, R0, 0x7610, R24 ;  /* 0x0000761000187816 */ /* 0x000fe20000000018 */
[----:B------:R-:W-:Y:S06]  /*3150*/  BRA `(.L_x_355) ;  /* 0x0000000000b47947 */ /* 0x000fec0003800000 */
.L_x_367:
        /* <DEDUP_REMOVED lines=14> */
.L_x_381:
[----:B------:R-:W-:Y:S05]  /*3240*/  BSYNC B0 ;  /* 0x0000000000007941 */ /* 0x000fea0003800000 */
.L_x_380:
[----:B------:R-:W-:-:S04]  /*3250*/  F2FP.BF16.F32.PACK_AB R0, RZ, R0 ;  /* 0x00000000ff00723e */ /* 0x000fc800000010ff */
[----:B------:R-:W-:Y:S01]  /*3260*/  PRMT R24, R0, 0x7610, R24 ;  /* 0x0000761000187816 */ /* 0x000fe20000000018 */
[----:B------:R-:W-:Y:S06]  /*3270*/  BRA `(.L_x_355) ;  /* 0x00000000006c7947 */ /* 0x000fec0003800000 */
.L_x_354:
        /* <DEDUP_REMOVED lines=16> */
.L_x_382:
[----:B------:R-:W-:Y:S01]  /*3380*/  PRMT R24, RZ, 0x7610, R24 ;  /* 0x00007610ff187816 */ /* 0x000fe20000000018 */
[----:B------:R-:W-:Y:S06]  /*3390*/  BRA `(.L_x_355) ;  /* 0x0000000000247947 */ /* 0x000fec0003800000 */
.L_x_379:
[----:B------:R-:W2:Y:S02]  /*33a0*/  LDG.E.64 R4, desc[UR36][R4.64] ;  /* 0x0000002404047981 */ /* 0x000ea4000c1e1b00 */
[----:B--2---:R-:W0:Y:S02]  /*33b0*/  I2F.U64 R0, R4 ;  /* 0x0000000400007312 */ /* 0x004e240000301000 */
[----:B0-----:R-:W-:-:S04]  /*33c0*/  F2FP.BF16.F32.PACK_AB R0, RZ, R0 ;  /* 0x00000000ff00723e */ /* 0x001fc800000010ff */
[----:B------:R-:W-:Y:S01]  /*33d0*/  PRMT R24, R0, 0x7610, R24 ;  /* 0x0000761000187816 */ /* 0x000fe20000000018 */
[----:B------:R-:W-:Y:S06]  /*33e0*/  BRA `(.L_x_355) ;  /* 0x0000000000107947 */ /* 0x000fec0003800000 */
.L_x_378:
[----:B------:R-:W2:Y:S02]  /*33f0*/  LDG.E R4, desc[UR36][R4.64] ;  /* 0x0000002404047981 */ /* 0x000ea4000c1e1900 */
[----:B--2---:R-:W-:-:S04]  /*3400*/  I2FP.F32.U32 R0, R4 ;  /* 0x0000000400007245 */ /* 0x004fc80000201000 */
[----:B------:R-:W-:-:S04]  /*3410*/  F2FP.BF16.F32.PACK_AB R0, RZ, R0 ;  /* 0x00000000ff00723e */ /* 0x000fc800000010ff */
[----:B------:R-:W-:-:S07]  /*3420*/  PRMT R24, R0, 0x7610, R24 ;  /* 0x0000761000187816 */ /* 0x000fce0000000018 */
.L_x_355:
[----:B------:R-:W-:-:S07]  /*3430*/  VIADD R17, R17, 0x80 ;  /* 0x0000008011117836 */ /* 0x000fce0000000000 */
.L_x_349:
[----:B------:R-:W-:Y:S05]  /*3440*/  BSYNC B6 ;  /* 0x0000000000067941 */ /* 0x000fea0003800000 */
.L_x_348:
[----:B------:R-:W-:Y:S01]  /*3450*/  ISETP.GE.AND P0, PT, R17, R16, PT ;  /* 0x000000101100720c */ /* 0x000fe20003f06270 */
[----:B------:R-:W-:-:S12]  /*3460*/  BSSY B6, `(.L_x_383) ;  /* 0x000010f000067945 */ /* 0x000fd80003800000 */
[----:B------:R-:W-:Y:S05]  /*3470*/  @P0 BRA `(.L_x_384) ;  /* 0x0000001000340947 */ /* 0x000fea0003800000 */
[----:B0-----:R-:W0:Y:S01]  /*3480*/  LDC.64 R4, c[0x0][0x220] ;  /* 0x00008800ff047b82 */ /* 0x001e220000000a00 */
        /* <DEDUP_REMOVED lines=21> */
.L_x_388:
[----:B------:R-:W2:Y:S02]  /*35e0*/  LDG.E.U8 R4, desc[UR36][R4.64] ;  /* 0x0000002404047981 */ /* 0x000ea4000c1e1100 */
[----:B--2---:R-:W-:-:S04]  /*35f0*/  I2FP.F32.U32 R0, R4 ;  /* 0x0000000400007245 */ /* 0x004fc80000201000 */
[----:B------:R-:W-:-:S04]  /*3600*/  F2FP.BF16.F32.PACK_AB R0, RZ, R0 ;  /* 0x00000000ff00723e */ /* 0x000fc800000010ff */
[----:B------:R-:W-:Y:S01]  /*3610*/  PRMT R19, R0, 0x7610, R19 ;  /* 0x0000761000137816 */ /* 0x000fe20000000013 */
[----:B------:R-:W-:Y:S06]  /*3620*/  BRA `(.L_x_384) ;  /* 0x0000000c00c87947 */ /* 0x000fec0003800000 */
.L_x_387:
        /* <DEDUP_REMOVED lines=11> */
.L_x_391:
[----:B------:R-:W2:Y:S02]  /*36e0*/  LDG.E R4, desc[UR36][R4.64] ;  /* 0x0000002404047981 */ /* 0x000ea4000c1e1900 */
[----:B--2---:R-:W-:-:S04]  /*36f0*/  I2FP.F32.S32 R0, R4 ;  /* 0x0000000400007245 */ /* 0x004fc80000201400 */
[----:B------:R-:W-:-:S04]  /*3700*/  F2FP.BF16.F32.PACK_AB R0, RZ, R0 ;  /* 0x00000000ff00723e */ /* 0x000fc800000010ff */
[----:B------:R-:W-:Y:S01]  /*3710*/  PRMT R19, R0, 0x7610, R19 ;  /* 0x0000761000137816 */ /* 0x000fe20000000013 */
[----:B------:R-:W-:Y:S06]  /*3720*/  BRA `(.L_x_384) ;  /* 0x0000000c00887947 */ /* 0x000fec0003800000 */
.L_x_390:
[----:B------:R-:W2:Y:S02]  /*3730*/  LDG.E.U16 R4, desc[UR36][R4.64] ;  /* 0x0000002404047981 */ /* 0x000ea4000c1e1500 */
[----:B--2---:R-:W0:Y:S02]  /*3740*/  I2F.S16 R0, R4 ;  /* 0x0000000400007306 */ /* 0x004e240000101400 */
[----:B0-----:R-:W-:-:S04]  /*3750*/  F2FP.BF16.F32.PACK_AB R0, RZ, R0 ;  /* 0x00000000ff00723e */ /* 0x001fc800000010ff */
[----:B------:R-:W-:Y:S01]  /*3760*/  PRMT R19, R0, 0x7610, R19 ;  /* 0x0000761000137816 */ /* 0x000fe20000000013 */
[----:B------:R-:W-:Y:S06]  /*3770*/  BRA `(.L_x_384) ;  /* 0x0000000c00747947 */ /* 0x000fec0003800000 */
.L_x_386:
        /* <DEDUP_REMOVED lines=9> */
.L_x_393:
[----:B------:R-:W2:Y:S02]  /*3810*/  LDG.E.U16 R0, desc[UR36][R4.64] ;  /* 0x0000002404007981 */ /* 0x000ea4000c1e1500 */
[----:B--2---:R-:W-:-:S05]  /*3820*/  HADD2.F32 R0, -RZ, R0.H0_H0 ;  /* 0x20000000ff007230 */ /* 0x004fca0000004100 */
[----:B------:R-:W-:-:S04]  /*3830*/  F2FP.BF16.F32.PACK_AB R0, RZ, R0 ;  /* 0x00000000ff00723e */ /* 0x000fc800000010ff */
[----:B------:R-:W-:Y:S01]  /*3840*/  PRMT R19, R0, 0x7610, R19 ;  /* 0x0000761000137816 */ /* 0x000fe20000000013 */
[----:B------:R-:W-:Y:S06]  /*3850*/  BRA `(.L_x_384) ;  /* 0x0000000c003c7947 */ /* 0x000fec0003800000 */
.L_x_392:
        /* <DEDUP_REMOVED lines=9> */
.L_x_395:
[----:B------:R-:W2:Y:S02]  /*38f0*/  LDG.E.U16 R4, desc[UR36][R4.64] ;  /* 0x0000002404047981 */ /* 0x000ea4000c1e1500 */
[----:B--2---:R-:W-:-:S05]  /*3900*/  HADD2.F32 R0, -RZ, R4.H0_H0 ;  /* 0x20000004ff007230 */ /* 0x004fca0000004100 */
[----:B------:R-:W-:-:S04]  /*3910*/  F2FP.BF16.F32.PACK_AB R0, RZ, R0 ;  /* 0x00000000ff00723e */ /* 0x000fc800000010ff */
[----:B------:R-:W-:Y:S01]  /*3920*/  PRMT R19, R0, 0x7610, R19 ;  /* 0x0000761000137816 */ /* 0x000fe20000000013 */
[----:B------:R-:W-:Y:S06]  /*3930*/  BRA `(.L_x_384) ;  /* 0x0000000c00047947 */ /* 0x000fec0003800000 */
.L_x_394:
        /* <DEDUP_REMOVED lines=9> */
.L_x_385:
        /* <DEDUP_REMOVED lines=14> */
.L_x_398:
        /* <DEDUP_REMOVED lines=9> */
.L_x_397:
        /* <DEDUP_REMOVED lines=28> */
.L_x_400:
        /* <DEDUP_REMOVED lines=15> */
.L_x_399:
[----:B------:R1:W5:Y:S01]  /*3df0*/  LDG.E.U16 R19, desc[UR36][R4.64] ;  /* 0x0000002404137981 */ /* 0x000362000c1e1500 */
[----:B------:R-:W-:Y:S05]  /*3e00*/  BRA `(.L_x_384) ;  /* 0x0000000400d07947 */ /* 0x000fea0003800000 */
.L_x_396:
        /* <DEDUP_REMOVED lines=13> */
.L_x_403:
        /* <DEDUP_REMOVED lines=21> */
.L_x_407:
[----:B------:R-:W-:Y:S05]  /*4030*/  BSYNC B1 ;  /* 0x0000000000017941 */ /* 0x000fea0003800000 */
.L_x_406:
[----:B------:R-:W-:Y:S01]  /*4040*/  LEA R5, R0, 0x3b800000, 0x17 ;  /* 0x3b80000000057811 */ /* 0x000fe200078eb8ff */
[----:B------:R-:W-:-:S05]  /*4050*/  IMAD.SHL.U32 R0, R3, 0x100000, RZ ;  /* 0x0010000003007824 */ /* 0x000fca00078e00ff */
[----:B------:R-:W-:-:S07]  /*4060*/  LOP3.LUT R0, R5, R0, R6, 0xfe, !PT ;  /* 0x0000000005007212 */ /* 0x000fce00078efe06 */
.L_x_405:
[----:B------:R-:W-:Y:S05]  /*4070*/  BSYNC B0 ;  /* 0x0000000000007941 */ /* 0x000fea0003800000 */
.L_x_404:
[----:B------:R-:W-:-:S04]  /*4080*/  F2FP.BF16.F32.PACK_AB R0, RZ, R0 ;  /* 0x00000000ff00723e */ /* 0x000fc800000010ff */
[----:B------:R-:W-:Y:S01]  /*4090*/  PRMT R19, R0, 0x7610, R19 ;  /* 0x0000761000137816 */ /* 0x000fe20000000013 */
[----:B------:R-:W-:Y:S06]  /*40a0*/  BRA `(.L_x_384) ;  /* 0x0000000400287947 */ /* 0x000fec0003800000 */
.L_x_402:
        /* <DEDUP_REMOVED lines=21> */
.L_x_411:
[----:B------:R-:W-:Y:S05]  /*4200*/  BSYNC B1 ;  /* 0x0000000000017941 */ /* 0x000fea0003800000 */
.L_x_410:
[----:B------:R-:W-:Y:S01]  /*4210*/  LEA R5, R0, 0x37800000, 0x17 ;  /* 0x3780000000057811 */ /* 0x000fe200078eb8ff */
[----:B------:R-:W-:-:S05]  /*4220*/  IMAD.SHL.U32 R0, R3, 0x200000, RZ ;  /* 0x0020000003007824 */ /* 0x000fca00078e00ff */
[----:B------:R-:W-:-:S07]  /*4230*/  LOP3.LUT R0, R5, R0, R6, 0xfe, !PT ;  /* 0x0000000005007212 */ /* 0x000fce00078efe06 */
.L_x_409:
[----:B------:R-:W-:Y:S05]  /*4240*/  BSYNC B0 ;  /* 0x0000000000007941 */ /* 0x000fea0003800000 */
.L_x_408:
[----:B------:R-:W-:-:S04]  /*4250*/  F2FP.BF16.F32.PACK_AB R0, RZ, R0 ;  /* 0x00000000ff00723e */ /* 0x000fc800000010ff */
[----:B------:R-:W-:Y:S01]  /*4260*/  PRMT R19, R0, 0x7610, R19 ;  /* 0x0000761000137816 */ /* 0x000fe20000000013 */
[----:B------:R-:W-:Y:S06]  /*4270*/  BRA `(.L_x_384) ;  /* 0x0000000000b47947 */ /* 0x000fec0003800000 */
.L_x_401:
        /* <DEDUP_REMOVED lines=14> */
.L_x_415:
[----:B------:R-:W-:Y:S05]  /*4360*/  BSYNC B0 ;  /* 0x0000000000007941 */ /* 0x000fea0003800000 */
.L_x_414:
[----:B------:R-:W-:-:S04]  /*4370*/  F2FP.BF16.F32.PACK_AB R0, RZ, R0 ;  /* 0x00000000ff00723e */ /* 0x000fc800000010ff */
[----:B------:R-:W-:Y:S01]  /*4380*/  PRMT R19, R0, 0x7610, R19 ;  /* 0x0000761000137816 */ /* 0x000fe20000000013 */
[----:B------:R-:W-:Y:S06]  /*4390*/  BRA `(.L_x_384) ;  /* 0x00000000006c7947 */ /* 0x000fec0003800000 */
.L_x_389:
        /* <DEDUP_REMOVED lines=16> */
.L_x_416:
[----:B------:R-:W-:Y:S01]  /*44a0*/  PRMT R19, RZ, 0x7610, R19 ;  /* 0x00007610ff137816 */ /* 0x000fe20000000013 */
[----:B------:R-:W-:Y:S06]  /*44b0*/  BRA `(.L_x_384) ;  /* 0x0000000000247947 */ /* 0x000fec0003800000 */
.L_x_413:
[----:B------:R-:W2:Y:S02]  /*44c0*/  LDG.E.64 R4, desc[UR36][R4.64] ;  /* 0x0000002404047981 */ /* 0x000ea4000c1e1b00 */
[----:B--2---:R-:W0:Y:S02]  /*44d0*/  I2F.U64 R0, R4 ;  /* 0x0000000400007312 */ /* 0x004e240000301000 */
[----:B0-----:R-:W-:-:S04]  /*44e0*/  F2FP.BF16.F32.PACK_AB R0, RZ, R0 ;  /* 0x00000000ff00723e */ /* 0x001fc800000010ff */
[----:B------:R-:W-:Y:S01]  /*44f0*/  PRMT R19, R0, 0x7610, R19 ;  /* 0x0000761000137816 */ /* 0x000fe20000000013 */
[----:B------:R-:W-:Y:S06]  /*4500*/  BRA `(.L_x_384) ;  /* 0x0000000000107947 */ /* 0x000fec0003800000 */
.L_x_412:
[----:B------:R-:W2:Y:S02]  /*4510*/  LDG.E R4, desc[UR36][R4.64] ;  /* 0x0000002404047981 */ /* 0x000ea4000c1e1900 */
[----:B--2---:R-:W-:-:S04]  /*4520*/  I2FP.F32.U32 R0, R4 ;  /* 0x0000000400007245 */ /* 0x004fc80000201000 */
[----:B------:R-:W-:-:S04]  /*4530*/  F2FP.BF16.F32.PACK_AB R0, RZ, R0 ;  /* 0x00000000ff00723e */ /* 0x000fc800000010ff */
[----:B------:R-:W-:-:S07]  /*4540*/  PRMT R19, R0, 0x7610, R19 ;  /* 0x0000761000137816 */ /* 0x000fce0000000013 */
.L_x_384:
[----:B------:R-:W-:Y:S05]  /*4550*/  BSYNC B6 ;  /* 0x0000000000067941 */ /* 0x000fea0003800000 */
.L_x_383:
[----:B------:R-:W2:Y:S01]  /*4560*/  S2R R25, SR_TID.X ;  /* 0x0000000000197919 */ /* 0x000ea20000002100 */
[----:B------:R-:W3:Y:S01]  /*4570*/  LDC.U8 R17, c[0x0][0x234] ;  /* 0x00008d00ff117b82 */ /* 0x000ee20000000000 */
[----:B------:R-:W-:Y:S01]  /*4580*/  BSSY B0, `(.L_x_417) ;  /* 0x000001b000007945 */ /* 0x000fe20003800000 */
[CC--:B--2---:R-:W-:Y:S01]  /*4590*/  ISETP.GE.AND P1, PT, R25.reuse, R16.reuse, PT ;  /* 0x000000101900720c */ /* 0x0c4fe20003f26270 */
[C---:B------:R-:W-:Y:S02]  /*45a0*/  VIADD R3, R25.reuse, 0x100 ;  /* 0x0000010019037836 */ /* 0x040fe40000000000 */
[C---:B01----:R-:W-:Y:S02]  /*45b0*/  VIADD R5, R25.reuse, 0x180 ;  /* 0x0000018019057836 */ /* 0x043fe40000000000 */
[----:B------:R-:W-:Y:S01]  /*45c0*/  VIADD R23, R25, 0x80 ;  /* 0x0000008019177836 */ /* 0x000fe20000000000 */
[-C--:B------:R-:W-:Y:S02]  /*45d0*/  ISETP.GE.AND P2, PT, R3, R16.reuse, PT ;  /* 0x000000100300720c */ /* 0x080fe40003f46270 */
[----:B------:R-:W-:-:S02]  /*45e0*/  ISETP.GE.AND P0, PT, R5, R16, PT ;  /* 0x000000100500720c */ /* 0x000fc40003f06270 */
[----:B------:R-:W-:-:S03]  /*45f0*/  ISETP.GE.AND P4, PT, R23, R16, PT ;  /* 0x000000101700720c */ /* 0x000fc60003f86270 */
[----:B------:R-:W-:Y:S10]  /*4600*/  @P1 BRA `(.L_x_418) ;  /* 0x0000000000481947 */ /* 0x000ff40003800000 */
[----:B-----5:R-:W-:Y:S02]  /*4610*/  IMAD.U32 R22, R22, 0x10000, RZ ;  /* 0x0001000016167824 */ /* 0x020fe400078e00ff */
[----:B------:R-:W-:Y:S02]  /*4620*/  IMAD.MOV.U32 R3, RZ, RZ, 0x42fc0000 ;  /* 0x42fc0000ff037424 */ /* 0x000fe400078e00ff */
[----:B------:R-:W-:-:S06]  /*4630*/  FMUL.FTZ R0, |R22|, 1.4426950216293334961 ;  /* 0x3fb8aa3b16007820 */ /* 0x000fcc0000410200 */
[----:B------:R-:W0:Y:S02]  /*4640*/  FRND.TRUNC R0, R0 ;  /* 0x0000000000007307 */ /* 0x000e24000020d000 */
[----:B0-----:R-:W-:Y:S02]  /*4650*/  FSETP.GT.FTZ.AND P3, PT, |R0|, 126, PT ;  /* 0x42fc00000000780b */ /* 0x001fe40003f74200 */
[----:B------:R-:W-:-:S04]  /*4660*/  LOP3.LUT R3, R3, 0x80000000, R0, 0xb8, !PT ;  /* 0x8000000003037812 */ /* 0x000fc800078eb800 */
[----:B------:R-:W-:-:S05]  /*4670*/  FSEL R3, R3, R0, P3 ;  /* 0x0000000003037208 */ /* 0x000fca0001800000 */
        /* <DEDUP_REMOVED lines=9> */
[----:B------:R-:W-:-:S06]  /*4710*/  FFMA.FTZ R3, R0, 2, R3 ;  /* 0x4000000000037823 */ /* 0x000fcc0000010003 */
[----:B------:R-:W0:Y:S02]  /*4720*/  F2F.BF16.F32 R3, R3 ;  /* 0x0000000300037304 */ /* 0x000e240000202000 */
.L_x_418:
[----:B------:R-:W-:Y:S05]  /*4730*/  BSYNC B0 ;  /* 0x0000000000007941 */ /* 0x000fea0003800000 */
.L_x_417:
[----:B------:R-:W-:Y:S04]  /*4740*/  BSSY B0, `(.L_x_419) ;  /* 0x0000014000007945 */ /* 0x000fe80003800000 */
[----:B------:R-:W-:Y:S05]  /*4750*/  @P4 BRA `(.L_x_420) ;  /* 0x0000000000484947 */ /* 0x000fea0003800000 */
[----:B-----5:R-:W-:Y:S02]  /*4760*/  IMAD.U32 R18, R18, 0x10000, RZ ;  /* 0x0001000012127824 */ /* 0x020fe400078e00ff */
[----:B------:R-:W-:Y:S02]  /*4770*/  IMAD.MOV.U32 R5, RZ, RZ, 0x42fc0000 ;  /* 0x42fc0000ff057424 */ /* 0x000fe400078e00ff */
[----:B------:R-:W-:-:S06]  /*4780*/  FMUL.FTZ R0, |R18|, 1.4426950216293334961 ;  /* 0x3fb8aa3b12007820 */ /* 0x000fcc0000410200 */
[----:B------:R-:W1:Y:S02]  /*4790*/  FRND.TRUNC R0, R0 ;  /* 0x0000000000007307 */ /* 0x000e64000020d000 */
[----:B-1----:R-:W-:Y:S02]  /*47a0*/  FSETP.GT.FTZ.AND P3, PT, |R0|, 126, PT ;  /* 0x42fc00000000780b */ /* 0x002fe40003f74200 */
[----:B------:R-:W-:-:S04]  /*47b0*/  LOP3.LUT R5, R5, 0x80000000, R0, 0xb8, !PT ;  /* 0x8000000005057812 */ /* 0x000fc800078eb800 */
[----:B------:R-:W-:-:S05]  /*47c0*/  FSEL R5, R5, R0, P3 ;  /* 0x0000000005057208 */ /* 0x000fca0001800000 */
[----:B------:R-:W-:-:S04]  /*47d0*/  FFMA.FTZ R18, R5, -0.69314718246459960938, |R18| ;  /* 0xbf31721805127823 */ /* 0x000fc80000010412 */
[C---:B------:R-:W-:Y:S01]  /*47e0*/  FFMA.FTZ R18, R5.reuse, 1.9046542121259335545e-09, R18 ;  /* 0x3102e30805127823 */ /* 0x040fe20000010012 */
[----:B------:R-:W-:-:S03]  /*47f0*/  FADD.FTZ R5, R5, 12583037 ;  /* 0x4b40007d05057421 */ /* 0x000fc60000010000 */
[----:B------:R-:W-:Y:S01]  /*4800*/  FMUL.FTZ R18, R18, 1.4426950216293334961 ;  /* 0x3fb8aa3b12127820 */ /* 0x000fe20000410000 */
[----:B------:R-:W-:-:S05]  /*4810*/  IMAD.SHL.U32 R5, R5, 0x800000, RZ ;  /* 0x0080000005057824 */ /* 0x000fca00078e00ff */
[----:B------:R-:W1:Y:S02]  /*4820*/  MUFU.EX2 R18, R18 ;  /* 0x0000001200127308 */ /* 0x000e640000000800 */
[----:B-1----:R-:W-:-:S06]  /*4830*/  FMUL.FTZ R5, R5, R18 ;  /* 0x0000001205057220 */ /* 0x002fcc0000410000 */
[----:B------:R-:W1:Y:S02]  /*4840*/  MUFU.RCP R0, R5 ;  /* 0x0000000500007308 */ /* 0x000e640000001000 */
[----:B-1----:R-:W-:-:S04]  /*4850*/  FMUL.FTZ R0, R0, 0.125 ;  /* 0x3e00000000007820 */ /* 0x002fc80000410000 */
[----:B------:R-:W-:-:S04]  /*4860*/  FFMA.FTZ R0, R5, 2, R0 ;  /* 0x4000000005007823 */ /* 0x000fc80000010000 */
[----:B------:R1:W2:Y:S03]  /*4870*/  F2F.BF16.F32 R22, R0 ;  /* 0x0000000000167304 */ /* 0x0002a60000202000 */
.L_x_420:
[----:B------:R-:W-:Y:S05]  /*4880*/  BSYNC B0 ;  /* 0x0000000000007941 */ /* 0x000fea0003800000 */
.L_x_419:
[----:B------:R-:W-:Y:S04]  /*4890*/  BSSY B0, `(.L_x_421) ;  /* 0x0000014000007945 */ /* 0x000fe80003800000 */
[----:B------:R-:W-:Y:S05]  /*48a0*/  @P2 BRA `(.L_x_422) ;  /* 0x0000000000482947 */ /* 0x000fea0003800000 */
[----:B-----5:R-:W-:Y:S02]  /*48b0*/  IMAD.U32 R24, R24, 0x10000, RZ ;  /* 0x0001000018187824 */ /* 0x020fe400078e00ff */
[----:B------:R-:W-:Y:S02]  /*48c0*/  IMAD.MOV.U32 R5, RZ, RZ, 0x42fc0000 ;  /* 0x42fc0000ff057424 */ /* 0x000fe400078e00ff */
[----:B-1----:R-:W-:-:S06]  /*48d0*/  FMUL.FTZ R0, |R24|, 1.4426950216293334961 ;  /* 0x3fb8aa3b18007820 */ /* 0x002fcc0000410200 */
        /* <DEDUP_REMOVED lines=14> */
[----:B------:R4:W1:Y:S03]  /*49c0*/  F2F.BF16.F32 R18, R0 ;  /* 0x0000000000127304 */ /* 0x0008660000202000 */
.L_x_422:
[----:B------:R-:W-:Y:S05]  /*49d0*/  BSYNC B0 ;  /* 0x0000000000007941 */ /* 0x000fea0003800000 */
.L_x_421:
[----:B------:R-:W-:Y:S04]  /*49e0*/  BSSY B0, `(.L_x_423) ;  /* 0x0000014000007945 */ /* 0x000fe80003800000 */
[----:B------:R-:W-:Y:S05]  /*49f0*/  @P0 BRA `(.L_x_424) ;  /* 0x0000000000480947 */ /* 0x000fea0003800000 */
[----:B-----5:R-:W-:Y:S02]  /*4a00*/  IMAD.U32 R19, R19, 0x10000, RZ ;  /* 0x0001000013137824 */ /* 0x020fe400078e00ff */
[----:B------:R-:W-:Y:S02]  /*4a10*/  IMAD.MOV.U32 R5, RZ, RZ, 0x42fc0000 ;  /* 0x42fc0000ff057424 */ /* 0x000fe400078e00ff */
[----:B-1--4-:R-:W-:-:S06]  /*4a20*/  FMUL.FTZ R0, |R19|, 1.4426950216293334961 ;  /* 0x3fb8aa3b13007820 */ /* 0x012fcc0000410200 */
        /* <DEDUP_REMOVED lines=14> */
[----:B------:R1:W4:Y:S03]  /*4b10*/  F2F.BF16.F32 R19, R7 ;  /* 0x0000000700137304 */ /* 0x0003260000202000 */
.L_x_424:
[----:B------:R-:W-:Y:S05]  /*4b20*/  BSYNC B0 ;  /* 0x0000000000007941 */ /* 0x000fea0003800000 */
.L_x_423:
[----:B------:R-:W-:Y:S04]  /*4b30*/  BSSY B6, `(.L_x_425) ;  /* 0x0000112000067945 */ /* 0x000fe80003800000 */
[----:B------:R-:W-:Y:S05]  /*4b40*/  @P1 BRA `(.L_x_426) ;  /* 0x0000001000401947 */ /* 0x000fea0003800000 */
[----:B------:R-:W0:Y:S01]  /*4b50*/  LDC.64 R8, c[0x0][0x218] ;  /* 0x00008600ff087b82 */ /* 0x000e220000000a00 */
[----:B-1-34-:R-:W-:Y:S01]  /*4b60*/  PRMT R0, R17, 0x9910, RZ ;  /* 0x0000991011007816 */ /* 0x01afe200000000ff */
        /* <DEDUP_REMOVED lines=15> */
[----:B------:R-:W-:Y:S02]  /*4c60*/  IMAD.U32 R3, R3, 0x10000, RZ ;  /* 0x0001000003037824 */ /* 0x000fe400078e00ff */
[----:B------:R-:W-:-:S04]  /*4c70*/  IMAD.MOV.U32 R25, RZ, RZ, R23 ;  /* 0x000000ffff197224 */ /* 0x000fc800078e0017 */
[----:B------:R-:W0:Y:S02]  /*4c80*/  F2I.FTZ.TRUNC.NTZ R3, R3 ;  /* 0x0000000300037305 */ /* 0x000e24000021f100 */
[----:B0-----:R0:W-:Y:S01]  /*4c90*/  STG.E.U8 desc[UR36][R8.64], R3 ;  /* 0x0000000308007986 */ /* 0x0011e2000c101124 */
[----:B------:R-:W-:Y:S05]  /*4ca0*/  BRA `(.L_x_426) ;  /* 0x0000000c00e87947 */ /* 0x000fea0003800000 */
.L_x_430:
[----:B------:R-:W-:Y:S02]  /*4cb0*/  IMAD.U32 R5, R3, 0x10000, RZ ;  /* 0x0001000003057824 */ /* 0x000fe400078e00ff */
[----:B------:R-:W-:-:S04]  /*4cc0*/  IMAD.MOV.U32 R25, RZ, RZ, R23 ;  /* 0x000000ffff197224 */ /* 0x000fc800078e0017 */
[----:B------:R-:W0:Y:S02]  /*4cd0*/  F2I.S64.TRUNC R4, R5 ;  /* 0x0000000500047311 */ /* 0x000e24000020d900 */
[----:B0-----:R0:W-:Y:S01]  /*4ce0*/  STG.E.U8 desc[UR36][R8.64], R4 ;  /* 0x0000000408007986 */ /* 0x0011e2000c101124 */
[----:B------:R-:W-:Y:S05]  /*4cf0*/  BRA `(.L_x_426) ;  /* 0x0000000c00d47947 */ /* 0x000fea0003800000 */
.L_x_429:
[----:B------:R-:W-:-:S13]  /*4d00*/  ISETP.NE.AND P0, PT, R0, 0x2, PT ;  /* 0x000000020000780c */ /* 0x000fda0003f05270 */
[----:B------:R-:W-:Y:S05]  /*4d10*/  @!P0 BRA `(.L_x_432) ;  /* 0x0000000000388947 */ /* 0x000fea0003800000 */
[----:B------:R-:W-:-:S13]  /*4d20*/  ISETP.NE.AND P0, PT, R0, 0x3, PT ;  /* 0x000000030000780c */ /* 0x000fda0003f05270 */
[----:B------:R-:W-:Y:S05]  /*4d30*/  @!P0 BRA `(.L_x_433) ;  /* 0x00000000001c8947 */ /* 0x000fea0003800000 */
[----:B------:R-:W-:-:S13]  /*4d40*/  ISETP.NE.AND P0, PT, R0, 0x4, PT ;  /* 0x000000040000780c */ /* 0x000fda0003f05270 */
[----:B------:R-:W-:Y:S05]  /*4d50*/  @P0 BRA `(.L_x_431) ;  /* 0x0000000c00500947 */ /* 0x000fea0003800000 */
[----:B------:R-:W-:Y:S02]  /*4d60*/  IMAD.U32 R4, R3, 0x10000, RZ ;  /* 0x0001000003047824 */ /* 0x000fe400078e00ff */
[----:B------:R-:W-:-:S04]  /*4d70*/  IMAD.MOV.U32 R25, RZ, RZ, R23 ;  /* 0x000000ffff197224 */ /* 0x000fc800078e0017 */
[----:B------:R-:W0:Y:S02]  /*4d80*/  F2I.S64.TRUNC R4, R4 ;  /* 0x0000000400047311 */ /* 0x000e24000020d900 */
[----:B0-----:R0:W-:Y:S01]  /*4d90*/  STG.E.64 desc[UR36][R8.64], R4 ;  /* 0x0000000408007986 */ /* 0x0011e2000c101b24 */
[----:B------:R-:W-:Y:S05]  /*4da0*/  BRA `(.L_x_426) ;  /* 0x0000000c00a87947 */ /* 0x000fea0003800000 */
.L_x_433:
[----:B------:R-:W-:Y:S02]  /*4db0*/  IMAD.U32 R3, R3, 0x10000, RZ ;  /* 0x0001000003037824 */ /* 0x000fe400078e00ff */
[----:B------:R-:W-:-:S04]  /*4dc0*/  IMAD.MOV.U32 R25, RZ, RZ, R23 ;  /* 0x000000ffff197224 */ /* 0x000fc800078e0017 */
[----:B------:R-:W0:Y:S02]  /*4dd0*/  F2I.FTZ.TRUNC.NTZ R3, R3 ;  /* 0x0000000300037305 */ /* 0x000e24000021f100 */
[----:B0-----:R0:W-:Y:S01]  /*4de0*/  STG.E desc[UR36][R8.64], R3 ;  /* 0x0000000308007986 */ /* 0x0011e2000c101924 */
[----:B------:R-:W-:Y:S05]  /*4df0*/  BRA `(.L_x_426) ;  /* 0x0000000c00947947 */ /* 0x000fea0003800000 */
.L_x_432:
[----:B------:R-:W-:Y:S02]  /*4e00*/  IMAD.U32 R3, R3, 0x10000, RZ ;  /* 0x0001000003037824 */ /* 0x000fe400078e00ff */
[----:B------:R-:W-:-:S04]  /*4e10*/  IMAD.MOV.U32 R25, RZ, RZ, R23 ;  /* 0x000000ffff197224 */ /* 0x000fc800078e0017 */
[----:B------:R-:W0:Y:S02]  /*4e20*/  F2I.FTZ.TRUNC.NTZ R3, R3 ;  /* 0x0000000300037305 */ /* 0x000e24000021f100 */
[----:B0-----:R0:W-:Y:S01]  /*4e30*/  STG.E.U16 desc[UR36][R8.64], R3 ;  /* 0x0000000308007986 */ /* 0x0011e2000c101524 */
[----:B------:R-:W-:Y:S05]  /*4e40*/  BRA `(.L_x_426) ;  /* 0x0000000c00807947 */ /* 0x000fea0003800000 */
.L_x_428:
[----:B------:R-:W-:-:S13]  /*4e50*/  ISETP.GT.AND P0, PT, R0, 0x6, PT ;  /* 0x000000060000780c */ /* 0x000fda0003f04270 */
[----:B------:R-:W-:Y:S05]  /*4e60*/  @P0 BRA `(.L_x_434) ;  /* 0x0000000000340947 */ /* 0x000fea0003800000 */
[----:B------:R-:W-:-:S13]  /*4e70*/  ISETP.NE.AND P0, PT, R0, 0x5, PT ;  /* 0x000000050000780c */ /* 0x000fda0003f05270 */
[----:B------:R-:W-:Y:S05]  /*4e80*/  @!P0 BRA `(.L_x_435) ;  /* 0x0000000000188947 */ /* 0x000fea0003800000 */
[----:B------:R-:W-:-:S13]  /*4e90*/  ISETP.NE.AND P0, PT, R0, 0x6, PT ;  /* 0x000000060000780c */ /* 0x000fda0003f05270 */
[----:B------:R-:W-:Y:S05]  /*4ea0*/  @P0 BRA `(.L_x_431) ;  /* 0x0000000800fc0947 */ /* 0x000fea0003800000 */
[----:B------:R-:W-:Y:S02]  /*4eb0*/  IMAD.U32 R3, R3, 0x10000, RZ ;  /* 0x0001000003037824 */ /* 0x000fe400078e00ff */
[----:B------:R-:W-:-:S03]  /*4ec0*/  IMAD.MOV.U32 R25, RZ, RZ, R23 ;  /* 0x000000ffff197224 */ /* 0x000fc600078e0017 */
[----:B------:R0:W-:Y:S01]  /*4ed0*/  STG.E desc[UR36][R8.64], R3 ;  /* 0x0000000308007986 */ /* 0x0001e2000c101924 */
[----:B------:R-:W-:Y:S05]  /*4ee0*/  BRA `(.L_x_426) ;  /* 0x0000000c00587947 */ /* 0x000fea0003800000 */
.L_x_435:
[----:B------:R-:W-:Y:S02]  /*4ef0*/  IMAD.U32 R0, R3, 0x10000, RZ ;  /* 0x0001000003007824 */ /* 0x000fe400078e00ff */
[----:B------:R-:W-:-:S03]  /*4f00*/  IMAD.MOV.U32 R25, RZ, RZ, R23 ;  /* 0x000000ffff197224 */ /* 0x000fc600078e0017 */
[----:B------:R-:W-:-:S05]  /*4f10*/  F2FP.F16.F32.PACK_AB R0, RZ, R0 ;  /* 0x00000000ff00723e */ /* 0x000fca00000000ff */
[----:B------:R0:W-:Y:S01]  /*4f20*/  STG.E.U16 desc[UR36][R8.64], R0 ;  /* 0x0000000008007986 */ /* 0x0001e2000c101524 */
[----:B------:R-:W-:Y:S05]  /*4f30*/  BRA `(.L_x_426) ;  /* 0x0000000c00447947 */ /* 0x000fea0003800000 */
.L_x_434:
[----:B------:R-:W-:-:S13]  /*4f40*/  ISETP.NE.AND P0, PT, R0, 0x7, PT ;  /* 0x000000070000780c */ /* 0x000fda0003f05270 */
[----:B------:R-:W-:Y:S05]  /*4f50*/  @!P0 BRA `(.L_x_436) ;  /* 0x00000000003c8947 */ /* 0x000fea0003800000 */
[----:B------:R-:W-:-:S13]  /*4f60*/  ISETP.NE.AND P0, PT, R0, 0x8, PT ;  /* 0x000000080000780c */ /* 0x000fda0003f05270 */
[----:B------:R-:W-:Y:S05]  /*4f70*/  @!P0 BRA `(.L_x_437) ;  /* 0x00000000001c8947 */ /* 0x000fea0003800000 */
[----:B------:R-:W-:-:S13]  /*4f80*/  ISETP.NE.AND P0, PT, R0, 0x9, PT ;  /* 0x000000090000780c */ /* 0x000fda0003f05270 */
[----:B------:R-:W-:Y:S05]  /*4f90*/  @P0 BRA `(.L_x_431) ;  /* 0x0000000800c00947 */ /* 0x000fea0003800000 */
[----:B------:R-:W-:Y:S02]  /*4fa0*/  IMAD.U32 R4, R3, 0x10000, RZ ;  /* 0x0001000003047824 */ /* 0x000fe400078e00ff */
[----:B------:R-:W-:Y:S02]  /*4fb0*/  IMAD.MOV.U32 R5, RZ, RZ, RZ ;  /* 0x000000ffff057224 */ /* 0x000fe400078e00ff */
[----:B------:R-:W-:-:S03]  /*4fc0*/  IMAD.MOV.U32 R25, RZ, RZ, R23 ;  /* 0x000000ffff197224 */ /* 0x000fc600078e0017 */
[----:B------:R0:W-:Y:S01]  /*4fd0*/  STG.E.64 desc[UR36][R8.64], R4 ;  /* 0x0000000408007986 */ /* 0x0001e2000c101b24 */
[----:B------:R-:W-:Y:S05]  /*4fe0*/  BRA `(.L_x_426) ;  /* 0x0000000c00187947 */ /* 0x000fea0003800000 */
.L_x_437:
[----:B------:R-:W-:Y:S02]  /*4ff0*/  IMAD.U32 R3, R3, 0x10000, RZ ;  /* 0x0001000003037824 */ /* 0x000fe400078e00ff */
[----:B------:R-:W-:-:S03]  /*5000*/  IMAD.MOV.U32 R25, RZ, RZ, R23 ;  /* 0x000000ffff197224 */ /* 0x000fc600078e0017 */
[----:B------:R-:W-:-:S04]  /*5010*/  F2FP.F16.F32.PACK_AB R3, RZ, R3 ;  /* 0x00000003ff03723e */ /* 0x000fc800000000ff */
[----:B------:R-:W-:-:S05]  /*5020*/  PRMT R3, R3, 0x5410, RZ ;  /* 0x0000541003037816 */ /* 0x000fca00000000ff */
[----:B------:R0:W-:Y:S01]  /*5030*/  STG.E desc[UR36][R8.64], R3 ;  /* 0x0000000308007986 */ /* 0x0001e2000c101924 */
[----:B------:R-:W-:Y:S05]  /*5040*/  BRA `(.L_x_426) ;  /* 0x0000000c00007947 */ /* 0x000fea0003800000 */
.L_x_436:
[----:B------:R-:W-:Y:S02]  /*5050*/  IMAD.U32 R4, R3, 0x10000, RZ ;  /* 0x0001000003047824 */ /* 0x000fe400078e00ff */
[----:B------:R-:W-:Y:S02]  /*5060*/  IMAD.MOV.U32 R25, RZ, RZ, R23 ;  /* 0x000000ffff197224 */ /* 0x000fe400078e0017 */
[----:B------:R-:W-:-:S06]  /*5070*/  FMUL.FTZ R4, R4, 1 ;  /* 0x3f80000004047820 */ /* 0x000fcc0000410000 */
[----:B------:R-:W0:Y:S02]  /*5080*/  F2F.F64.F32 R4, R4 ;  /* 0x0000000400047310 */ /* 0x000e240000201800 */
[----:B0-----:R0:W-:Y:S01]  /*5090*/  STG.E.64 desc[UR36][R8.64], R4 ;  /* 0x0000000408007986 */ /* 0x0011e2000c101b24 */
[----:B------:R-:W-:Y:S05]  /*50a0*/  BRA `(.L_x_426) ;  /* 0x0000000800e87947 */ /* 0x000fea0003800000 */
.L_x_427:
        /* <DEDUP_REMOVED lines=10> */
[----:B------:R-:W-:-:S04]  /*5150*/  FSETP.NEU.FTZ.AND P0, PT, R3, RZ, PT ;  /* 0x000000ff0300720b */ /* 0x000fc80003f1d000 */
[----:B------:R-:W-:-:S05]  /*5160*/  SEL R3, RZ, 0x1, !P0 ;  /* 0x00000001ff037807 */ /* 0x000fca0004000000 */
[----:B------:R0:W-:Y:S01]  /*5170*/  STG.E.U8 desc[UR36][R8.64], R3 ;  /* 0x0000000308007986 */ /* 0x0001e2000c101124 */
[----:B------:R-:W-:Y:S05]  /*5180*/  BRA `(.L_x_426) ;  /* 0x0000000800b07947 */ /* 0x000fea0003800000 */
.L_x_440:
[----:B------:R-:W-:Y:S01]  /*5190*/  IMAD.U32 R3, R3, 0x10000, RZ ;  /* 0x0001000003037824 */ /* 0x000fe200078e00ff */
[----:B------:R-:W-:Y:S01]  /*51a0*/  CS2R R6, SRZ ;  /* 0x0000000000067805 */ /* 0x000fe2000001ff00 */
[----:B------:R-:W-:Y:S02]  /*51b0*/  IMAD.MOV.U32 R25, RZ, RZ, R23 ;  /* 0x000000ffff197224 */ /* 0x000fe400078e0017 */
[----:B------:R-:W-:-:S04]  /*51c0*/  FMUL.FTZ R3, R3, 1 ;  /* 0x3f80000003037820 */ /* 0x000fc80000410000 */
[----:B------:R-:W0:Y:S02]  /*51d0*/  F2F.F64.F32 R4, R3 ;  /* 0x0000000300047310 */ /* 0x000e240000201800 */
[----:B0-----:R0:W-:Y:S01]  /*51e0*/  STG.E.128 desc[UR36][R8.64], R4 ;  /* 0x0000000408007986 */ /* 0x0011e2000c101d24 */
[----:B------:R-:W-:Y:S05]  /*51f0*/  BRA `(.L_x_426) ;  /* 0x0000000800947947 */ /* 0x000fea0003800000 */
.L_x_439:
[----:B------:R-:W-:-:S13]  /*5200*/  ISETP.NE.AND P0, PT, R0, 0xf, PT ;  /* 0x0000000f0000780c */ /* 0x000fda0003f05270 */
[----:B------:R-:W-:Y:S05]  /*5210*/  @!P0 BRA `(.L_x_441) ;  /* 0x0000000000bc8947 */ /* 0x000fea0003800000 */
[----:B------:R-:W-:-:S13]  /*5220*/  ISETP.NE.AND P0, PT, R0, 0x17, PT ;  /* 0x000000170000780c */ /* 0x000fda0003f05270 */
[----:B------:R-:W-:Y:S05]  /*5230*/  @!P0 BRA `(.L_x_442) ;  /* 0x0000000000588947 */ /* 0x000fea0003800000 */
[----:B------:R-:W-:-:S13]  /*5240*/  ISETP.NE.AND P0, PT, R0, 0x18, PT ;  /* 0x000000180000780c */ /* 0x000fda0003f05270 */
[----:B------:R-:W-:Y:S05]  /*5250*/  @P0 BRA `(.L_x_431) ;  /* 0x0000000800100947 */ /* 0x000fea0003800000 */
[----:B------:R-:W-:Y:S01]  /*5260*/  IMAD.U32 R7, R3, 0x10000, RZ ;  /* 0x0001000003077824 */ /* 0x000fe200078e00ff */
[----:B------:R-:W-:Y:S04]  /*5270*/  BSSY B0, `(.L_x_443) ;  /* 0x000000e000007945 */ /* 0x000fe80003800000 */
[C---:B------:R-:W-:Y:S02]  /*5280*/  LOP3.LUT R3, R7.reuse, 0x7fffffff, RZ, 0xc0, !PT ;  /* 0x7fffffff07037812 */ /* 0x040fe400078ec0ff */
        /* <DEDUP_REMOVED lines=12> */
.L_x_444:
[----:B------:R-:W-:Y:S05]  /*5350*/  BSYNC B0 ;  /* 0x0000000000007941 */ /* 0x000fea0003800000 */
.L_x_443:
[----:B------:R-:W-:Y:S01]  /*5360*/  LOP3.LUT R5, R0, R5, RZ, 0xfc, !PT ;  /* 0x0000000500057212 */ /* 0x000fe200078efcff */
[----:B------:R-:W-:-:S04]  /*5370*/  IMAD.MOV.U32 R25, RZ, RZ, R23 ;  /* 0x000000ffff197224 */ /* 0x000fc800078e0017 */
[----:B------:R0:W-:Y:S01]  /*5380*/  STG.E.U8 desc[UR36][R8.64], R5 ;  /* 0x0000000508007986 */ /* 0x0001e2000c101124 */
[----:B------:R-:W-:Y:S05]  /*5390*/  BRA `(.L_x_426) ;  /* 0x00000008002c7947 */ /* 0x000fea0003800000 */
.L_x_442:
[----:B------:R-:W-:Y:S01]  /*53a0*/  IMAD.U32 R5, R3, 0x10000, RZ ;  /* 0x0001000003057824 */ /* 0x000fe200078e00ff */
[----:B------:R-:W-:Y:S04]  /*53b0*/  BSSY B0, `(.L_x_445) ;  /* 0x000000f000007945 */ /* 0x000fe80003800000 */
[----:B------:R-:W-:-:S04]  /*53c0*/  LOP3.LUT R3, R5, 0x7fffffff, RZ, 0xc0, !PT ;  /* 0x7fffffff05037812 */ /* 0x000fc800078ec0ff */
        /* <DEDUP_REMOVED lines=10> */
.L_x_446:
[----:B------:R-:W-:Y:S01]  /*5470*/  IMAD.MOV.U32 R0, RZ, RZ, 0x7f ;  /* 0x0000007fff007424 */ /* 0x000fe200078e00ff */
[----:B------:R-:W-:-:S04]  /*5480*/  ISETP.GT.U32.AND P0, PT, R3, 0x7f800000, PT ;  /* 0x7f8000000300780c */ /* 0x000fc80003f04070 */
[----:B------:R-:W-:-:S09]  /*5490*/  SEL R0, R0, 0x7c, P0 ;  /* 0x0000007c00007807 */ /* 0x000fd20000000000 */
.L_x_447:
[----:B------:R-:W-:Y:S05]  /*54a0*/  BSYNC B0 ;  /* 0x0000000000007941 */ /* 0x000fea0003800000 */
.L_x_445:
[----:B------:R-:W-:Y:S01]  /*54b0*/  LOP3.LUT R3, R5, 0x80000000, RZ, 0xc0, !PT ;  /* 0x8000000005037812 */ /* 0x000fe200078ec0ff */
[----:B------:R-:W-:-:S03]  /*54c0*/  IMAD.MOV.U32 R25, RZ, RZ, R23 ;  /* 0x000000ffff197224 */ /* 0x000fc600078e0017 */
[----:B------:R-:W-:-:S04]  /*54d0*/  SHF.R.U32.HI R3, RZ, 0x18, R3 ;  /* 0x00000018ff037819 */ /* 0x000fc80000011603 */
[----:B------:R-:W-:-:S05]  /*54e0*/  LOP3.LUT R3, R0, R3, RZ, 0xfc, !PT ;  /* 0x0000000300037212 */ /* 0x000fca00078efcff */
[----:B------:R0:W-:Y:S01]  /*54f0*/  STG.E.U8 desc[UR36][R8.64], R3 ;  /* 0x0000000308007986 */ /* 0x0001e2000c101124 */
[----:B------:R-:W-:Y:S05]  /*5500*/  BRA `(.L_x_426) ;  /* 0x0000000400d07947 */ /* 0x000fea0003800000 */
.L_x_441:
[----:B------:R0:W-:Y:S01]  /*5510*/  STG.E.U16 desc[UR36][R8.64], R3 ;  /* 0x0000000308007986 */ /* 0x0001e2000c101524 */
[----:B------:R-:W-:Y:S01]  /*5520*/  IMAD.MOV.U32 R25, RZ, RZ, R23 ;  /* 0x000000ffff197224 */ /* 0x000fe200078e0017 */
[----:B------:R-:W-:Y:S06]  /*5530*/  BRA `(.L_x_426) ;  /* 0x0000000400c47947 */ /* 0x000fec0003800000 */
.L_x_438:
        /* <DEDUP_REMOVED lines=10> */
[----:B------:R-:W0:Y:S02]  /*55e0*/  F2I.FTZ.U32.TRUNC.NTZ R3, R3 ;  /* 0x0000000300037305 */ /* 0x000e24000021f000 */
[----:B0-----:R0:W-:Y:S01]  /*55f0*/  STG.E.U16 desc[UR36][R8.64], R3 ;  /* 0x0000000308007986 */ /* 0x0011e2000c101524 */
[----:B------:R-:W-:Y:S05]  /*5600*/  BRA `(.L_x_426) ;  /* 0x0000000400907947 */ /* 0x000fea0003800000 */
.L_x_450:
[----:B------:R-:W-:Y:S01]  /*5610*/  IMAD.U32 R5, R3, 0x10000, RZ ;  /* 0x0001000003057824 */ /* 0x000fe200078e00ff */
[----:B------:R-:W-:Y:S01]  /*5620*/  BSSY B0, `(.L_x_451) ;  /* 0x0000014000007945 */ /* 0x000fe20003800000 */
[----:B------:R-:W-:-:S03]  /*5630*/  IMAD.MOV.U32 R4, RZ, RZ, 0x80 ;  /* 0x00000080ff047424 */ /* 0x000fc600078e00ff */
[----:B------:R-:W-:-:S04]  /*5640*/  LOP3.LUT R3, R5, 0x7fffffff, RZ, 0xc0, !PT ;  /* 0x7fffffff05037812 */ /* 0x000fc800078ec0ff */
        /* <DEDUP_REMOVED lines=13> */
.L_x_453:
[----:B------:R-:W-:-:S04]  /*5720*/  LOP3.LUT R3, R5, 0x80000000, RZ, 0xc0, !PT ;  /* 0x8000000005037812 */ /* 0x000fc800078ec0ff */
[----:B------:R-:W-:-:S04]  /*5730*/  SHF.R.U32.HI R3, RZ, 0x18, R3 ;  /* 0x00000018ff037819 */ /* 0x000fc80000011603 */
[----:B------:R-:W-:-:S04]  /*5740*/  LOP3.LUT R0, R0, R3, RZ, 0xfc, !PT ;  /* 0x0000000300007212 */ /* 0x000fc800078efcff */
[----:B------:R-:W-:-:S07]  /*5750*/  PRMT R4, R0, 0x7610, R4 ;  /* 0x0000761000047816 */ /* 0x000fce0000000004 */
.L_x_452:
[----:B------:R-:W-:Y:S05]  /*5760*/  BSYNC B0 ;  /* 0x0000000000007941 */ /* 0x000fea0003800000 */
.L_x_451:
[----:B------:R0:W-:Y:S01]  /*5770*/  STG.E.U8 desc[UR36][R8.64], R4 ;  /* 0x0000000408007986 */ /* 0x0001e2000c101124 */
[----:B------:R-:W-:Y:S01]  /*5780*/  IMAD.MOV.U32 R25, RZ, RZ, R23 ;  /* 0x000000ffff197224 */ /* 0x000fe200078e0017 */
[----:B------:R-:W-:Y:S06]  /*5790*/  BRA `(.L_x_426) ;  /* 0x00000004002c7947 */ /* 0x000fec0003800000 */
.L_x_449:
        /* <DEDUP_REMOVED lines=17> */
.L_x_456:
[----:B------:R-:W-:-:S04]  /*58b0*/  LOP3.LUT R3, R5, 0x80000000, RZ, 0xc0, !PT ;  /* 0x8000000005037812 */ /* 0x000fc800078ec0ff */
[----:B------:R-:W-:-:S04]  /*58c0*/  SHF.R.U32.HI R3, RZ, 0x18, R3 ;  /* 0x00000018ff037819 */ /* 0x000fc80000011603 */
[----:B------:R-:W-:-:S04]  /*58d0*/  LOP3.LUT R0, R0, R3, RZ, 0xfc, !PT ;  /* 0x0000000300007212 */ /* 0x000fc800078efcff */
[----:B------:R-:W-:-:S07]  /*58e0*/  PRMT R4, R0, 0x7610, R4 ;  /* 0x0000761000047816 */ /* 0x000fce0000000004 */
.L_x_455:
[----:B------:R-:W-:Y:S05]  /*58f0*/  BSYNC B0 ;  /* 0x0000000000007941 */ /* 0x000fea0003800000 */
.L_x_454:
[----:B------:R0:W-:Y:S01]  /*5900*/  STG.E.U8 desc[UR36][R8.64], R4 ;  /* 0x0000000408007986 */ /* 0x0001e2000c101124 */
[----:B------:R-:W-:Y:S01]  /*5910*/  IMAD.MOV.U32 R25, RZ, RZ, R23 ;  /* 0x000000ffff197224 */ /* 0x000fe200078e0017 */
[----:B------:R-:W-:Y:S06]  /*5920*/  BRA `(.L_x_426) ;  /* 0x0000000000c87947 */ /* 0x000fec0003800000 */
.L_x_448:
[----:B------:R-:W-:-:S13]  /*5930*/  ISETP.NE.AND P0, PT, R0, 0x1c, PT ;  /* 0x0000001c0000780c */ /* 0x000fda0003f05270 */
[----:B------:R-:W-:Y:S05]  /*5940*/  @!P0 BRA `(.L_x_457) ;  /* 0x0000000000b08947 */ /* 0x000fea0003800000 */
[----:B------:R-:W-:-:S13]  /*5950*/  ISETP.NE.AND P0, PT, R0, 0x1d, PT ;  /* 0x0000001d0000780c */ /* 0x000fda0003f05270 */
[----:B------:R-:W-:Y:S05]  /*5960*/  @!P0 BRA `(.L_x_458) ;  /* 0x0000000000948947 */ /* 0x000fea0003800000 */
[----:B------:R-:W-:-:S13]  /*5970*/  ISETP.NE.AND P0, PT, R0, 0x2c, PT ;  /* 0x0000002c0000780c */ /* 0x000fda0003f05270 */
[----:B------:R-:W-:Y:S05]  /*5980*/  @P0 BRA `(.L_x_431) ;  /* 0x0000000000440947 */ /* 0x000fea0003800000 */
[----:B------:R-:W-:Y:S02]  /*5990*/  IMAD.U32 R4, R3, 0x10000, RZ ;  /* 0x0001000003047824 */ /* 0x000fe400078e00ff */
[----:B------:R-:W-:-:S03]  /*59a0*/  IMAD.MOV.U32 R25, RZ, RZ, R23 ;  /* 0x000000ffff197224 */ /* 0x000fc600078e0017 */
[----:B------:R-:W-:-:S04]  /*59b0*/  SHF.R.U32.HI R5, RZ, 0x17, R4 ;  /* 0x00000017ff057819 */ /* 0x000fc80000011604 */
[----:B------:R-:W-:-:S04]  /*59c0*/  LOP3.LUT R3, R5, 0xff, RZ, 0xc0, !PT ;  /* 0x000000ff05037812 */ /* 0x000fc800078ec0ff */
[----:B------:R-:W-:-:S13]  /*59d0*/  ISETP.NE.AND P2, PT, R3, 0xff, PT ;  /* 0x000000ff0300780c */ /* 0x000fda0003f45270 */
[--C-:B------:R-:W-:Y:S02]  /*59e0*/  @P2 SHF.R.U32.HI R0, RZ, 0x16, R4.reuse ;  /* 0x00000016ff002819 */ /* 0x100fe40000011604 */
[----:B------:R-:W-:Y:S01]  /*59f0*/  @P2 LOP3.LUT P0, RZ, R3, 0x3fffff, R4, 0xf8, !PT ;  /* 0x003fffff03ff2812 */ /* 0x000fe2000780f804 */
[----:B------:R-:W-:Y:S01]  /*5a00*/  IMAD.MOV.U32 R3, RZ, RZ, 0xff ;  /* 0x000000ffff037424 */ /* 0x000fe200078e00ff */
        /* <DEDUP_REMOVED lines=9> */
.L_x_431:
        /* <DEDUP_REMOVED lines=15> */
[----:B0-2--5:R-:W-:Y:S05]  /*5b90*/  CALL.ABS.NOINC R14 ;  /* 0x000000000e007343 */ /* 0x025fea0003c00000 */
.L_x_459:
[----:B------:R-:W-:Y:S01]  /*5ba0*/  IMAD.MOV.U32 R25, RZ, RZ, R23 ;  /* 0x000000ffff197224 */ /* 0x000fe200078e0017 */
[----:B------:R-:W-:Y:S06]  /*5bb0*/  BRA `(.L_x_426) ;  /* 0x0000000000247947 */ /* 0x000fec0003800000 */
.L_x_458:
[----:B------:R-:W-:Y:S02]  /*5bc0*/  IMAD.U32 R4, R3, 0x10000, RZ ;  /* 0x0001000003047824 */ /* 0x000fe400078e00ff */
[----:B------:R-:W-:-:S04]  /*5bd0*/  IMAD.MOV.U32 R25, RZ, RZ, R23 ;  /* 0x000000ffff197224 */ /* 0x000fc800078e0017 */
[----:B------:R-:W0:Y:S02]  /*5be0*/  F2I.U64.TRUNC R4, R4 ;  /* 0x0000000400047311 */ /* 0x000e24000020d800 */
[----:B0-----:R0:W-:Y:S01]  /*5bf0*/  STG.E.64 desc[UR36][R8.64], R4 ;  /* 0x0000000408007986 */ /* 0x0011e2000c101b24 */
[----:B------:R-:W-:Y:S05]  /*5c00*/  BRA `(.L_x_426) ;  /* 0x0000000000107947 */ /* 0x000fea0003800000 */
.L_x_457:
[----:B------:R-:W-:Y:S02]  /*5c10*/  IMAD.U32 R3, R3, 0x10000, RZ ;  /* 0x0001000003037824 */ /* 0x000fe400078e00ff */
[----:B------:R-:W-:-:S04]  /*5c20*/  IMAD.MOV.U32 R25, RZ, RZ, R23 ;  /* 0x000000ffff197224 */ /* 0x000fc800078e0017 */
[----:B------:R-:W0:Y:S02]  /*5c30*/  F2I.FTZ.U32.TRUNC.NTZ R3, R3 ;  /* 0x0000000300037305 */ /* 0x000e24000021f000 */
[----:B0-----:R0:W-:Y:S02]  /*5c40*/  STG.E desc[UR36][R8.64], R3 ;  /* 0x0000000308007986 */ /* 0x0011e4000c101924 */
.L_x_426:
[----:B------:R-:W-:Y:S05]  /*5c50*/  BSYNC B6 ;  /* 0x0000000000067941 */ /* 0x000fea0003800000 */
.L_x_425:
[----:B------:R-:W-:Y:S01]  /*5c60*/  ISETP.GE.AND P0, PT, R25, R16, PT ;  /* 0x000000101900720c */ /* 0x000fe20003f06270 */
[----:B------:R-:W-:-:S12]  /*5c70*/  BSSY B6, `(.L_x_460) ;  /* 0x00001fc000067945 */ /* 0x000fd80003800000 */
[----:B------:R-:W-:Y:S05]  /*5c80*/  @P0 BRA `(.L_x_461) ;  /* 0x0000001c00e80947 */ /* 0x000fea0003800000 */
[----:B0-----:R-:W0:Y:S01]  /*5c90*/  LDC.64 R8, c[0x0][0x218] ;  /* 0x00008600ff087b82 */ /* 0x001e220000000a00 */
[----:B-1--4-:R-:W-:Y:S01]  /*5ca0*/  IMAD R0, R2, 0x200, R25 ;  /* 0x0000020002007824 */ /* 0x012fe200078e0219 */
[----:B---3--:R-:W-:Y:S01]  /*5cb0*/  PRMT R4, R17, 0x9910, RZ ;  /* 0x0000991011047816 */ /* 0x008fe200000000ff */
        /* <DEDUP_REMOVED lines=15> */
[----:B--2--5:R-:W-:-:S04]  /*5db0*/  IMAD.U32 R22, R22, 0x10000, RZ ;  /* 0x0001000016167824 */ /* 0x024fc800078e00ff */
[----:B------:R-:W0:Y:S02]  /*5dc0*/  F2I.FTZ.TRUNC.NTZ R3, R22 ;  /* 0x0000001600037305 */ /* 0x000e24000021f100 */
[----:B0-----:R3:W-:Y:S01]  /*5dd0*/  STG.E.U8 desc[UR36][R8.64], R3 ;  /* 0x0000000308007986 */ /* 0x0017e2000c101124 */
[----:B------:R-:W-:Y:S05]  /*5de0*/  BRA `(.L_x_467) ;  /* 0x0000000c00947947 */ /* 0x000fea0003800000 */
.L_x_465:
[----:B--2--5:R-:W-:-:S06]  /*5df0*/  IMAD.U32 R5, R22, 0x10000, RZ ;  /* 0x0001000016057824 */ /* 0x024fcc00078e00ff */
[----:B------:R-:W0:Y:S02]  /*5e00*/  F2I.S64.TRUNC R4, R5 ;  /* 0x0000000500047311 */ /* 0x000e24000020d900 */
[----:B0-----:R4:W-:Y:S01]  /*5e10*/  STG.E.U8 desc[UR36][R8.64], R4 ;  /* 0x0000000408007986 */ /* 0x0019e2000c101124 */
[----:B------:R-:W-:Y:S05]  /*5e20*/  BRA `(.L_x_467) ;  /* 0x0000000c00847947 */ /* 0x000fea0003800000 */
.L_x_464:
[----:B------:R-:W-:-:S13]  /*5e30*/  ISETP.NE.AND P0, PT, R0, 0x2, PT ;  /* 0x000000020000780c */ /* 0x000fda0003f05270 */
[----:B------:R-:W-:Y:S05]  /*5e40*/  @!P0 BRA `(.L_x_468) ;  /* 0x0000000000308947 */ /* 0x000fea0003800000 */
[----:B------:R-:W-:-:S13]  /*5e50*/  ISETP.NE.AND P0, PT, R0, 0x3, PT ;  /* 0x000000030000780c */ /* 0x000fda0003f05270 */
[----:B------:R-:W-:Y:S05]  /*5e60*/  @!P0 BRA `(.L_x_469) ;  /* 0x0000000000188947 */ /* 0x000fea0003800000 */
[----:B------:R-:W-:-:S13]  /*5e70*/  ISETP.NE.AND P0, PT, R0, 0x4, PT ;  /* 0x000000040000780c */ /* 0x000fda0003f05270 */
[----:B------:R-:W-:Y:S05]  /*5e80*/  @P0 BRA `(.L_x_466) ;  /* 0x0000000c000c0947 */ /* 0x000fea0003800000 */
[----:B--2--5:R-:W-:-:S06]  /*5e90*/  IMAD.U32 R4, R22, 0x10000, RZ ;  /* 0x0001000016047824 */ /* 0x024fcc00078e00ff */
[----:B------:R-:W0:Y:S02]  /*5ea0*/  F2I.S64.TRUNC R4, R4 ;  /* 0x0000000400047311 */ /* 0x000e24000020d900 */
[----:B0-----:R1:W-:Y:S01]  /*5eb0*/  STG.E.64 desc[UR36][R8.64], R4 ;  /* 0x0000000408007986 */ /* 0x0013e2000c101b24 */
[----:B------:R-:W-:Y:S05]  /*5ec0*/  BRA `(.L_x_467) ;  /* 0x0000000c005c7947 */ /* 0x000fea0003800000 */
.L_x_469:
[----:B--2--5:R-:W-:-:S04]  /*5ed0*/  IMAD.U32 R22, R22, 0x10000, RZ ;  /* 0x0001000016167824 */ /* 0x024fc800078e00ff */
[----:B------:R-:W0:Y:S02]  /*5ee0*/  F2I.FTZ.TRUNC.NTZ R3, R22 ;  /* 0x0000001600037305 */ /* 0x000e24000021f100 */
[----:B0-----:R2:W-:Y:S01]  /*5ef0*/  STG.E desc[UR36][R8.64], R3 ;  /* 0x0000000308007986 */ /* 0x0015e2000c101924 */
[----:B------:R-:W-:Y:S05]  /*5f00*/  BRA `(.L_x_467) ;  /* 0x0000000c004c7947 */ /* 0x000fea0003800000 */
.L_x_468:
[----:B--2--5:R-:W-:-:S04]  /*5f10*/  IMAD.U32 R22, R22, 0x10000, RZ ;  /* 0x0001000016167824 */ /* 0x024fc800078e00ff */
[----:B------:R-:W0:Y:S02]  /*5f20*/  F2I.FTZ.TRUNC.NTZ R3, R22 ;  /* 0x0000001600037305 */ /* 0x000e24000021f100 */
[----:B0-----:R0:W-:Y:S01]  /*5f30*/  STG.E.U16 desc[UR36][R8.64], R3 ;  /* 0x0000000308007986 */ /* 0x0011e2000c101524 */
[----:B------:R-:W-:Y:S05]  /*5f40*/  BRA `(.L_x_467) ;  /* 0x0000000c003c7947 */ /* 0x000fea0003800000 */
.L_x_463:
[----:B------:R-:W-:-:S13]  /*5f50*/  ISETP.GT.AND P0, PT, R0, 0x6, PT ;  /* 0x000000060000780c */ /* 0x000fda0003f04270 */
[----:B------:R-:W-:Y:S05]  /*5f60*/  @P0 BRA `(.L_x_470) ;  /* 0x00000000002c0947 */ /* 0x000fea0003800000 */
[----:B------:R-:W-:-:S13]  /*5f70*/  ISETP.NE.AND P0, PT, R0, 0x5, PT ;  /* 0x000000050000780c */ /* 0x000fda0003f05270 */
[----:B------:R-:W-:Y:S05]  /*5f80*/  @!P0 BRA `(.L_x_471) ;  /* 0x0000000000148947 */ /* 0x000fea0003800000 */
[----:B------:R-:W-:-:S13]  /*5f90*/  ISETP.NE.AND P0, PT, R0, 0x6, PT ;  /* 0x000000060000780c */ /* 0x000fda0003f05270 */
[----:B------:R-:W-:Y:S05]  /*5fa0*/  @P0 BRA `(.L_x_466) ;  /* 0x0000000800c40947 */ /* 0x000fea0003800000 */
[----:B--2--5:R-:W-:-:S05]  /*5fb0*/  IMAD.U32 R3, R22, 0x10000, RZ ;  /* 0x0001000016037824 */ /* 0x024fca00078e00ff */
[----:B------:R0:W-:Y:S01]  /*5fc0*/  STG.E desc[UR36][R8.64], R3 ;  /* 0x0000000308007986 */ /* 0x0001e2000c101924 */
[----:B------:R-:W-:Y:S05]  /*5fd0*/  BRA `(.L_x_467) ;  /* 0x0000000c00187947 */ /* 0x000fea0003800000 */
.L_x_471:
[----:B--2--5:R-:W-:-:S05]  /*5fe0*/  IMAD.U32 R0, R22, 0x10000, RZ ;  /* 0x0001000016007824 */ /* 0x024fca00078e00ff */
[----:B------:R-:W-:-:S05]  /*5ff0*/  F2FP.F16.F32.PACK_AB R0, RZ, R0 ;  /* 0x00000000ff00723e */ /* 0x000fca00000000ff */
[----:B------:R0:W-:Y:S01]  /*6000*/  STG.E.U16 desc[UR36][R8.64], R0 ;  /* 0x0000000008007986 */ /* 0x0001e2000c101524 */
[----:B------:R-:W-:Y:S05]  /*6010*/  BRA `(.L_x_467) ;  /* 0x0000000c00087947 */ /* 0x000fea0003800000 */
.L_x_470:
[----:B------:R-:W-:-:S13]  /*6020*/  ISETP.NE.AND P0, PT, R0, 0x7, PT ;  /* 0x000000070000780c */ /* 0x000fda0003f05270 */
[----:B------:R-:W-:Y:S05]  /*6030*/  @!P0 BRA `(.L_x_472) ;  /* 0x0000000000348947 */ /* 0x000fea0003800000 */
[----:B------:R-:W-:-:S13]  /*6040*/  ISETP.NE.AND P0, PT, R0, 0x8, PT ;  /* 0x000000080000780c */ /* 0x000fda0003f05270 */
[----:B------:R-:W-:Y:S05]  /*6050*/  @!P0 BRA `(.L_x_473) ;  /* 0x0000000000188947 */ /* 0x000fea0003800000 */
[----:B------:R-:W-:-:S13]  /*6060*/  ISETP.NE.AND P0, PT, R0, 0x9, PT ;  /* 0x000000090000780c */ /* 0x000fda0003f05270 */
[----:B------:R-:W-:Y:S05]  /*6070*/  @P0 BRA `(.L_x_466) ;  /* 0x0000000800900947 */ /* 0x000fea0003800000 */
[----:B--2--5:R-:W-:Y:S02]  /*6080*/  IMAD.U32 R22, R22, 0x10000, RZ ;  /* 0x0001000016167824 */ /* 0x024fe400078e00ff */
[----:B------:R-:W-:-:S05]  /*6090*/  IMAD.MOV.U32 R23, RZ, RZ, RZ ;  /* 0x000000ffff177224 */ /* 0x000fca00078e00ff */
[----:B------:R0:W-:Y:S01]  /*60a0*/  STG.E.64 desc[UR36][R8.64], R22 ;  /* 0x0000001608007986 */ /* 0x0001e2000c101b24 */
[----:B------:R-:W-:Y:S05]  /*60b0*/  BRA `(.L_x_467) ;  /* 0x0000000800e07947 */ /* 0x000fea0003800000 */
.L_x_473:
[----:B--2--5:R-:W-:-:S05]  /*60c0*/  IMAD.U32 R22, R22, 0x10000, RZ ;  /* 0x0001000016167824 */ /* 0x024fca00078e00ff */
[----:B------:R-:W-:-:S04]  /*60d0*/  F2FP.F16.F32.PACK_AB R3, RZ, R22 ;  /* 0x00000016ff03723e */ /* 0x000fc800000000ff */
[----:B------:R-:W-:-:S05]  /*60e0*/  PRMT R3, R3, 0x5410, RZ ;  /* 0x0000541003037816 */ /* 0x000fca00000000ff */
[----:B------:R0:W-:Y:S01]  /*60f0*/  STG.E desc[UR36][R8.64], R3 ;  /* 0x0000000308007986 */ /* 0x0001e2000c101924 */
[----:B------:R-:W-:Y:S05]  /*6100*/  BRA `(.L_x_467) ;  /* 0x0000000800cc7947 */ /* 0x000fea0003800000 */
.L_x_472:
[----:B--2--5:R-:W-:-:S04]  /*6110*/  IMAD.U32 R4, R22, 0x10000, RZ ;  /* 0x0001000016047824 */ /* 0x024fc800078e00ff */
[----:B------:R-:W-:-:S06]  /*6120*/  FMUL.FTZ R4, R4, 1 ;  /* 0x3f80000004047820 */ /* 0x000fcc0000410000 */
[----:B------:R-:W0:Y:S02]  /*6130*/  F2F.F64.F32 R4, R4 ;  /* 0x0000000400047310 */ /* 0x000e240000201800 */
[----:B0-----:R0:W-:Y:S01]  /*6140*/  STG.E.64 desc[UR36][R8.64], R4 ;  /* 0x0000000408007986 */ /* 0x0011e2000c101b24 */
[----:B------:R-:W-:Y:S05]  /*6150*/  BRA `(.L_x_467) ;  /* 0x0000000800b87947 */ /* 0x000fea0003800000 */
.L_x_462:
        /* <DEDUP_REMOVED lines=8> */
[----:B--2--5:R-:W-:-:S05]  /*61e0*/  IMAD.U32 R22, R22, 0x10000, RZ ;  /* 0x0001000016167824 */ /* 0x024fca00078e00ff */
[----:B------:R-:W-:-:S04]  /*61f0*/  FSETP.NEU.FTZ.AND P0, PT, R22, RZ, PT ;  /* 0x000000ff1600720b */ /* 0x000fc80003f1d000 */
[----:B------:R-:W-:-:S05]  /*6200*/  SEL R3, RZ, 0x1, !P0 ;  /* 0x00000001ff037807 */ /* 0x000fca0004000000 */
[----:B------:R0:W-:Y:S01]  /*6210*/  STG.E.U8 desc[UR36][R8.64], R3 ;  /* 0x0000000308007986 */ /* 0x0001e2000c101124 */
[----:B------:R-:W-:Y:S05]  /*6220*/  BRA `(.L_x_467) ;  /* 0x0000000800847947 */ /* 0x000fea0003800000 */
.L_x_476:
[----:B--2--5:R-:W-:Y:S01]  /*6230*/  IMAD.U32 R22, R22, 0x10000, RZ ;  /* 0x0001000016167824 */ /* 0x024fe200078e00ff */
[----:B------:R-:W-:-:S03]  /*6240*/  CS2R R6, SRZ ;  /* 0x0000000000067805 */ /* 0x000fc6000001ff00 */
[----:B------:R-:W-:-:S06]  /*6250*/  FMUL.FTZ R4, R22, 1 ;  /* 0x3f80000016047820 */ /* 0x000fcc0000410000 */
[----:B------:R-:W0:Y:S02]  /*6260*/  F2F.F64.F32 R4, R4 ;  /* 0x0000000400047310 */ /* 0x000e240000201800 */
[----:B0-----:R0:W-:Y:S01]  /*6270*/  STG.E.128 desc[UR36][R8.64], R4 ;  /* 0x0000000408007986 */ /* 0x0011e2000c101d24 */
[----:B------:R-:W-:Y:S05]  /*6280*/  BRA `(.L_x_467) ;  /* 0x00000008006c7947 */ /* 0x000fea0003800000 */
.L_x_475:
[----:B------:R-:W-:-:S13]  /*6290*/  ISETP.NE.AND P0, PT, R0, 0xf, PT ;  /* 0x0000000f0000780c */ /* 0x000fda0003f05270 */
[----:B------:R-:W-:Y:S05]  /*62a0*/  @!P0 BRA `(.L_x_477) ;  /* 0x0000000000b48947 */ /* 0x000fea0003800000 */
[----:B------:R-:W-:-:S13]  /*62b0*/  ISETP.NE.AND P0, PT, R0, 0x17, PT ;  /* 0x000000170000780c */ /* 0x000fda0003f05270 */
[----:B------:R-:W-:Y:S05]  /*62c0*/  @!P0 BRA `(.L_x_478) ;  /* 0x0000000000548947 */ /* 0x000fea0003800000 */
[----:B------:R-:W-:-:S13]  /*62d0*/  ISETP.NE.AND P0, PT, R0, 0x18, PT ;  /* 0x000000180000780c */ /* 0x000fda0003f05270 */
[----:B------:R-:W-:Y:S05]  /*62e0*/  @P0 BRA `(.L_x_466) ;  /* 0x0000000400f40947 */ /* 0x000fea0003800000 */
[----:B--2--5:R-:W-:Y:S01]  /*62f0*/  IMAD.U32 R7, R22, 0x10000, RZ ;  /* 0x0001000016077824 */ /* 0x024fe200078e00ff */
        /* <DEDUP_REMOVED lines=14> */
.L_x_480:
[----:B------:R-:W-:Y:S05]  /*63e0*/  BSYNC B0 ;  /* 0x0000000000007941 */ /* 0x000fea0003800000 */
.L_x_479:
[----:B------:R-:W-:-:S05]  /*63f0*/  LOP3.LUT R5, R0, R5, RZ, 0xfc, !PT ;  /* 0x0000000500057212 */ /* 0x000fca00078efcff */
[----:B------:R0:W-:Y:S01]  /*6400*/  STG.E.U8 desc[UR36][R8.64], R5 ;  /* 0x0000000508007986 */ /* 0x0001e2000c101124 */
[----:B------:R-:W-:Y:S05]  /*6410*/  BRA `(.L_x_467) ;  /* 0x0000000800087947 */ /* 0x000fea0003800000 */
.L_x_478:
[----:B--2--5:R-:W-:Y:S01]  /*6420*/  IMAD.U32 R5, R22, 0x10000, RZ ;  /* 0x0001000016057824 */ /* 0x024fe200078e00ff */
        /* <DEDUP_REMOVED lines=12> */
.L_x_482:
[----:B------:R-:W-:Y:S01]  /*64f0*/  IMAD.MOV.U32 R0, RZ, RZ, 0x7f ;  /* 0x0000007fff007424 */ /* 0x000fe200078e00ff */
[----:B------:R-:W-:-:S04]  /*6500*/  ISETP.GT.U32.AND P0, PT, R3, 0x7f800000, PT ;  /* 0x7f8000000300780c */ /* 0x000fc80003f04070 */
[----:B------:R-:W-:-:S09]  /*6510*/  SEL R0, R0, 0x7c, P0 ;  /* 0x0000007c00007807 */ /* 0x000fd20000000000 */
.L_x_483:
[----:B------:R-:W-:Y:S05]  /*6520*/  BSYNC B0 ;  /* 0x0000000000007941 */ /* 0x000fea0003800000 */
.L_x_481:
[----:B------:R-:W-:-:S04]  /*6530*/  LOP3.LUT R3, R5, 0x80000000, RZ, 0xc0, !PT ;  /* 0x8000000005037812 */ /* 0x000fc800078ec0ff */
[----:B------:R-:W-:-:S04]  /*6540*/  SHF.R.U32.HI R3, RZ, 0x18, R3 ;  /* 0x00000018ff037819 */ /* 0x000fc80000011603 */
[----:B------:R-:W-:-:S05]  /*6550*/  LOP3.LUT R3, R0, R3, RZ, 0xfc, !PT ;  /* 0x0000000300037212 */ /* 0x000fca00078efcff */
[----:B------:R0:W-:Y:S01]  /*6560*/  STG.E.U8 desc[UR36][R8.64], R3 ;  /* 0x0000000308007986 */ /* 0x0001e2000c101124 */
[----:B------:R-:W-:Y:S05]  /*6570*/  BRA `(.L_x_467) ;  /* 0x0000000400b07947 */ /* 0x000fea0003800000 */
.L_x_477:
[----:B--2--5:R0:W-:Y:S01]  /*6580*/  STG.E.U16 desc[UR36][R8.64], R22 ;  /* 0x0000001608007986 */ /* 0x0241e2000c101524 */
[----:B------:R-:W-:Y:S05]  /*6590*/  BRA `(.L_x_467) ;  /* 0x0000000400a87947 */ /* 0x000fea0003800000 */
.L_x_474:
        /* <DEDUP_REMOVED lines=8> */
[----:B--2--5:R-:W-:-:S06]  /*6620*/  IMAD.U32 R3, R22, 0x10000, RZ ;  /* 0x0001000016037824 */ /* 0x024fcc00078e00ff */
[----:B------:R-:W0:Y:S02]  /*6630*/  F2I.FTZ.U32.TRUNC.NTZ R3, R3 ;  /* 0x0000000300037305 */ /* 0x000e24000021f000 */
[----:B0-----:R0:W-:Y:S01]  /*6640*/  STG.E.U16 desc[UR36][R8.64], R3 ;  /* 0x0000000308007986 */ /* 0x0011e2000c101524 */
[----:B------:R-:W-:Y:S05]  /*6650*/  BRA `(.L_x_467) ;  /* 0x0000000400787947 */ /* 0x000fea0003800000 */
.L_x_486:
[----:B--2--5:R-:W-:Y:S01]  /*6660*/  IMAD.U32 R5, R22, 0x10000, RZ ;  /* 0x0001000016057824 */ /* 0x024fe200078e00ff */
        /* <DEDUP_REMOVED lines=16> */
.L_x_489:
[----:B------:R-:W-:-:S04]  /*6770*/  LOP3.LUT R3, R5, 0x80000000, RZ, 0xc0, !PT ;  /* 0x8000000005037812 */ /* 0x000fc800078ec0ff */
[----:B------:R-:W-:-:S04]  /*6780*/  SHF.R.U32.HI R3, RZ, 0x18, R3 ;  /* 0x00000018ff037819 */ /* 0x000fc80000011603 */
[----:B------:R-:W-:-:S04]  /*6790*/  LOP3.LUT R0, R0, R3, RZ, 0xfc, !PT ;  /* 0x0000000300007212 */ /* 0x000fc800078efcff */
[----:B------:R-:W-:-:S07]  /*67a0*/  PRMT R4, R0, 0x7610, R4 ;  /* 0x0000761000047816 */ /* 0x000fce0000000004 */
.L_x_488:
[----:B------:R-:W-:Y:S05]  /*67b0*/  BSYNC B0 ;  /* 0x0000000000007941 */ /* 0x000fea0003800000 */
.L_x_487:
[----:B------:R0:W-:Y:S01]  /*67c0*/  STG.E.U8 desc[UR36][R8.64], R4 ;  /* 0x0000000408007986 */ /* 0x0001e2000c101124 */
[----:B------:R-:W-:Y:S05]  /*67d0*/  BRA `(.L_x_467) ;  /* 0x0000000400187947 */ /* 0x000fea0003800000 */
.L_x_485:
        /* <DEDUP_REMOVED lines=17> */
.L_x_492:
[----:B------:R-:W-:-:S04]  /*68f0*/  LOP3.LUT R3, R5, 0x80000000, RZ, 0xc0, !PT ;  /* 0x8000000005037812 */ /* 0x000fc800078ec0ff */
[----:B------:R-:W-:-:S04]  /*6900*/  SHF.R.U32.HI R3, RZ, 0x18, R3 ;  /* 0x00000018ff037819 */ /* 0x000fc80000011603 */
[----:B------:R-:W-:-:S04]  /*6910*/  LOP3.LUT R0, R0, R3, RZ, 0xfc, !PT ;  /* 0x0000000300007212 */ /* 0x000fc800078efcff */
[----:B------:R-:W-:-:S07]  /*6920*/  PRMT R4, R0, 0x7610, R4 ;  /* 0x0000761000047816 */ /* 0x000fce0000000004 */
.L_x_491:
[----:B------:R-:W-:Y:S05]  /*6930*/  BSYNC B0 ;  /* 0x0000000000007941 */ /* 0x000fea0003800000 */
.L_x_490:
[----:B------:R0:W-:Y:S01]  /*6940*/  STG.E.U8 desc[UR36][R8.64], R4 ;  /* 0x0000000408007986 */ /* 0x0001e2000c101124 */
[----:B------:R-:W-:Y:S05]  /*6950*/  BRA `(.L_x_467) ;  /* 0x0000000000b87947 */ /* 0x000fea0003800000 */
.L_x_484:
[----:B------:R-:W-:-:S13]  /*6960*/  ISETP.NE.AND P0, PT, R0, 0x1c, PT ;  /* 0x0000001c0000780c */ /* 0x000fda0003f05270 */
[----:B------:R-:W-:Y:S05]  /*6970*/  @!P0 BRA `(.L_x_493) ;  /* 0x0000000000a48947 */ /* 0x000fea0003800000 */
[----:B------:R-:W-:-:S13]  /*6980*/  ISETP.NE.AND P0, PT, R0, 0x1d, PT ;  /* 0x0000001d0000780c */ /* 0x000fda0003f05270 */
[----:B------:R-:W-:Y:S05]  /*6990*/  @!P0 BRA `(.L_x_494) ;  /* 0x00000000008c8947 */ /* 0x000fea0003800000 */
[----:B------:R-:W-:-:S13]  /*69a0*/  ISETP.NE.AND P0, PT, R0, 0x2c, PT ;  /* 0x0000002c0000780c */ /* 0x000fda0003f05270 */
[----:B------:R-:W-:Y:S05]  /*69b0*/  @P0 BRA `(.L_x_466) ;  /* 0x0000000000400947 */ /* 0x000fea0003800000 */
[----:B--2--5:R-:W-:-:S05]  /*69c0*/  IMAD.U32 R22, R22, 0x10000, RZ ;  /* 0x0001000016167824 */ /* 0x024fca00078e00ff */
        /* <DEDUP_REMOVED lines=15> */
.L_x_466:
        /* <DEDUP_REMOVED lines=16> */
.L_x_495:
[----:B------:R-:W-:Y:S05]  /*6bc0*/  BRA `(.L_x_467) ;  /* 0x00000000001c7947 */ /* 0x000fea0003800000 */
.L_x_494:
[----:B--2--5:R-:W-:-:S06]  /*6bd0*/  IMAD.U32 R4, R22, 0x10000, RZ ;  /* 0x0001000016047824 */ /* 0x024fcc00078e00ff */
[----:B------:R-:W0:Y:S02]  /*6be0*/  F2I.U64.TRUNC R4, R4 ;  /* 0x0000000400047311 */ /* 0x000e24000020d800 */
[----:B0-----:R0:W-:Y:S01]  /*6bf0*/  STG.E.64 desc[UR36][R8.64], R4 ;  /* 0x0000000408007986 */ /* 0x0011e2000c101b24 */
[----:B------:R-:W-:Y:S05]  /*6c00*/  BRA `(.L_x_467) ;  /* 0x00000000000c7947 */ /* 0x000fea0003800000 */
.L_x_493:
[----:B--2--5:R-:W-:-:S04]  /*6c10*/  IMAD.U32 R22, R22, 0x10000, RZ ;  /* 0x0001000016167824 */ /* 0x024fc800078e00ff */
[----:B------:R-:W0:Y:S02]  /*6c20*/  F2I.FTZ.U32.TRUNC.NTZ R3, R22 ;  /* 0x0000001600037305 */ /* 0x000e24000021f000 */
[----:B0-----:R0:W-:Y:S02]  /*6c30*/  STG.E desc[UR36][R8.64], R3 ;  /* 0x0000000308007986 */ /* 0x0011e4000c101924 */
.L_x_467:
[----:B------:R-:W-:-:S05]  /*6c40*/  VIADD R25, R25, 0x80 ;  /* 0x0000008019197836 */ /* 0x000fca0000000000 */
[----:B------:R-:W-:-:S13]  /*6c50*/  ISETP.GE.AND P0, PT, R25, R16, PT ;  /* 0x000000101900720c */ /* 0x000fda0003f06270 */
[----:B------:R-:W-:Y:S05]  /*6c60*/  @P0 BRA `(.L_x_461) ;  /* 0x0000000c00f00947 */ /* 0x000fea0003800000 */
[----:B01234-:R-:W0:Y:S01]  /*6c70*/  LDC.64 R8, c[0x0][0x218] ;  /* 0x00008600ff087b82 */ /* 0x01fe220000000a00 */
        /* <DEDUP_REMOVED lines=17> */
[----:B------:R-:W-:-:S04]  /*6d90*/  IMAD.U32 R18, R18, 0x10000, RZ ;  /* 0x0001000012127824 */ /* 0x000fc800078e00ff */
[----:B------:R-:W0:Y:S02]  /*6da0*/  F2I.FTZ.TRUNC.NTZ R3, R18 ;  /* 0x0000001200037305 */ /* 0x000e24000021f100 */
[----:B0-----:R0:W-:Y:S01]  /*6db0*/  STG.E.U8 desc[UR36][R8.64], R3 ;  /* 0x0000000308007986 */ /* 0x0011e2000c101124 */
[----:B------:R-:W-:Y:S05]  /*6dc0*/  BRA `(.L_x_501) ;  /* 0x0000000c00947947 */ /* 0x000fea0003800000 */
.L_x_499:
[----:B------:R-:W-:-:S06]  /*6dd0*/  IMAD.U32 R5, R18, 0x10000, RZ ;  /* 0x0001000012057824 */ /* 0x000fcc00078e00ff */
[----:B------:R-:W0:Y:S02]  /*6de0*/  F2I.S64.TRUNC R4, R5 ;  /* 0x0000000500047311 */ /* 0x000e24000020d900 */
[----:B0-----:R0:W-:Y:S01]  /*6df0*/  STG.E.U8 desc[UR36][R8.64], R4 ;  /* 0x0000000408007986 */ /* 0x0011e2000c101124 */
[----:B------:R-:W-:Y:S05]  /*6e00*/  BRA `(.L_x_501) ;  /* 0x0000000c00847947 */ /* 0x000fea0003800000 */
.L_x_498:
[----:B------:R-:W-:-:S13]  /*6e10*/  ISETP.NE.AND P0, PT, R0, 0x2, PT ;  /* 0x000000020000780c */ /* 0x000fda0003f05270 */
[----:B------:R-:W-:Y:S05]  /*6e20*/  @!P0 BRA `(.L_x_502) ;  /* 0x0000000000308947 */ /* 0x000fea0003800000 */
[----:B------:R-:W-:-:S13]  /*6e30*/  ISETP.NE.AND P0, PT, R0, 0x3, PT ;  /* 0x000000030000780c */ /* 0x000fda0003f05270 */
[----:B------:R-:W-:Y:S05]  /*6e40*/  @!P0 BRA `(.L_x_503) ;  /* 0x0000000000188947 */ /* 0x000fea0003800000 */
[----:B------:R-:W-:-:S13]  /*6e50*/  ISETP.NE.AND P0, PT, R0, 0x4, PT ;  /* 0x000000040000780c */ /* 0x000fda0003f05270 */
[----:B------:R-:W-:Y:S05]  /*6e60*/  @P0 BRA `(.L_x_500) ;  /* 0x0000000c000c0947 */ /* 0x000fea0003800000 */
[----:B------:R-:W-:-:S06]  /*6e70*/  IMAD.U32 R4, R18, 0x10000, RZ ;  /* 0x0001000012047824 */ /* 0x000fcc00078e00ff */
[----:B------:R-:W0:Y:S02]  /*6e80*/  F2I.S64.TRUNC R4, R4 ;  /* 0x0000000400047311 */ /* 0x000e24000020d900 */
[----:B0-----:R0:W-:Y:S01]  /*6e90*/  STG.E.64 desc[UR36][R8.64], R4 ;  /* 0x0000000408007986 */ /* 0x0011e2000c101b24 */
[----:B------:R-:W-:Y:S05]  /*6ea0*/  BRA `(.L_x_501) ;  /* 0x0000000c005c7947 */ /* 0x000fea0003800000 */
.L_x_503:
[----:B------:R-:W-:-:S04]  /*6eb0*/  IMAD.U32 R18, R18, 0x10000, RZ ;  /* 0x0001000012127824 */ /* 0x000fc800078e00ff */
[----:B------:R-:W0:Y:S02]  /*6ec0*/  F2I.FTZ.TRUNC.NTZ R3, R18 ;  /* 0x0000001200037305 */ /* 0x000e24000021f100 */
[----:B0-----:R0:W-:Y:S01]  /*6ed0*/  STG.E desc[UR36][R8.64], R3 ;  /* 0x0000000308007986 */ /* 0x0011e2000c101924 */
[----:B------:R-:W-:Y:S05]  /*6ee0*/  BRA `(.L_x_501) ;  /* 0x0000000c004c7947 */ /* 0x000fea0003800000 */
.L_x_502:
[----:B------:R-:W-:-:S04]  /*6ef0*/  IMAD.U32 R18, R18, 0x10000, RZ ;  /* 0x0001000012127824 */ /* 0x000fc800078e00ff */
[----:B------:R-:W0:Y:S02]  /*6f00*/  F2I.FTZ.TRUNC.NTZ R3, R18 ;  /* 0x0000001200037305 */ /* 0x000e24000021f100 */
[----:B0-----:R0:W-:Y:S01]  /*6f10*/  STG.E.U16 desc[UR36][R8.64], R3 ;  /* 0x0000000308007986 */ /* 0x0011e2000c101524 */
[----:B------:R-:W-:Y:S05]  /*6f20*/  BRA `(.L_x_501) ;  /* 0x0000000c003c7947 */ /* 0x000fea0003800000 */
.L_x_497:
[----:B------:R-:W-:-:S13]  /*6f30*/  ISETP.GT.AND P0, PT, R0, 0x6, PT ;  /* 0x000000060000780c */ /* 0x000fda0003f04270 */
[----:B------:R-:W-:Y:S05]  /*6f40*/  @P0 BRA `(.L_x_504) ;  /* 0x00000000002c0947 */ /* 0x000fea0003800000 */
[----:B------:R-:W-:-:S13]  /*6f50*/  ISETP.NE.AND P0, PT, R0, 0x5, PT ;  /* 0x000000050000780c */ /* 0x000fda0003f05270 */
[----:B------:R-:W-:Y:S05]  /*6f60*/  @!P0 BRA `(.L_x_505) ;  /* 0x0000000000148947 */ /* 0x000fea0003800000 */
[----:B------:R-:W-:-:S13]  /*6f70*/  ISETP.NE.AND P0, PT, R0, 0x6, PT ;  /* 0x000000060000780c */ /* 0x000fda0003f05270 */
[----:B------:R-:W-:Y:S05]  /*6f80*/  @P0 BRA `(.L_x_500) ;  /* 0x0000000800c40947 */ /* 0x000fea0003800000 */
[----:B------:R-:W-:-:S05]  /*6f90*/  IMAD.U32 R3, R18, 0x10000, RZ ;  /* 0x0001000012037824 */ /* 0x000fca00078e00ff */
[----:B------:R0:W-:Y:S01]  /*6fa0*/  STG.E desc[UR36][R8.64], R3 ;  /* 0x0000000308007986 */ /* 0x0001e2000c101924 */
[----:B------:R-:W-:Y:S05]  /*6fb0*/  BRA `(.L_x_501) ;  /* 0x0000000c00187947 */ /* 0x000fea0003800000 */
.L_x_505:
[----:B------:R-:W-:-:S05]  /*6fc0*/  IMAD.U32 R0, R18, 0x10000, RZ ;  /* 0x0001000012007824 */ /* 0x000fca00078e00ff */
[----:B------:R-:W-:-:S05]  /*6fd0*/  F2FP.F16.F32.PACK_AB R0, RZ, R0 ;  /* 0x00000000ff00723e */ /* 0x000fca00000000ff */
[----:B------:R0:W-:Y:S01]  /*6fe0*/  STG.E.U16 desc[UR36][R8.64], R0 ;  /* 0x0000000008007986 */ /* 0x0001e2000c101524 */
[----:B------:R-:W-:Y:S05]  /*6ff0*/  BRA `(.L_x_501) ;  /* 0x0000000c00087947 */ /* 0x000fea0003800000 */
.L_x_504:
[----:B------:R-:W-:-:S13]  /*7000*/  ISETP.NE.AND P0, PT, R0, 0x7, PT ;  /* 0x000000070000780c */ /* 0x000fda0003f05270 */
[----:B------:R-:W-:Y:S05]  /*7010*/  @!P0 BRA `(.L_x_506) ;  /* 0x0000000000348947 */ /* 0x000fea0003800000 */
[----:B------:R-:W-:-:S13]  /*7020*/  ISETP.NE.AND P0, PT, R0, 0x8, PT ;  /* 0x000000080000780c */ /* 0x000fda0003f05270 */
[----:B------:R-:W-:Y:S05]  /*7030*/  @!P0 BRA `(.L_x_507) ;  /* 0x0000000000188947 */ /* 0x000fea0003800000 */
[----:B------:R-:W-:-:S13]  /*7040*/  ISETP.NE.AND P0, PT, R0, 0x9, PT ;  /* 0x000000090000780c */ /* 0x000fda0003f05270 */
[----:B------:R-:W-:Y:S05]  /*7050*/  @P0 BRA `(.L_x_500) ;  /* 0x0000000800900947 */ /* 0x000fea0003800000 */
[----:B------:R-:W-:Y:S02]  /*7060*/  IMAD.U32 R4, R18, 0x10000, RZ ;  /* 0x0001000012047824 */ /* 0x000fe400078e00ff */
[----:B------:R-:W-:-:S05]  /*7070*/  IMAD.MOV.U32 R5, RZ, RZ, RZ ;  /* 0x000000ffff057224 */ /* 0x000fca00078e00ff */
[----:B------:R0:W-:Y:S01]  /*7080*/  STG.E.64 desc[UR36][R8.64], R4 ;  /* 0x0000000408007986 */ /* 0x0001e2000c101b24 */
[----:B------:R-:W-:Y:S05]  /*7090*/  BRA `(.L_x_501) ;  /* 0x0000000800e07947 */ /* 0x000fea0003800000 */
.L_x_507:
[----:B------:R-:W-:-:S05]  /*70a0*/  IMAD.U32 R18, R18, 0x10000, RZ ;  /* 0x0001000012127824 */ /* 0x000fca00078e00ff */
[----:B------:R-:W-:-:S04]  /*70b0*/  F2FP.F16.F32.PACK_AB R3, RZ, R18 ;  /* 0x00000012ff03723e */ /* 0x000fc800000000ff */
[----:B------:R-:W-:-:S05]  /*70c0*/  PRMT R3, R3, 0x5410, RZ ;  /* 0x0000541003037816 */ /* 0x000fca00000000ff */
[----:B------:R0:W-:Y:S01]  /*70d0*/  STG.E desc[UR36][R8.64], R3 ;  /* 0x0000000308007986 */ /* 0x0001e2000c101924 */
[----:B------:R-:W-:Y:S05]  /*70e0*/  BRA `(.L_x_501) ;  /* 0x0000000800cc7947 */ /* 0x000fea0003800000 */
.L_x_506:
[----:B------:R-:W-:-:S04]  /*70f0*/  IMAD.U32 R4, R18, 0x10000, RZ ;  /* 0x0001000012047824 */ /* 0x000fc800078e00ff */
[----:B------:R-:W-:-:S06]  /*7100*/  FMUL.FTZ R4, R4, 1 ;  /* 0x3f80000004047820 */ /* 0x000fcc0000410000 */
[----:B------:R-:W0:Y:S02]  /*7110*/  F2F.F64.F32 R4, R4 ;  /* 0x0000000400047310 */ /* 0x000e240000201800 */
[----:B0-----:R0:W-:Y:S01]  /*7120*/  STG.E.64 desc[UR36][R8.64], R4 ;  /* 0x0000000408007986 */ /* 0x0011e2000c101b24 */
[----:B------:R-:W-:Y:S05]  /*7130*/  BRA `(.L_x_501) ;  /* 0x0000000800b87947 */ /* 0x000fea0003800000 */
.L_x_496:
        /* <DEDUP_REMOVED lines=8> */
[----:B------:R-:W-:-:S05]  /*71c0*/  IMAD.U32 R18, R18, 0x10000, RZ ;  /* 0x0001000012127824 */ /* 0x000fca00078e00ff */
[----:B------:R-:W-:-:S04]  /*71d0*/  FSETP.NEU.FTZ.AND P0, PT, R18, RZ, PT ;  /* 0x000000ff1200720b */ /* 0x000fc80003f1d000 */
[----:B------:R-:W-:-:S05]  /*71e0*/  SEL R3, RZ, 0x1, !P0 ;  /* 0x00000001ff037807 */ /* 0x000fca0004000000 */
[----:B------:R0:W-:Y:S01]  /*71f0*/  STG.E.U8 desc[UR36][R8.64], R3 ;  /* 0x0000000308007986 */ /* 0x0001e2000c101124 */
[----:B------:R-:W-:Y:S05]  /*7200*/  BRA `(.L_x_501) ;  /* 0x0000000800847947 */ /* 0x000fea0003800000 */
.L_x_510:
[----:B------:R-:W-:Y:S01]  /*7210*/  IMAD.U32 R18, R18, 0x10000, RZ ;  /* 0x0001000012127824 */ /* 0x000fe200078e00ff */
[----:B------:R-:W-:-:S03]  /*7220*/  CS2R R6, SRZ ;  /* 0x0000000000067805 */ /* 0x000fc6000001ff00 */
[----:B------:R-:W-:-:S06]  /*7230*/  FMUL.FTZ R4, R18, 1 ;  /* 0x3f80000012047820 */ /* 0x000fcc0000410000 */
[----:B------:R-:W0:Y:S02]  /*7240*/  F2F.F64.F32 R4, R4 ;  /* 0x0000000400047310 */ /* 0x000e240000201800 */
[----:B0-----:R0:W-:Y:S01]  /*7250*/  STG.E.128 desc[UR36][R8.64], R4 ;  /* 0x0000000408007986 */ /* 0x0011e2000c101d24 */
[----:B------:R-:W-:Y:S05]  /*7260*/  BRA `(.L_x_501) ;  /* 0x00000008006c7947 */ /* 0x000fea0003800000 */
.L_x_509:
        /* <DEDUP_REMOVED lines=21> */
.L_x_514:
[----:B------:R-:W-:Y:S05]  /*73c0*/  BSYNC B0 ;  /* 0x0000000000007941 */ /* 0x000fea0003800000 */
.L_x_513:
[----:B------:R-:W-:-:S05]  /*73d0*/  LOP3.LUT R5, R0, R5, RZ, 0xfc, !PT ;  /* 0x0000000500057212 */ /* 0x000fca00078efcff */
[----:B------:R0:W-:Y:S01]  /*73e0*/  STG.E.U8 desc[UR36][R8.64], R5 ;  /* 0x0000000508007986 */ /* 0x0001e2000c101124 */
[----:B------:R-:W-:Y:S05]  /*73f0*/  BRA `(.L_x_501) ;  /* 0x0000000800087947 */ /* 0x000fea0003800000 */
.L_x_512:
        /* <DEDUP_REMOVED lines=13> */
.L_x_516:
[----:B------:R-:W-:Y:S01]  /*74d0*/  IMAD.MOV.U32 R0, RZ, RZ, 0x7f ;  /* 0x0000007fff007424 */ /* 0x000fe200078e00ff */
[----:B------:R-:W-:-:S04]  /*74e0*/  ISETP.GT.U32.AND P0, PT, R3, 0x7f800000, PT ;  /* 0x7f8000000300780c */ /* 0x000fc80003f04070 */
[----:B------:R-:W-:-:S09]  /*74f0*/  SEL R0, R0, 0x7c, P0 ;  /* 0x0000007c00007807 */ /* 0x000fd20000000000 */
.L_x_517:
[----:B------:R-:W-:Y:S05]  /*7500*/  BSYNC B0 ;  /* 0x0000000000007941 */ /* 0x000fea0003800000 */
.L_x_515:
[----:B------:R-:W-:-:S04]  /*7510*/  LOP3.LUT R3, R5, 0x80000000, RZ, 0xc0, !PT ;  /* 0x8000000005037812 */ /* 0x000fc800078ec0ff */
[----:B------:R-:W-:-:S04]  /*7520*/  SHF.R.U32.HI R3, RZ, 0x18, R3 ;  /* 0x00000018ff037819 */ /* 0x000fc80000011603 */
[----:B------:R-:W-:-:S05]  /*7530*/  LOP3.LUT R3, R0, R3, RZ, 0xfc, !PT ;  /* 0x0000000300037212 */ /* 0x000fca00078efcff */
[----:B------:R0:W-:Y:S01]  /*7540*/  STG.E.U8 desc[UR36][R8.64], R3 ;  /* 0x0000000308007986 */ /* 0x0001e2000c101124 */
[----:B------:R-:W-:Y:S05]  /*7550*/  BRA `(.L_x_501) ;  /* 0x0000000400b07947 */ /* 0x000fea0003800000 */
.L_x_511:
[----:B------:R0:W-:Y:S01]  /*7560*/  STG.E.U16 desc[UR36][R8.64], R18 ;  /* 0x0000001208007986 */ /* 0x0001e2000c101524 */
[----:B------:R-:W-:Y:S05]  /*7570*/  BRA `(.L_x_501) ;  /* 0x0000000400a87947 */ /* 0x000fea0003800000 */
.L_x_508:
        /* <DEDUP_REMOVED lines=8> */
[----:B------:R-:W-:-:S06]  /*7600*/  IMAD.U32 R3, R18, 0x10000, RZ ;  /* 0x0001000012037824 */ /* 0x000fcc00078e00ff */
[----:B------:R-:W0:Y:S02]  /*7610*/  F2I.FTZ.U32.TRUNC.NTZ R3, R3 ;  /* 0x0000000300037305 */ /* 0x000e24000021f000 */
[----:B0-----:R4:W-:Y:S01]  /*7620*/  STG.E.U16 desc[UR36][R8.64], R3 ;  /* 0x0000000308007986 */ /* 0x0019e2000c101524 */
[----:B------:R-:W-:Y:S05]  /*7630*/  BRA `(.L_x_501) ;  /* 0x0000000400787947 */ /* 0x000fea0003800000 */
.L_x_520:
        /* <DEDUP_REMOVED lines=17> */
.L_x_523:
[----:B------:R-:W-:-:S04]  /*7750*/  LOP3.LUT R3, R5, 0x80000000, RZ, 0xc0, !PT ;  /* 0x8000000005037812 */ /* 0x000fc800078ec0ff */
[----:B------:R-:W-:-:S04]  /*7760*/  SHF.R.U32.HI R3, RZ, 0x18, R3 ;  /* 0x00000018ff037819 */ /* 0x000fc80000011603 */
[----:B------:R-:W-:-:S04]  /*7770*/  LOP3.LUT R0, R0, R3, RZ, 0xfc, !PT ;  /* 0x0000000300007212 */ /* 0x000fc800078efcff */
[----:B------:R-:W-:-:S07]  /*7780*/  PRMT R4, R0, 0x7610, R4 ;  /* 0x0000761000047816 */ /* 0x000fce0000000004 */
.L_x_522:
[----:B------:R-:W-:Y:S05]  /*7790*/  BSYNC B0 ;  /* 0x0000000000007941 */ /* 0x000fea0003800000 */
.L_x_521:
[----:B------:R3:W-:Y:S01]  /*77a0*/  STG.E.U8 desc[UR36][R8.64], R4 ;  /* 0x0000000408007986 */ /* 0x0007e2000c101124 */
[----:B------:R-:W-:Y:S05]  /*77b0*/  BRA `(.L_x_501) ;  /* 0x0000000400187947 */ /* 0x000fea0003800000 */
.L_x_519:
        /* <DEDUP_REMOVED lines=17> */
.L_x_526:
[----:B------:R-:W-:-:S04]  /*78d0*/  LOP3.LUT R3, R5, 0x80000000, RZ, 0xc0, !PT ;  /* 0x8000000005037812 */ /* 0x000fc800078ec0ff */
[----:B------:R-:W-:-:S04]  /*78e0*/  SHF.R.U32.HI R3, RZ, 0x18, R3 ;  /* 0x00000018ff037819 */ /* 0x000fc80000011603 */
[----:B------:R-:W-:-:S04]  /*78f0*/  LOP3.LUT R0, R0, R3, RZ, 0xfc, !PT ;  /* 0x0000000300007212 */ /* 0x000fc800078efcff */
[----:B------:R-:W-:-:S07]  /*7900*/  PRMT R4, R0, 0x7610, R4 ;  /* 0x0000761000047816 */ /* 0x000fce0000000004 */
.L_x_525:
[----:B------:R-:W-:Y:S05]  /*7910*/  BSYNC B0 ;  /* 0x0000000000007941 */ /* 0x000fea0003800000 */
.L_x_524:
[----:B------:R0:W-:Y:S01]  /*7920*/  STG.E.U8 desc[UR36][R8.64], R4 ;  /* 0x0000000408007986 */ /* 0x0001e2000c101124 */
[----:B------:R-:W-:Y:S05]  /*7930*/  BRA `(.L_x_501) ;  /* 0x0000000000b87947 */ /* 0x000fea0003800000 */
.L_x_518:
[----:B------:R-:W-:-:S13]  /*7940*/  ISETP.NE.AND P0, PT, R0, 0x1c, PT ;  /* 0x0000001c0000780c */ /* 0x000fda0003f05270 */
[----:B------:R-:W-:Y:S05]  /*7950*/  @!P0 BRA `(.L_x_527) ;  /* 0x0000000000a48947 */ /* 0x000fea0003800000 */
[----:B------:R-:W-:-:S13]  /*7960*/  ISETP.NE.AND P0, PT, R0, 0x1d, PT ;  /* 0x0000001d0000780c */ /* 0x000fda0003f05270 */
[----:B------:R-:W-:Y:S05]  /*7970*/  @!P0 BRA `(.L_x_528) ;  /* 0x00000000008c8947 */ /* 0x000fea0003800000 */
[----:B------:R-:W-:-:S13]  /*7980*/  ISETP.NE.AND P0, PT, R0, 0x2c, PT ;  /* 0x0000002c0000780c */ /* 0x000fda0003f05270 */
[----:B------:R-:W-:Y:S05]  /*7990*/  @P0 BRA `(.L_x_500) ;  /* 0x0000000000400947 */ /* 0x000fea0003800000 */
[----:B------:R-:W-:-:S05]  /*79a0*/  IMAD.U32 R18, R18, 0x10000, RZ ;  /* 0x0001000012127824 */ /* 0x000fca00078e00ff */
        /* <DEDUP_REMOVED lines=15> */
.L_x_500:
        /* <DEDUP_REMOVED lines=16> */
.L_x_529:
[----:B------:R-:W-:Y:S05]  /*7ba0*/  BRA `(.L_x_501) ;  /* 0x00000000001c7947 */ /* 0x000fea0003800000 */
.L_x_528:
[----:B------:R-:W-:-:S06]  /*7bb0*/  IMAD.U32 R4, R18, 0x10000, RZ ;  /* 0x0001000012047824 */ /* 0x000fcc00078e00ff */
[----:B------:R-:W0:Y:S02]  /*7bc0*/  F2I.U64.TRUNC R4, R4 ;  /* 0x0000000400047311 */ /* 0x000e24000020d800 */
[----:B0-----:R1:W-:Y:S01]  /*7bd0*/  STG.E.64 desc[UR36][R8.64], R4 ;  /* 0x0000000408007986 */ /* 0x0013e2000c101b24 */
[----:B------:R-:W-:Y:S05]  /*7be0*/  BRA `(.L_x_501) ;  /* 0x00000000000c7947 */ /* 0x000fea0003800000 */
.L_x_527:
[----:B------:R-:W-:-:S04]  /*7bf0*/  IMAD.U32 R18, R18, 0x10000, RZ ;  /* 0x0001000012127824 */ /* 0x000fc800078e00ff */
[----:B------:R-:W0:Y:S02]  /*7c00*/  F2I.FTZ.U32.TRUNC.NTZ R3, R18 ;  /* 0x0000001200037305 */ /* 0x000e24000021f000 */
[----:B0-----:R2:W-:Y:S02]  /*7c10*/  STG.E desc[UR36][R8.64], R3 ;  /* 0x0000000308007986 */ /* 0x0015e4000c101924 */
.L_x_501:
[----:B------:R-:W-:-:S07]  /*7c20*/  VIADD R25, R25, 0x80 ;  /* 0x0000008019197836 */ /* 0x000fce0000000000 */
.L_x_461:
[----:B------:R-:W-:Y:S05]  /*7c30*/  BSYNC B6 ;  /* 0x0000000000067941 */ /* 0x000fea0003800000 */
.L_x_460:
[----:B------:R-:W-:-:S13]  /*7c40*/  ISETP.GE.AND P0, PT, R25, R16, PT ;  /* 0x000000101900720c */ /* 0x000fda0003f06270 */
[----:B------:R-:W-:Y:S05]  /*7c50*/  @P0 EXIT ;  /* 0x000000000000094d */ /* 0x000fea0003800000 */
[----:B01-34-:R-:W0:Y:S01]  /*7c60*/  LDC.64 R4, c[0x0][0x218] ;  /* 0x00008600ff047b82 */ /* 0x01be220000000a00 */
[----:B------:R-:W-:Y:S01]  /*7c70*/  PRMT R0, R17, 0x9910, RZ ;  /* 0x0000991011007816 */ /* 0x000fe200000000ff */
[----:B------:R-:W-:Y:S01]  /*7c80*/  IMAD R2, R2, 0x200, R25 ;  /* 0x0000020002027824 */ /* 0x000fe200078e0219 */
[----:B------:R-:W-:Y:S02]  /*7c90*/  ULDC UR4, c[0x0][0x238] ;  /* 0x00008e0000047ab9 */ /* 0x000fe40000000800 */
[----:B------:R-:W-:Y:S01]  /*7ca0*/  ISETP.GT.AND P1, PT, R0, 0x9, PT ;  /* 0x000000090000780c */ /* 0x000fe20003f24270 */
[----:B--2---:R-:W-:-:S05]  /*7cb0*/  IMAD R3, R2, UR4, RZ ;  /* 0x0000000402037c24 */ /* 0x004fca000f8e02ff */
        /* <DEDUP_REMOVED lines=11> */
[----:B-----5:R-:W-:-:S06]  /*7d70*/  IMAD.U32 R19, R19, 0x10000, RZ ;  /* 0x0001000013137824 */ /* 0x020fcc00078e00ff */
[----:B------:R-:W0:Y:S02]  /*7d80*/  F2I.FTZ.TRUNC.NTZ R19, R19 ;  /* 0x0000001300137305 */ /* 0x000e24000021f100 */
[----:B0-----:R-:W-:Y:S01]  /*7d90*/  STG.E.U8 desc[UR36][R2.64], R19 ;  /* 0x0000001302007986 */ /* 0x001fe2000c101124 */
[----:B------:R-:W-:Y:S05]  /*7da0*/  EXIT ;  /* 0x000000000000794d */ /* 0x000fea0003800000 */
.L_x_533:
[----:B-----5:R-:W-:-:S06]  /*7db0*/  IMAD.U32 R5, R19, 0x10000, RZ ;  /* 0x0001000013057824 */ /* 0x020fcc00078e00ff */
[----:B------:R-:W0:Y:S02]  /*7dc0*/  F2I.S64.TRUNC R4, R5 ;  /* 0x0000000500047311 */ /* 0x000e24000020d900 */
[----:B0-----:R-:W-:Y:S01]  /*7dd0*/  STG.E.U8 desc[UR36][R2.64], R4 ;  /* 0x0000000402007986 */ /* 0x001fe2000c101124 */
[----:B------:R-:W-:Y:S05]  /*7de0*/  EXIT ;  /* 0x000000000000794d */ /* 0x000fea0003800000 */
.L_x_532:
[----:B------:R-:W-:-:S13]  /*7df0*/  ISETP.NE.AND P0, PT, R0, 0x2, PT ;  /* 0x000000020000780c */ /* 0x000fda0003f05270 */
[----:B------:R-:W-:Y:S05]  /*7e00*/  @!P0 BRA `(.L_x_535) ;  /* 0x0000000000308947 */ /* 0x000fea0003800000 */
[----:B------:R-:W-:-:S13]  /*7e10*/  ISETP.NE.AND P0, PT, R0, 0x3, PT ;  /* 0x000000030000780c */ /* 0x000fda0003f05270 */
[----:B------:R-:W-:Y:S05]  /*7e20*/  @!P0 BRA `(.L_x_536) ;  /* 0x0000000000188947 */ /* 0x000fea0003800000 */
[----:B------:R-:W-:-:S13]  /*7e30*/  ISETP.NE.AND P0, PT, R0, 0x4, PT ;  /* 0x000000040000780c */ /* 0x000fda0003f05270 */
[----:B------:R-:W-:Y:S05]  /*7e40*/  @P0 BRA `(.L_x_534) ;  /* 0x0000000c000c0947 */ /* 0x000fea0003800000 */
[----:B-----5:R-:W-:-:S06]  /*7e50*/  IMAD.U32 R4, R19, 0x10000, RZ ;  /* 0x0001000013047824 */ /* 0x020fcc00078e00ff */
[----:B------:R-:W0:Y:S02]  /*7e60*/  F2I.S64.TRUNC R4, R4 ;  /* 0x0000000400047311 */ /* 0x000e24000020d900 */
[----:B0-----:R-:W-:Y:S01]  /*7e70*/  STG.E.64 desc[UR36][R2.64], R4 ;  /* 0x0000000402007986 */ /* 0x001fe2000c101b24 */
[----:B------:R-:W-:Y:S05]  /*7e80*/  EXIT ;  /* 0x000000000000794d */ /* 0x000fea0003800000 */
.L_x_536:
[----:B-----5:R-:W-:-:S06]  /*7e90*/  IMAD.U32 R19, R19, 0x10000, RZ ;  /* 0x0001000013137824 */ /* 0x020fcc00078e00ff */
[----:B------:R-:W0:Y:S02]  /*7ea0*/  F2I.FTZ.TRUNC.NTZ R19, R19 ;  /* 0x0000001300137305 */ /* 0x000e24000021f100 */
[----:B0-----:R-:W-:Y:S01]  /*7eb0*/  STG.E desc[UR36][R2.64], R19 ;  /* 0x0000001302007986 */ /* 0x001fe2000c101924 */
[----:B------:R-:W-:Y:S05]  /*7ec0*/  EXIT ;  /* 0x000000000000794d */ /* 0x000fea0003800000 */
.L_x_535:
[----:B-----5:R-:W-:-:S06]  /*7ed0*/  IMAD.U32 R19, R19, 0x10000, RZ ;  /* 0x0001000013137824 */ /* 0x020fcc00078e00ff */
[----:B------:R-:W0:Y:S02]  /*7ee0*/  F2I.FTZ.TRUNC.NTZ R19, R19 ;  /* 0x0000001300137305 */ /* 0x000e24000021f100 */
[----:B0-----:R-:W-:Y:S01]  /*7ef0*/  STG.E.U16 desc[UR36][R2.64], R19 ;  /* 0x0000001302007986 */ /* 0x001fe2000c101524 */
[----:B------:R-:W-:Y:S05]  /*7f00*/  EXIT ;  /* 0x000000000000794d */ /* 0x000fea0003800000 */
.L_x_531:
[----:B------:R-:W-:-:S13]  /*7f10*/  ISETP.GT.AND P0, PT, R0, 0x6, PT ;  /* 0x000000060000780c */ /* 0x000fda0003f04270 */
[----:B------:R-:W-:Y:S05]  /*7f20*/  @P0 BRA `(.L_x_537) ;  /* 0x00000000002c0947 */ /* 0x000fea0003800000 */
[----:B------:R-:W-:-:S13]  /*7f30*/  ISETP.NE.AND P0, PT, R0, 0x5, PT ;  /* 0x000000050000780c */ /* 0x000fda0003f05270 */
[----:B------:R-:W-:Y:S05]  /*7f40*/  @!P0 BRA `(.L_x_538) ;  /* 0x0000000000148947 */ /* 0x000fea0003800000 */
[----:B------:R-:W-:-:S13]  /*7f50*/  ISETP.NE.AND P0, PT, R0, 0x6, PT ;  /* 0x000000060000780c */ /* 0x000fda0003f05270 */
[----:B------:R-:W-:Y:S05]  /*7f60*/  @P0 BRA `(.L_x_534) ;  /* 0x0000000800c40947 */ /* 0x000fea0003800000 */
[----:B-----5:R-:W-:-:S05]  /*7f70*/  IMAD.U32 R19, R19, 0x10000, RZ ;  /* 0x0001000013137824 */ /* 0x020fca00078e00ff */
[----:B------:R-:W-:Y:S01]  /*7f80*/  STG.E desc[UR36][R2.64], R19 ;  /* 0x0000001302007986 */ /* 0x000fe2000c101924 */
[----:B------:R-:W-:Y:S05]  /*7f90*/  EXIT ;  /* 0x000000000000794d */ /* 0x000fea0003800000 */
.L_x_538:
[----:B-----5:R-:W-:-:S05]  /*7fa0*/  IMAD.U32 R0, R19, 0x10000, RZ ;  /* 0x0001000013007824 */ /* 0x020fca00078e00ff */
[----:B------:R-:W-:-:S05]  /*7fb0*/  F2FP.F16.F32.PACK_AB R0, RZ, R0 ;  /* 0x00000000ff00723e */ /* 0x000fca00000000ff */
[----:B------:R-:W-:Y:S01]  /*7fc0*/  STG.E.U16 desc[UR36][R2.64], R0 ;  /* 0x0000000002007986 */ /* 0x000fe2000c101524 */
[----:B------:R-:W-:Y:S05]  /*7fd0*/  EXIT ;  /* 0x000000000000794d */ /* 0x000fea0003800000 */
.L_x_537:
[----:B------:R-:W-:-:S13]  /*7fe0*/  ISETP.NE.AND P0, PT, R0, 0x7, PT ;  /* 0x000000070000780c */ /* 0x000fda0003f05270 */
[----:B------:R-:W-:Y:S05]  /*7ff0*/  @!P0 BRA `(.L_x_539) ;  /* 0x0000000000348947 */ /* 0x000fea0003800000 */
[----:B------:R-:W-:-:S13]  /*8000*/  ISETP.NE.AND P0, PT, R0, 0x8, PT ;  /* 0x000000080000780c */ /* 0x000fda0003f05270 */
[----:B------:R-:W-:Y:S05]  /*8010*/  @!P0 BRA `(.L_x_540) ;  /* 0x0000000000188947 */ /* 0x000fea0003800000 */
[----:B------:R-:W-:-:S13]  /*8020*/  ISETP.NE.AND P0, PT, R0, 0x9, PT ;  /* 0x000000090000780c */ /* 0x000fda0003f05270 */
[----:B------:R-:W-:Y:S05]  /*8030*/  @P0 BRA `(.L_x_534) ;  /* 0x0000000800900947 */ /* 0x000fea0003800000 */
[----:B-----5:R-:W-:Y:S02]  /*8040*/  IMAD.U32 R4, R19, 0x10000, RZ ;  /* 0x0001000013047824 */ /* 0x020fe400078e00ff */
[----:B------:R-:W-:-:S05]  /*8050*/  IMAD.MOV.U32 R5, RZ, RZ, RZ ;  /* 0x000000ffff057224 */ /* 0x000fca00078e00ff */
[----:B------:R-:W-:Y:S01]  /*8060*/  STG.E.64 desc[UR36][R2.64], R4 ;  /* 0x0000000402007986 */ /* 0x000fe2000c101b24 */
[----:B------:R-:W-:Y:S05]  /*8070*/  EXIT ;  /* 0x000000000000794d */ /* 0x000fea0003800000 */
.L_x_540:
[----:B-----5:R-:W-:-:S05]  /*8080*/  IMAD.U32 R19, R19, 0x10000, RZ ;  /* 0x0001000013137824 */ /* 0x020fca00078e00ff */
[----:B------:R-:W-:-:S04]  /*8090*/  F2FP.F16.F32.PACK_AB R5, RZ, R19 ;  /* 0x00000013ff05723e */ /* 0x000fc800000000ff */
[----:B------:R-:W-:-:S05]  /*80a0*/  PRMT R5, R5, 0x5410, RZ ;  /* 0x0000541005057816 */ /* 0x000fca00000000ff */
[----:B------:R-:W-:Y:S01]  /*80b0*/  STG.E desc[UR36][R2.64], R5 ;  /* 0x0000000502007986 */ /* 0x000fe2000c101924 */
[----:B------:R-:W-:Y:S05]  /*80c0*/  EXIT ;  /* 0x000000000000794d */ /* 0x000fea0003800000 */
.L_x_539:
[----:B-----5:R-:W-:-:S04]  /*80d0*/  IMAD.U32 R4, R19, 0x10000, RZ ;  /* 0x0001000013047824 */ /* 0x020fc800078e00ff */
[----:B------:R-:W-:-:S06]  /*80e0*/  FMUL.FTZ R4, R4, 1 ;  /* 0x3f80000004047820 */ /* 0x000fcc0000410000 */
[----:B------:R-:W0:Y:S02]  /*80f0*/  F2F.F64.F32 R4, R4 ;  /* 0x0000000400047310 */ /* 0x000e240000201800 */
[----:B0-----:R-:W-:Y:S01]  /*8100*/  STG.E.64 desc[UR36][R2.64], R4 ;  /* 0x0000000402007986 */ /* 0x001fe2000c101b24 */
[----:B------:R-:W-:Y:S05]  /*8110*/  EXIT ;  /* 0x000000000000794d */ /* 0x000fea0003800000 */
.L_x_530:
        /* <DEDUP_REMOVED lines=8> */
[----:B-----5:R-:W-:-:S05]  /*81a0*/  IMAD.U32 R19, R19, 0x10000, RZ ;  /* 0x0001000013137824 */ /* 0x020fca00078e00ff */
[----:B------:R-:W-:-:S04]  /*81b0*/  FSETP.NEU.FTZ.AND P0, PT, R19, RZ, PT ;  /* 0x000000ff1300720b */ /* 0x000fc80003f1d000 */
[----:B------:R-:W-:-:S05]  /*81c0*/  SEL R5, RZ, 0x1, !P0 ;  /* 0x00000001ff057807 */ /* 0x000fca0004000000 */
[----:B------:R-:W-:Y:S01]  /*81d0*/  STG.E.U8 desc[UR36][R2.64], R5 ;  /* 0x0000000502007986 */ /* 0x000fe2000c101124 */
[----:B------:R-:W-:Y:S05]  /*81e0*/  EXIT ;  /* 0x000000000000794d */ /* 0x000fea0003800000 */
.L_x_543:
[----:B-----5:R-:W-:Y:S01]  /*81f0*/  IMAD.U32 R19, R19, 0x10000, RZ ;  /* 0x0001000013137824 */ /* 0x020fe200078e00ff */
[----:B------:R-:W-:-:S03]  /*8200*/  CS2R R6, SRZ ;  /* 0x0000000000067805 */ /* 0x000fc6000001ff00 */
[----:B------:R-:W-:-:S06]  /*8210*/  FMUL.FTZ R4, R19, 1 ;  /* 0x3f80000013047820 */ /* 0x000fcc0000410000 */
[----:B------:R-:W0:Y:S02]  /*8220*/  F2F.F64.F32 R4, R4 ;  /* 0x0000000400047310 */ /* 0x000e240000201800 */
[----:B0-----:R-:W-:Y:S01]  /*8230*/  STG.E.128 desc[UR36][R2.64], R4 ;  /* 0x0000000402007986 */ /* 0x001fe2000c101d24 */
[----:B------:R-:W-:Y:S05]  /*8240*/  EXIT ;  /* 0x000000000000794d */ /* 0x000fea0003800000 */
.L_x_542:
[----:B------:R-:W-:-:S13]  /*8250*/  ISETP.NE.AND P0, PT, R0, 0xf, PT ;  /* 0x0000000f0000780c */ /* 0x000fda0003f05270 */
[----:B------:R-:W-:Y:S05]  /*8260*/  @!P0 BRA `(.L_x_544) ;  /* 0x0000000000b48947 */ /* 0x000fea0003800000 */
[----:B------:R-:W-:-:S13]  /*8270*/  ISETP.NE.AND P0, PT, R0, 0x17, PT ;  /* 0x000000170000780c */ /* 0x000fda0003f05270 */
[----:B------:R-:W-:Y:S05]  /*8280*/  @!P0 BRA `(.L_x_545) ;  /* 0x0000000000548947 */ /* 0x000fea0003800000 */
[----:B------:R-:W-:-:S13]  /*8290*/  ISETP.NE.AND P0, PT, R0, 0x18, PT ;  /* 0x000000180000780c */ /* 0x000fda0003f05270 */
[----:B------:R-:W-:Y:S05]  /*82a0*/  @P0 BRA `(.L_x_534) ;  /* 0x0000000400f40947 */ /* 0x000fea0003800000 */
[----:B-----5:R-:W-:Y:S01]  /*82b0*/  IMAD.U32 R19, R19, 0x10000, RZ ;  /* 0x0001000013137824 */ /* 0x020fe200078e00ff */
        /* <DEDUP_REMOVED lines=14> */
.L_x_547:
[----:B------:R-:W-:Y:S05]  /*83a0*/  BSYNC B0 ;  /* 0x0000000000007941 */ /* 0x000fea0003800000 */
.L_x_546:
[----:B------:R-:W-:-:S05]  /*83b0*/  LOP3.LUT R5, R0, R5, RZ, 0xfc, !PT ;  /* 0x0000000500057212 */ /* 0x000fca00078efcff */
[----:B------:R-:W-:Y:S01]  /*83c0*/  STG.E.U8 desc[UR36][R2.64], R5 ;  /* 0x0000000502007986 */ /* 0x000fe2000c101124 */
[----:B------:R-:W-:Y:S05]  /*83d0*/  EXIT ;  /* 0x000000000000794d */ /* 0x000fea0003800000 */
.L_x_545:
[----:B-----5:R-:W-:Y:S01]  /*83e0*/  IMAD.U32 R19, R19, 0x10000, RZ ;  /* 0x0001000013137824 */ /* 0x020fe200078e00ff */
        /* <DEDUP_REMOVED lines=12> */
.L_x_549:
[----:B------:R-:W-:Y:S01]  /*84b0*/  IMAD.MOV.U32 R0, RZ, RZ, 0x7f ;  /* 0x0000007fff007424 */ /* 0x000fe200078e00ff */
[----:B------:R-:W-:-:S04]  /*84c0*/  ISETP.GT.U32.AND P0, PT, R4, 0x7f800000, PT ;  /* 0x7f8000000400780c */ /* 0x000fc80003f04070 */
[----:B------:R-:W-:-:S09]  /*84d0*/  SEL R0, R0, 0x7c, P0 ;  /* 0x0000007c00007807 */ /* 0x000fd20000000000 */
.L_x_550:
[----:B------:R-:W-:Y:S05]  /*84e0*/  BSYNC B0 ;  /* 0x0000000000007941 */ /* 0x000fea0003800000 */
.L_x_548:
[----:B------:R-:W-:-:S04]  /*84f0*/  LOP3.LUT R4, R19, 0x80000000, RZ, 0xc0, !PT ;  /* 0x8000000013047812 */ /* 0x000fc800078ec0ff */
[----:B------:R-:W-:-:S04]  /*8500*/  SHF.R.U32.HI R5, RZ, 0x18, R4 ;  /* 0x00000018ff057819 */ /* 0x000fc80000011604 */
[----:B------:R-:W-:-:S05]  /*8510*/  LOP3.LUT R5, R0, R5, RZ, 0xfc, !PT ;  /* 0x0000000500057212 */ /* 0x000fca00078efcff */
[----:B------:R-:W-:Y:S01]  /*8520*/  STG.E.U8 desc[UR36][R2.64], R5 ;  /* 0x0000000502007986 */ /* 0x000fe2000c101124 */
[----:B------:R-:W-:Y:S05]  /*8530*/  EXIT ;  /* 0x000000000000794d */ /* 0x000fea0003800000 */
.L_x_544:
[----:B-----5:R-:W-:Y:S01]  /*8540*/  STG.E.U16 desc[UR36][R2.64], R19 ;  /* 0x0000001302007986 */ /* 0x020fe2000c101524 */
[----:B------:R-:W-:Y:S05]  /*8550*/  EXIT ;  /* 0x000000000000794d */ /* 0x000fea0003800000 */
.L_x_541:
        /* <DEDUP_REMOVED lines=8> */
[----:B-----5:R-:W-:-:S06]  /*85e0*/  IMAD.U32 R5, R19, 0x10000, RZ ;  /* 0x0001000013057824 */ /* 0x020fcc00078e00ff */
[----:B------:R-:W0:Y:S02]  /*85f0*/  F2I.FTZ.U32.TRUNC.NTZ R5, R5 ;  /* 0x0000000500057305 */ /* 0x000e24000021f000 */
[----:B0-----:R-:W-:Y:S01]  /*8600*/  STG.E.U16 desc[UR36][R2.64], R5 ;  /* 0x0000000502007986 */ /* 0x001fe2000c101524 */
[----:B------:R-:W-:Y:S05]  /*8610*/  EXIT ;  /* 0x000000000000794d */ /* 0x000fea0003800000 */
.L_x_553:
[----:B-----5:R-:W-:Y:S01]  /*8620*/  IMAD.U32 R19, R19, 0x10000, RZ ;  /* 0x0001000013137824 */ /* 0x020fe200078e00ff */
        /* <DEDUP_REMOVED lines=12> */
[----:B------:R-:W-:-:S05]  /*86f0*/  FADD.FTZ R0, R5, 8192 ;  /* 0x4600000005007421 */ /* 0x000fca0000010000 */
[----:B------:R-:W-:Y:S02]  /*8700*/  LOP3.LUT P0, R4, R0, 0xff, RZ, 0xc0, !PT ;  /* 0x000000ff00047812 */ /* 0x000fe4000780c0ff */
[----:B------:R-:W-:-:S11]  /*8710*/  PRMT R0, RZ, 0x7610, R0 ;  /* 0x00007610ff007816 */ /* 0x000fd60000000000 */
[----:B------:R-:W-:Y:S05]  /*8720*/  @!P0 BRA `(.L_x_555) ;  /* 0x0000000000108947 */ /* 0x000fea0003800000 */
.L_x_556:
[----:B------:R-:W-:-:S04]  /*8730*/  LOP3.LUT R0, R19, 0x80000000, RZ, 0xc0, !PT ;  /* 0x8000000013007812 */ /* 0x000fc800078ec0ff */
[----:B------:R-:W-:-:S04]  /*8740*/  SHF.R.U32.HI R5, RZ, 0x18, R0 ;  /* 0x00000018ff057819 */ /* 0x000fc80000011600 */
[----:B------:R-:W-:-:S04]  /*8750*/  LOP3.LUT R4, R4, R5, RZ, 0xfc, !PT ;  /* 0x0000000504047212 */ /* 0x000fc800078efcff */
[----:B------:R-:W-:-:S07]  /*8760*/  PRMT R0, R4, 0x7610, R0 ;  /* 0x0000761004007816 */ /* 0x000fce0000000000 */
.L_x_555:
[----:B------:R-:W-:Y:S05]  /*8770*/  BSYNC B0 ;  /* 0x0000000000007941 */ /* 0x000fea0003800000 */
.L_x_554:
[----:B------:R-:W-:Y:S01]  /*8780*/  STG.E.U8 desc[UR36][R2.64], R0 ;  /* 0x0000000002007986 */ /* 0x000fe2000c101124 */
[----:B------:R-:W-:Y:S05]  /*8790*/  EXIT ;  /* 0x000000000000794d */ /* 0x000fea0003800000 */
.L_x_552:
        /* <DEDUP_REMOVED lines=17> */
.L_x_559:
[----:B------:R-:W-:-:S04]  /*88b0*/  LOP3.LUT R0, R19, 0x80000000, RZ, 0xc0, !PT ;  /* 0x8000000013007812 */ /* 0x000fc800078ec0ff */
[----:B------:R-:W-:-:S04]  /*88c0*/  SHF.R.U32.HI R5, RZ, 0x18, R0 ;  /* 0x00000018ff057819 */ /* 0x000fc80000011600 */
[----:B------:R-:W-:-:S04]  /*88d0*/  LOP3.LUT R4, R4, R5, RZ, 0xfc, !PT ;  /* 0x0000000504047212 */ /* 0x000fc800078efcff */
[----:B------:R-:W-:-:S07]  /*88e0*/  PRMT R0, R4, 0x7610, R0 ;  /* 0x0000761004007816 */ /* 0x000fce0000000000 */
.L_x_558:
[----:B------:R-:W-:Y:S05]  /*88f0*/  BSYNC B0 ;  /* 0x0000000000007941 */ /* 0x000fea0003800000 */
.L_x_557:
[----:B------:R-:W-:Y:S01]  /*8900*/  STG.E.U8 desc[UR36][R2.64], R0 ;  /* 0x0000000002007986 */ /* 0x000fe2000c101124 */
[----:B------:R-:W-:Y:S05]  /*8910*/  EXIT ;  /* 0x000000000000794d */ /* 0x000fea0003800000 */
.L_x_551:
[----:B------:R-:W-:-:S13]  /*8920*/  ISETP.NE.AND P0, PT, R0, 0x1c, PT ;  /* 0x0000001c0000780c */ /* 0x000fda0003f05270 */
[----:B------:R-:W-:Y:S05]  /*8930*/  @!P0 BRA `(.L_x_560) ;  /* 0x0000000000a48947 */ /* 0x000fea0003800000 */
[----:B------:R-:W-:-:S13]  /*8940*/  ISETP.NE.AND P0, PT, R0, 0x1d, PT ;  /* 0x0000001d0000780c */ /* 0x000fda0003f05270 */
[----:B------:R-:W-:Y:S05]  /*8950*/  @!P0 BRA `(.L_x_561) ;  /* 0x00000000008c8947 */ /* 0x000fea0003800000 */
[----:B------:R-:W-:-:S13]  /*8960*/  ISETP.NE.AND P0, PT, R0, 0x2c, PT ;  /* 0x0000002c0000780c */ /* 0x000fda0003f05270 */
[----:B------:R-:W-:Y:S05]  /*8970*/  @P0 BRA `(.L_x_534) ;  /* 0x0000000000400947 */ /* 0x000fea0003800000 */
[----:B-----5:R-:W-:Y:S02]  /*8980*/  IMAD.U32 R19, R19, 0x10000, RZ ;  /* 0x0001000013137824 */ /* 0x020fe400078e00ff */
[----:B------:R-:W-:-:S03]  /*8990*/  IMAD.MOV.U32 R5, RZ, RZ, 0xff ;  /* 0x000000ffff057424 */ /* 0x000fc600078e00ff */
[----:B------:R-:W-:-:S04]  /*89a0*/  SHF.R.U32.HI R6, RZ, 0x17, R19 ;  /* 0x00000017ff067819 */ /* 0x000fc80000011613 */
[----:B------:R-:W-:-:S04]  /*89b0*/  LOP3.LUT R4, R6, 0xff, RZ, 0xc0, !PT ;  /* 0x000000ff06047812 */ /* 0x000fc800078ec0ff */
        /* <DEDUP_REMOVED lines=12> */
.L_x_534:
        /* <DEDUP_REMOVED lines=15> */
[----:B-1---5:R-:W-:Y:S05]  /*8b70*/  CALL.ABS.NOINC R2 ;  /* 0x0000000002007343 */ /* 0x022fea0003c00000 */
.L_x_562:
[----:B------:R-:W-:Y:S05]  /*8b80*/  EXIT ;  /* 0x000000000000794d */ /* 0x000fea0003800000 */
.L_x_561:
[----:B-----5:R-:W-:-:S06]  /*8b90*/  IMAD.U32 R4, R19, 0x10000, RZ ;  /* 0x0001000013047824 */ /* 0x020fcc00078e00ff */
[----:B------:R-:W0:Y:S02]  /*8ba0*/  F2I.U64.TRUNC R4, R4 ;  /* 0x0000000400047311 */ /* 0x000e24000020d800 */
[----:B0-----:R-:W-:Y:S01]  /*8bb0*/  STG.E.64 desc[UR36][R2.64], R4 ;  /* 0x0000000402007986 */ /* 0x001fe2000c101b24 */
[----:B------:R-:W-:Y:S05]  /*8bc0*/  EXIT ;  /* 0x000000000000794d */ /* 0x000fea0003800000 */
.L_x_560:
[----:B-----5:R-:W-:-:S06]  /*8bd0*/  IMAD.U32 R19, R19, 0x10000, RZ ;  /* 0x0001000013137824 */ /* 0x020fcc00078e00ff */
[----:B------:R-:W0:Y:S02]  /*8be0*/  F2I.FTZ.U32.TRUNC.NTZ R19, R19 ;  /* 0x0000001300137305 */ /* 0x000e24000021f000 */
[----:B0-----:R-:W-:Y:S01]  /*8bf0*/  STG.E desc[UR36][R2.64], R19 ;  /* 0x0000001302007986 */ /* 0x001fe2000c101924 */
[----:B------:R-:W-:Y:S05]  /*8c00*/  EXIT ;  /* 0x000000000000794d */ /* 0x000fea0003800000 */
.L_x_563:
        /* <DEDUP_REMOVED lines=15> */
.L_x_2712:


//--------------------- .text._ZN2at6native18elementwise_kernelILi128ELi4EZNS0_22gpu_kernel_impl_nocastIZZZNS0_16cosh_kernel_cudaERNS_18TensorIteratorBaseEENKUlvE0_clEvENKUlvE2_clEvEUlN3c108BFloat16EE_EEvS4_RKT_EUliE_EEviT1_ --------------------------
	.section	.text._ZN2at6native18elementwise_kernelILi128ELi4EZNS0_22gpu_kernel_impl_nocastIZZZNS0_16cosh_kernel_cudaERNS_18TensorIteratorBaseEENKUlvE0_clEvENKUlvE2_clEvEUlN3c108BFloat16EE_EEvS4_RKT_EUliE_EEviT1_,"ax",@progbits
	.align	128
        .global         _ZN2at6native18elementwise_kernelILi128ELi4EZNS0_22gpu_kernel_impl_nocastIZZZNS0_16cosh_kernel_cudaERNS_18TensorIteratorBaseEENKUlvE0_clEvENKUlvE2_clEvEUlN3c108BFloat16EE_EEvS4_RKT_EUliE_EEviT1_
        .type           _ZN2at6native18elementwise_kernelILi128ELi4EZNS0_22gpu_kernel_impl_nocastIZZZNS0_16cosh_kernel_cudaERNS_18TensorIteratorBaseEENKUlvE0_clEvENKUlvE2_clEvEUlN3c108BFloat16EE_EEvS4_RKT_EUliE_EEviT1_,@function
        .size           _ZN2at6native18elementwise_kernelILi128ELi4EZNS0_22gpu_kernel_impl_nocastIZZZNS0_16cosh_kernel_cudaERNS_18TensorIteratorBaseEENKUlvE0_clEvENKUlvE2_clEvEUlN3c108BFloat16EE_EEvS4_RKT_EUliE_EEviT1_,(.L_x_2713 - _ZN2at6native18elementwise_kernelILi128ELi4EZNS0_22gpu_kernel_impl_nocastIZZZNS0_16cosh_kernel_cudaERNS_18TensorIteratorBaseEENKUlvE0_clEvENKUlvE2_clEvEUlN3c108BFloat16EE_EEvS4_RKT_EUliE_EEviT1_)
        .other          _ZN2at6native18elementwise_kernelILi128ELi4EZNS0_22gpu_kernel_impl_nocastIZZZNS0_16cosh_kernel_cudaERNS_18TensorIteratorBaseEENKUlvE0_clEvENKUlvE2_clEvEUlN3c108BFloat16EE_EEvS4_RKT_EUliE_EEviT1_,@"STO_CUDA_ENTRY STV_DEFAULT"
_ZN2at6native18elementwise_kernelILi128ELi4EZNS0_22gpu_kernel_impl_nocastIZZZNS0_16cosh_kernel_cudaERNS_18TensorIteratorBaseEENKUlvE0_clEvENKUlvE2_clEvEUlN3c108BFloat16EE_EEvS4_RKT_EUliE_EEviT1_:
.text._ZN2at6native18elementwise_kernelILi128ELi4EZNS0_22gpu_kernel_impl_nocastIZZZNS0_16cosh_kernel_cudaERNS_18TensorIteratorBaseEENKUlvE0_clEvENKUlvE2_clEvEUlN3c108BFloat16EE_EEvS4_RKT_EUliE_EEviT1_:
[----:B------:R-:W-:Y:S01]  /*0000*/  LDC R1, c[0x0][0x28] ;  /* 0x00000a00ff017b82 */ /* 0x000fe20000000800 */
[----:B------:R-:W0:Y:S01]  /*0010*/  S2R R0, SR_CTAID.X ;  /* 0x0000000000007919 */ /* 0x000e220000002500 */
[----:B------:R-:W-:Y:S01]  /*0020*/  ULDC UR6, c[0x0][0x210] ;  /* 0x0000840000067ab9 */ /* 0x000fe20000000800 */
[----:B------:R-:W-:Y:S01]  /*0030*/  ULDC.64 UR4, c[0x0][0x208] ;  /* 0x0000820000047ab9 */ /* 0x000fe20000000a00 */
[----:B------:R-:W-:Y:S01]  /*0040*/  BSSY B0, `(.L_x_564) ;  /* 0x000014e000007945 */ /* 0x000fe20003800000 */
[----:B------:R-:W0:Y:S02]  /*0050*/  S2R R3, SR_TID.X ;  /* 0x0000000000037919 */ /* 0x000e240000002100 */
[----:B0-----:R-:W-:-:S04]  /*0060*/  LEA R0, R0, R3, 0x9 ;  /* 0x0000000300007211 */ /* 0x001fc800078e48ff */
[----:B------:R-:W-:-:S13]  /*0070*/  ISETP.GE.AND P0, PT, R0, UR6, PT ;  /* 0x0000000600007c0c */ /* 0x000fda000bf06270 */
[----:B------:R-:W-:Y:S05]  /*0080*/  @P0 BRA `(.L_x_565) ;  /* 0x0000001400240947 */ /* 0x000fea0003800000 */
[----:B------:R-:W0:Y:S01]  /*0090*/  LDC R8, c[0x0][0x218] ;  /* 0x00008600ff087b82 */ /* 0x000e220000000800 */
[----:B------:R-:W-:Y:S02]  /*00a0*/  CS2R R2, SRZ ;  /* 0x0000000000027805 */ /* 0x000fe4000001ff00 */
[----:B0-----:R-:W-:-:S13]  /*00b0*/  ISETP.NE.AND P0, PT, R8, RZ, PT ;  /* 0x000000ff0800720c */ /* 0x001fda0003f05270 */
[----:B------:R-:W-:Y:S05]  /*00c0*/  @!P0 BRA `(.L_x_566) ;  /* 0x0000001000a88947 */ /* 0x000fea0003800000 */
[----:B------:R-:W-:Y:S01]  /*00d0*/  HFMA2.MMA R2, -RZ, RZ, 0, 0 ;  /* 0x00000000ff027435 */ /* 0x000fe200000001ff */
[----:B------:R-:W-:Y:S01]  /*00e0*/  MOV R3, R0 ;  /* 0x0000000000037202 */ /* 0x000fe20000000f00 */
[----:B------:R-:W-:Y:S01]  /*00f0*/  ULDC.64 UR8, c[0x0][0x220] ;  /* 0x0000880000087ab9 */ /* 0x000fe20000000a00 */
[----:B------:R-:W-:Y:S01]  /*0100*/  ISETP.NE.AND P0, PT, R8, 0x1, PT ;  /* 0x000000010800780c */ /* 0x000fe20003f05270 */
[----:B------:R-:W-:-:S06]  /*0110*/  ULDC UR7, c[0x0][0x21c] ;  /* 0x0000870000077ab9 */ /* 0x000fcc0000000800 */
[----:B------:R-:W-:-:S05]  /*0120*/  IMAD.HI.U32 R4, R0, UR8, R2 ;  /* 0x0000000800047c27 */ /* 0x000fca000f8e0002 */
[----:B------:R-:W-:Y:S01]  /*0130*/  SHF.R.U32.HI R5, RZ, UR9, R4 ;  /* 0x00000009ff057c19 */ /* 0x000fe20008011604 */
[----:B------:R-:W-:-:S03]  /*0140*/  ULDC.64 UR8, c[0x0][0x348] ;  /* 0x0000d20000087ab9 */ /* 0x000fc60000000a00 */
[----:B------:R-:W-:-:S05]  /*0150*/  IADD3 R3, -R5, RZ, RZ ;  /* 0x000000ff05037210 */ /* 0x000fca0007ffe1ff */
[----:B------:R-:W-:-:S04]  /*0160*/  IMAD R2, R3, UR7, R0 ;  /* 0x0000000703027c24 */ /* 0x000fc8000f8e0200 */
[C---:B------:R-:W-:Y:S02]  /*0170*/  IMAD R3, R2.reuse, UR8, RZ ;  /* 0x0000000802037c24 */ /* 0x040fe4000f8e02ff */
[----:B------:R-:W-:Y:S01]  /*0180*/  IMAD R2, R2, UR9, RZ ;  /* 0x0000000902027c24 */ /* 0x000fe2000f8e02ff */
[----:B------:R-:W-:Y:S06]  /*0190*/  @!P0 BRA `(.L_x_566) ;  /* 0x0000001000748947 */ /* 0x000fec0003800000 */
[----:B------:R-:W-:Y:S01]  /*01a0*/  MOV R4, RZ ;  /* 0x000000ff00047202 */ /* 0x000fe20000000f00 */
[----:B------:R-:W-:Y:S01]  /*01b0*/  ULDC.64 UR8, c[0x0][0x228] ;  /* 0x00008a0000087ab9 */ /* 0x000fe20000000a00 */
[----:B------:R-:W-:Y:S01]  /*01c0*/  ULDC UR7, c[0x0][0x230] ;  /* 0x00008c0000077ab9 */ /* 0x000fe20000000800 */
[----:B------:R-:W-:Y:S02]  /*01d0*/  ISETP.NE.AND P0, PT, R8, 0x2, PT ;  /* 0x000000020800780c */ /* 0x000fe40003f05270 */
[----:B------:R-:W-:-:S05]  /*01e0*/  IMAD.HI.U32 R6, R5, UR9, R4 ;  /* 0x0000000905067c27 */ /* 0x000fca000f8e0004 */
[----:B------:R-:W-:-:S04]  /*01f0*/  SHF.R.U32.HI R7, RZ, UR7, R6 ;  /* 0x00000007ff077c19 */ /* 0x000fc80008011606 */
[----:B------:R-:W-:-:S05]  /*0200*/  IADD3 R4, -R7, RZ, RZ ;  /* 0x000000ff07047210 */ /* 0x000fca0007ffe1ff */
[----:B------:R-:W-:Y:S01]  /*0210*/  IMAD R4, R4, UR8, R5 ;  /* 0x0000000804047c24 */ /* 0x000fe2000f8e0205 */
[----:B------:R-:W-:-:S03]  /*0220*/  ULDC.64 UR8, c[0x0][0x350] ;  /* 0x0000d40000087ab9 */ /* 0x000fc60000000a00 */
[C---:B------:R-:W-:Y:S02]  /*0230*/  IMAD R3, R4.reuse, UR8, R3 ;  /* 0x0000000804037c24 */ /* 0x040fe4000f8e0203 */
[----:B------:R-:W-:Y:S01]  /*0240*/  IMAD R2, R4, UR9, R2 ;  /* 0x0000000904027c24 */ /* 0x000fe2000f8e0202 */
[----:B------:R-:W-:Y:S06]  /*0250*/  @!P0 BRA `(.L_x_566) ;  /* 0x0000001000448947 */ /* 0x000fec0003800000 */
[----:B------:R-:W-:Y:S01]  /*0260*/  HFMA2.MMA R6, -RZ, RZ, 0, 0 ;  /* 0x00000000ff067435 */ /* 0x000fe200000001ff */
[----:B------:R-:W-:Y:S01]  /*0270*/  ULDC.64 UR8, c[0x0][0x238] ;  /* 0x00008e0000087ab9 */ /* 0x000fe20000000a00 */
[----:B------:R-:W-:Y:S01]  /*0280*/  ISETP.NE.AND P0, PT, R8, 0x3, PT ;  /* 0x000000030800780c */ /* 0x000fe20003f05270 */
[----:B------:R-:W-:-:S07]  /*0290*/  ULDC UR7, c[0x0][0x234] ;  /* 0x00008d0000077ab9 */ /* 0x000fce0000000800 */
[----:B------:R-:W-:-:S05]  /*02a0*/  IMAD.HI.U32 R4, R7, UR8, R6 ;  /* 0x0000000807047c27 */ /* 0x000fca000f8e0006 */
[----:B------:R-:W-:Y:S01]  /*02b0*/  SHF.R.U32.HI R5, RZ, UR9, R4 ;  /* 0x00000009ff057c19 */ /* 0x000fe20008011604 */
[----:B------:R-:W-:-:S03]  /*02c0*/  ULDC.64 UR8, c[0x0][0x358] ;  /* 0x0000d60000087ab9 */ /* 0x000fc60000000a00 */
[----:B------:R-:W-:-:S05]  /*02d0*/  IADD3 R6, -R5, RZ, RZ ;  /* 0x000000ff05067210 */ /* 0x000fca0007ffe1ff */
[----:B------:R-:W-:-:S04]  /*02e0*/  IMAD R6, R6, UR7, R7 ;  /* 0x0000000706067c24 */ /* 0x000fc8000f8e0207 */
[C---:B------:R-:W-:Y:S02]  /*02f0*/  IMAD R3, R6.reuse, UR8, R3 ;  /* 0x0000000806037c24 */ /* 0x040fe4000f8e0203 */
[----:B------:R-:W-:Y:S01]  /*0300*/  IMAD R2, R6, UR9, R2 ;  /* 0x0000000906027c24 */ /* 0x000fe2000f8e0202 */
        /* <DEDUP_REMOVED lines=13> */
[----:B------:R-:W-:Y:S01]  /*03e0*/  MOV R6, RZ ;  /* 0x000000ff00067202 */ /* 0x000fe20000000f00 */
[----:B------:R-:W-:Y:S01]  /*03f0*/  ULDC.64 UR8, c[0x0][0x250] ;  /* 0x0000940000087ab9 */ /* 0x000fe20000000a00 */
[----:B------:R-:W-:Y:S01]  /*0400*/  ISETP.NE.AND P0, PT, R8, 0x5, PT ;  /* 0x000000050800780c */ /* 0x000fe20003f05270 */
[----:B------:R-:W-:Y:S02]  /*0410*/  ULDC UR7, c[0x0][0x24c] ;  /* 0x0000930000077ab9 */ /* 0x000fe40000000800 */
        /* <DEDUP_REMOVED lines=8> */
[----:B------:R-:W-:Y:S01]  /*04a0*/  HFMA2.MMA R4, -RZ, RZ, 0, 0 ;  /* 0x00000000ff047435 */ /* 0x000fe200000001ff */
[----:B------:R-:W-:Y:S01]  /*04b0*/  ULDC.64 UR8, c[0x0][0x258] ;  /* 0x0000960000087ab9 */ /* 0x000fe20000000a00 */
[----:B------:R-:W-:Y:S01]  /*04c0*/  ULDC UR7, c[0x0][0x260] ;  /* 0x0000980000077ab9 */ /* 0x000fe20000000800 */
[----:B------:R-:W-:-:S07]  /*04d0*/  ISETP.NE.AND P0, PT, R8, 0x6, PT ;  /* 0x000000060800780c */ /* 0x000fce0003f05270 */
        /* <DEDUP_REMOVED lines=104> */
[----:B------:R-:W-:Y:S01]  /*0b60*/  IMAD.MOV.U32 R6, RZ, RZ, RZ ;  /* 0x000000ffff067224 */ /* 0x000fe200078e00ff */
[----:B------:R-:W-:Y:S01]  /*0b70*/  ULDC.64 UR8, c[0x0][0x2c8] ;  /* 0x0000b20000087ab9 */ /* 0x000fe20000000a00 */
[----:B------:R-:W-:Y:S01]  /*0b80*/  ISETP.NE.AND P0, PT, R8, 0xf, PT ;  /* 0x0000000f0800780c */ /* 0x000fe20003f05270 */
[----:B------:R-:W-:Y:S01]  /*0b90*/  ULDC UR7, c[0x0][0x2c4] ;  /* 0x0000b10000077ab9 */ /* 0x000fe20000000800 */
        /* <DEDUP_REMOVED lines=85> */
[----:B------:R-:W-:-:S05]  /*10f0*/  SHF.R.U32.HI R7, RZ, UR7, R6 ;  /* 0x00000007ff077c19 */ /* 0x000fca0008011606 */
[----:B------:R-:W-:-:S04]  /*1100*/  IMAD.MOV R4, RZ, RZ, -R7 ;  /* 0x000000ffff047224 */ /* 0x000fc800078e0a07 */
        /* <DEDUP_REMOVED lines=17> */
[----:B------:R-:W-:Y:S01]  /*1220*/  ISETP.NE.AND P0, PT, R8, 0x18, PT ;  /* 0x000000180800780c */ /* 0x000fe20003f05270 */
[----:B------:R-:W-:Y:S01]  /*1230*/  ULDC.64 UR8, c[0x0][0x330] ;  /* 0x0000cc0000087ab9 */ /* 0x000fe20000000a00 */
[----:B------:R-:W-:Y:S01]  /*1240*/  MOV R4, RZ ;  /* 0x000000ff00047202 */ /* 0x000fe20000000f00 */
[----:B------:R-:W-:-:S04]  /*1250*/  ULDC UR7, c[0x0][0x338] ;  /* 0x0000ce0000077ab9 */ /* 0x000fc80000000800 */
[----:B------:R-:W-:-:S05]  /*1260*/  IMAD.HI.U32 R8, R5, UR9, R4 ;  /* 0x0000000905087c27 */ /* 0x000fca000f8e0004 */
[----:B------:R-:W-:Y:S01]  /*1270*/  SHF.R.U32.HI R9, RZ, UR7, R8 ;  /* 0x00000007ff097c19 */ /* 0x000fe20008011608 */
[----:B------:R-:W0:Y:S01]  /*1280*/  @P0 LDC.64 R12, c[0x0][0x340] ;  /* 0x0000d000ff0c0b82 */ /* 0x000e220000000a00 */
[----:B------:R-:W-:Y:S02]  /*1290*/  @P0 MOV R8, RZ ;  /* 0x000000ff00080202 */ /* 0x000fe40000000f00 */
[----:B------:R-:W-:-:S05]  /*12a0*/  IADD3 R11, -R9, RZ, RZ ;  /* 0x000000ff090b7210 */ /* 0x000fca0007ffe1ff */
[----:B------:R-:W1:Y:S08]  /*12b0*/  @P0 LDC R15, c[0x0][0x33c] ;  /* 0x0000cf00ff0f0b82 */ /* 0x000e700000000800 */
[----:B------:R-:W2:Y:S01]  /*12c0*/  @P0 LDC.64 R6, c[0x0][0x408] ;  /* 0x00010200ff060b82 */ /* 0x000ea20000000a00 */
[----:B0-----:R-:W-:-:S05]  /*12d0*/  @P0 IMAD.HI.U32 R4, R9, R12, R8 ;  /* 0x0000000c09040227 */ /* 0x001fca00078e0008 */
[----:B------:R-:W-:Y:S01]  /*12e0*/  @P0 SHF.R.U32.HI R8, RZ, R13, R4 ;  /* 0x0000000dff080219 */ /* 0x000fe20000011604 */
[----:B------:R-:W-:Y:S01]  /*12f0*/  IMAD R4, R11, UR8, R5 ;  /* 0x000000080b047c24 */ /* 0x000fe2000f8e0205 */
[----:B------:R-:W-:Y:S02]  /*1300*/  ULDC.64 UR8, c[0x0][0x400] ;  /* 0x0001000000087ab9 */ /* 0x000fe40000000a00 */
[----:B------:R-:W-:Y:S01]  /*1310*/  @P0 IADD3 R8, -R8, RZ, RZ ;  /* 0x000000ff08080210 */ /* 0x000fe20007ffe1ff */
[C---:B------:R-:W-:Y:S02]  /*1320*/  IMAD R3, R4.reuse, UR8, R3 ;  /* 0x0000000804037c24 */ /* 0x040fe4000f8e0203 */
[----:B------:R-:W-:Y:S02]  /*1330*/  IMAD R2, R4, UR9, R2 ;  /* 0x0000000904027c24 */ /* 0x000fe4000f8e0202 */
[----:B-1----:R-:W-:-:S04]  /*1340*/  @P0 IMAD R8, R8, R15, R9 ;  /* 0x0000000f08080224 */ /* 0x002fc800078e0209 */
[C---:B--2---:R-:W-:Y:S02]  /*1350*/  @P0 IMAD R3, R8.reuse, R6, R3 ;  /* 0x0000000608030224 */ /* 0x044fe400078e0203 */
[----:B------:R-:W-:-:S07]  /*1360*/  @P0 IMAD R2, R8, R7, R2 ;  /* 0x0000000708020224 */ /* 0x000fce00078e0202 */
.L_x_566:
[----:B------:R-:W-:Y:S02]  /*1370*/  ULDC.64 UR8, c[0x0][0x418] ;  /* 0x0001060000087ab9 */ /* 0x000fe40000000a00 */
[----:B------:R-:W-:-:S04]  /*1380*/  IADD3 R4, P0, R2, UR8, RZ ;  /* 0x0000000802047c10 */ /* 0x000fc8000ff1e0ff */
[----:B------:R-:W-:Y:S01]  /*1390*/  IADD3.X R5, RZ, UR9, RZ, P0, !PT ;  /* 0x00000009ff057c10 */ /* 0x000fe200087fe4ff */
[----:B------:R-:W-:-:S04]  /*13a0*/  ULDC.64 UR8, c[0x0][0x410] ;  /* 0x0001040000087ab9 */ /* 0x000fc80000000a00 */
[----:B------:R-:W2:Y:S01]  /*13b0*/  LDG.E.U16 R4, desc[UR4][R4.64] ;  /* 0x0000000404047981 */ /* 0x000ea2000c1e1500 */
[----:B------:R-:W-:Y:S02]  /*13c0*/  MOV R7, 0x42fc0000 ;  /* 0x42fc000000077802 */ /* 0x000fe40000000f00 */
[----:B------:R-:W-:Y:S02]  /*13d0*/  IADD3 R0, R0, 0x80, RZ ;  /* 0x0000008000007810 */ /* 0x000fe40007ffe0ff */
[----:B--2---:R-:W-:-:S05]  /*13e0*/  SHF.L.U32 R2, R4, 0x10, RZ ;  /* 0x0000001004027819 */ /* 0x004fca00000006ff */
        /* <DEDUP_REMOVED lines=8> */
[----:B------:R-:W-:Y:S02]  /*1470*/  FMUL.FTZ R8, R2, 1.4426950216293334961 ;  /* 0x3fb8aa3b02087820 */ /* 0x000fe40000410000 */
[----:B------:R-:W-:-:S04]  /*1480*/  SHF.L.U32 R7, R7, 0x17, RZ ;  /* 0x0000001707077819 */ /* 0x000fc800000006ff */
[----:B------:R-:W0:Y:S02]  /*1490*/  MUFU.EX2 R8, R8 ;  /* 0x0000000800087308 */ /* 0x000e240000000800 */
[----:B0-----:R-:W-:-:S06]  /*14a0*/  FMUL.FTZ R7, R7, R8 ;  /* 0x0000000807077220 */ /* 0x001fcc0000410000 */
[----:B------:R-:W0:Y:S02]  /*14b0*/  MUFU.RCP R2, R7 ;  /* 0x0000000700027308 */ /* 0x000e240000001000 */
[----:B0-----:R-:W-:-:S04]  /*14c0*/  FMUL.FTZ R2, R2, 0.125 ;  /* 0x3e00000002027820 */ /* 0x001fc80000410000 */
[----:B------:R-:W-:Y:S01]  /*14d0*/  FFMA.FTZ R4, R7, 2, R2 ;  /* 0x4000000007047823 */ /* 0x000fe20000010002 */
[----:B------:R-:W-:-:S04]  /*14e0*/  IADD3 R2, P0, R3, UR8, RZ ;  /* 0x0000000803027c10 */ /* 0x000fc8000ff1e0ff */
[----:B------:R-:W-:Y:S02]  /*14f0*/  F2FP.BF16.F32.PACK_AB R4, RZ, R4 ;  /* 0x00000004ff04723e */ /* 0x000fe400000010ff */
[----:B------:R-:W-:-:S05]  /*1500*/  IADD3.X R3, RZ, UR9, RZ, P0, !PT ;  /* 0x00000009ff037c10 */ /* 0x000fca00087fe4ff */
[----:B------:R0:W-:Y:S02]  /*1510*/  STG.E.U16 desc[UR4][R2.64], R4 ;  /* 0x0000000402007986 */ /* 0x0001e4000c101504 */
.L_x_565:
[----:B------:R-:W-:Y:S05]  /*1520*/  BSYNC B0 ;  /* 0x0000000000007941 */ /* 0x000fea0003800000 */
.L_x_564:
[----:B------:R-:W-:Y:S01]  /*1530*/  ISETP.GE.AND P0, PT, R0, UR6, PT ;  /* 0x0000000600007c0c */ /* 0x000fe2000bf06270 */
[----:B------:R-:W-:-:S12]  /*1540*/  BSSY B0, `(.L_x_567) ;  /* 0x0000296000007945 */ /* 0x000fd80003800000 */
[----:B------:R-:W-:Y:S05]  /*1550*/  @P0 BRA `(.L_x_568) ;  /* 0x0000002800500947 */ /* 0x000fea0003800000 */
[----:B------:R-:W1:Y:S01]  /*1560*/  LDC R8, c[0x0][0x218] ;  /* 0x00008600ff087b82 */ /* 0x000e620000000800 */
[----:B0-----:R-:W-:Y:S02]  /*1570*/  CS2R R2, SRZ ;  /* 0x0000000000027805 */ /* 0x001fe4000001ff00 */
[----:B-1----:R-:W-:-:S13]  /*1580*/  ISETP.NE.AND P0, PT, R8, RZ, PT ;  /* 0x000000ff0800720c */ /* 0x002fda0003f05270 */
        /* <DEDUP_REMOVED lines=8> */
[----:B------:R-:W-:-:S04]  /*1610*/  ULDC.64 UR8, c[0x0][0x348] ;  /* 0x0000d20000087ab9 */ /* 0x000fc80000000a00 */
[----:B------:R-:W-:-:S04]  /*1620*/  IMAD.MOV R3, RZ, RZ, -R5 ;  /* 0x000000ffff037224 */ /* 0x000fc800078e0a05 */
        /* <DEDUP_REMOVED lines=269> */
[----:B------:R-:W-:Y:S01]  /*2700*/  IMAD.MOV.U32 R4, RZ, RZ, RZ ;  /* 0x000000ffff047224 */ /* 0x000fe200078e00ff */
[----:B------:R-:W-:Y:S01]  /*2710*/  ULDC.64 UR8, c[0x0][0x330] ;  /* 0x0000cc0000087ab9 */ /* 0x000fe20000000a00 */
[----:B------:R-:W-:Y:S02]  /*2720*/  ULDC UR7, c[0x0][0x338] ;  /* 0x0000ce0000077ab9 */ /* 0x000fe40000000800 */
[----:B------:R-:W-:-:S05]  /*2730*/  IMAD.HI.U32 R8, R5, UR9, R4 ;  /* 0x0000000905087c27 */ /* 0x000fca000f8e0004 */
[----:B------:R-:W-:-:S03]  /*2740*/  SHF.R.U32.HI R9, RZ, UR7, R8 ;  /* 0x00000007ff097c19 */ /* 0x000fc60008011608 */
        /* <DEDUP_REMOVED lines=15> */
.L_x_569:
        /* <DEDUP_REMOVED lines=25> */
[----:B------:R-:W-:Y:S02]  /*29d0*/  IADD3.X R3, RZ, UR9, RZ, P0, !PT ;  /* 0x00000009ff037c10 */ /* 0x000fe400087fe4ff */
[----:B------:R-:W-:-:S03]  /*29e0*/  ISETP.GE.AND P0, PT, R0, UR6, PT ;  /* 0x0000000600007c0c */ /* 0x000fc6000bf06270 */
[----:B------:R1:W-:Y:S10]  /*29f0*/  STG.E.U16 desc[UR4][R2.64], R4 ;  /* 0x0000000402007986 */ /* 0x0003f4000c101504 */
[----:B------:R-:W-:Y:S05]  /*2a00*/  @P0 BRA `(.L_x_568) ;  /* 0x0000001400240947 */ /* 0x000fea0003800000 */
[----:B------:R-:W0:Y:S01]  /*2a10*/  LDC R8, c[0x0][0x218] ;  /* 0x00008600ff087b82 */ /* 0x000e220000000800 */
[----:B-1----:R-:W-:Y:S02]  /*2a20*/  CS2R R2, SRZ ;  /* 0x0000000000027805 */ /* 0x002fe4000001ff00 */
        /* <DEDUP_REMOVED lines=293> */
[----:B------:R-:W-:-:S03]  /*3c80*/  ULDC.64 UR8, c[0x0][0x400] ;  /* 0x0001000000087ab9 */ /* 0x000fc60000000a00 */
[----:B------:R-:W-:Y:S02]  /*3c90*/  @P0 IMAD.MOV R8, RZ, RZ, -R8 ;  /* 0x000000ffff080224 */ /* 0x000fe400078e0a08 */
[C---:B------:R-:W-:Y:S02]  /*3ca0*/  IMAD R3, R4.reuse, UR8, R3 ;  /* 0x0000000804037c24 */ /* 0x040fe4000f8e0203 */
[----:B-1----:R-:W-:Y:S02]  /*3cb0*/  @P0 IMAD R8, R15, R8, R9 ;  /* 0x000000080f080224 */ /* 0x002fe400078e0209 */
[----:B------:R-:W-:Y:S02]  /*3cc0*/  IMAD R2, R4, UR9, R2 ;  /* 0x0000000904027c24 */ /* 0x000fe4000f8e0202 */
[C---:B--2---:R-:W-:Y:S02]  /*3cd0*/  @P0 IMAD R3, R8.reuse, R6, R3 ;  /* 0x0000000608030224 */ /* 0x044fe400078e0203 */
[----:B------:R-:W-:-:S07]  /*3ce0*/  @P0 IMAD R2, R8, R7, R2 ;  /* 0x0000000708020224 */ /* 0x000fce00078e0202 */
.L_x_570:
        /* <DEDUP_REMOVED lines=27> */
.L_x_568:
[----:B------:R-:W-:Y:S05]  /*3ea0*/  BSYNC B0 ;  /* 0x0000000000007941 */ /* 0x000fea0003800000 */
.L_x_567:
[----:B------:R-:W-:-:S13]  /*3eb0*/  ISETP.GE.AND P0, PT, R0, UR6, PT ;  /* 0x0000000600007c0c */ /* 0x000fda000bf06270 */
[----:B------:R-:W-:Y:S05]  /*3ec0*/  @P0 EXIT ;  /* 0x000000000000094d */ /* 0x000fea0003800000 */
[----:B------:R-:W3:Y:S01]  /*3ed0*/  LDC R8, c[0x0][0x218] ;  /* 0x00008600ff087b82 */ /* 0x000ee20000000800 */
[----:B012---:R-:W-:Y:S02]  /*3ee0*/  CS2R R2, SRZ ;  /* 0x0000000000027805 */ /* 0x007fe4000001ff00 */
[----:B---3--:R-:W-:-:S13]  /*3ef0*/  ISETP.NE.AND P0, PT, R8, RZ, PT ;  /* 0x000000ff0800720c */ /* 0x008fda0003f05270 */
[----:B------:R-:W-:Y:S05]  /*3f00*/  @!P0 BRA `(.L_x_571) ;  /* 0x0000001000a88947 */ /* 0x000fea0003800000 */
[----:B------:R-:W-:Y:S01]  /*3f10*/  MOV R2, RZ ;  /* 0x000000ff00027202 */ /* 0x000fe20000000f00 */
[----:B------:R-:W-:Y:S01]  /*3f20*/  ULDC.64 UR6, c[0x0][0x220] ;  /* 0x0000880000067ab9 */ /* 0x000fe20000000a00 */
[----:B------:R-:W-:Y:S02]  /*3f30*/  MOV R3, R0 ;  /* 0x0000000000037202 */ /* 0x000fe40000000f00 */
[----:B------:R-:W-:Y:S01]  /*3f40*/  ISETP.NE.AND P0, PT, R8, 0x1, PT ;  /* 0x000000010800780c */ /* 0x000fe20003f05270 */
[----:B------:R-:W-:Y:S01]  /*3f50*/  IMAD.HI.U32 R4, R0, UR6, R2 ;  /* 0x0000000600047c27 */ /* 0x000fe2000f8e0002 */
[----:B------:R-:W-:-:S04]  /*3f60*/  ULDC UR6, c[0x0][0x21c] ;  /* 0x0000870000067ab9 */ /* 0x000fc80000000800 */
[----:B------:R-:W-:-:S04]  /*3f70*/  SHF.R.U32.HI R5, RZ, UR7, R4 ;  /* 0x00000007ff057c19 */ /* 0x000fc80008011604 */
[----:B------:R-:W-:-:S05]  /*3f80*/  IADD3 R3, -R5, RZ, RZ ;  /* 0x000000ff05037210 */ /* 0x000fca0007ffe1ff */
[----:B------:R-:W-:Y:S01]  /*3f90*/  IMAD R0, R3, UR6, R0 ;  /* 0x0000000603007c24 */ /* 0x000fe2000f8e0200 */
[----:B------:R-:W-:-:S03]  /*3fa0*/  ULDC.64 UR6, c[0x0][0x348] ;  /* 0x0000d20000067ab9 */ /* 0x000fc60000000a00 */
[C---:B------:R-:W-:Y:S02]  /*3fb0*/  IMAD R3, R0.reuse, UR6, RZ ;  /* 0x0000000600037c24 */ /* 0x040fe4000f8e02ff */
[----:B------:R-:W-:Y:S01]  /*3fc0*/  IMAD R2, R0, UR7, RZ ;  /* 0x0000000700027c24 */ /* 0x000fe2000f8e02ff */
[----:B------:R-:W-:Y:S06]  /*3fd0*/  @!P0 BRA `(.L_x_571) ;  /* 0x0000001000748947 */ /* 0x000fec0003800000 */
[----:B------:R-:W-:Y:S01]  /*3fe0*/  HFMA2.MMA R4, -RZ, RZ, 0, 0 ;  /* 0x00000000ff047435 */ /* 0x000fe200000001ff */
[----:B------:R-:W-:Y:S01]  /*3ff0*/  ULDC.64 UR8, c[0x0][0x228] ;  /* 0x00008a0000087ab9 */ /* 0x000fe20000000a00 */
[----:B------:R-:W-:Y:S01]  /*4000*/  ULDC UR6, c[0x0][0x230] ;  /* 0x00008c0000067ab9 */ /* 0x000fe20000000800 */
[----:B------:R-:W-:-:S07]  /*4010*/  ISETP.NE.AND P0, PT, R8, 0x2, PT ;  /* 0x000000020800780c */ /* 0x000fce0003f05270 */
        /* <DEDUP_REMOVED lines=10> */
[----:B------:R-:W-:-:S03]  /*40c0*/  ISETP.NE.AND P0, PT, R8, 0x3, PT ;  /* 0x000000030800780c */ /* 0x000fc60003f05270 */
[----:B------:R-:W-:Y:S01]  /*40d0*/  IMAD.HI.U32 R4, R7, UR6, R6 ;  /* 0x0000000607047c27 */ /* 0x000fe2000f8e0006 */
[----:B------:R-:W-:-:S04]  /*40e0*/  ULDC UR6, c[0x0][0x234] ;  /* 0x00008d0000067ab9 */ /* 0x000fc80000000800 */
        /* <DEDUP_REMOVED lines=19> */
[----:B------:R-:W-:Y:S01]  /*4220*/  HFMA2.MMA R6, -RZ, RZ, 0, 0 ;  /* 0x00000000ff067435 */ /* 0x000fe200000001ff */
[----:B------:R-:W-:Y:S01]  /*4230*/  ULDC.64 UR6, c[0x0][0x250] ;  /* 0x0000940000067ab9 */ /* 0x000fe20000000a00 */
[----:B------:R-:W-:-:S08]  /*4240*/  ISETP.NE.AND P0, PT, R8, 0x5, PT ;  /* 0x000000050800780c */ /* 0x000fd00003f05270 */
        /* <DEDUP_REMOVED lines=232> */
[----:B------:R-:W-:Y:S01]  /*50d0*/  @P0 MOV R6, RZ ;  /* 0x000000ff00060202 */ /* 0x000fe20000000f00 */
[----:B------:R-:W-:Y:S01]  /*50e0*/  ULDC.64 UR6, c[0x0][0x400] ;  /* 0x0001000000067ab9 */ /* 0x000fe20000000a00 */
[----:B------:R-:W-:-:S05]  /*50f0*/  IADD3 R4, -R7, RZ, RZ ;  /* 0x000000ff07047210 */ /* 0x000fca0007ffe1ff */
[----:B------:R-:W1:Y:S01]  /*5100*/  @P0 LDC R11, c[0x0][0x33c] ;  /* 0x0000cf00ff0b0b82 */ /* 0x000e620000000800 */
[----:B------:R-:W-:-:S04]  /*5110*/  IMAD R4, R4, UR8, R5 ;  /* 0x0000000804047c24 */ /* 0x000fc8000f8e0205 */
[C---:B------:R-:W-:Y:S02]  /*5120*/  IMAD R3, R4.reuse, UR6, R3 ;  /* 0x0000000604037c24 */ /* 0x040fe4000f8e0203 */
[----:B------:R-:W-:Y:S01]  /*5130*/  IMAD R2, R4, UR7, R2 ;  /* 0x0000000704027c24 */ /* 0x000fe2000f8e0202 */
[----:B------:R-:W2:Y:S01]  /*5140*/  @P0 LDC.64 R12, c[0x0][0x408] ;  /* 0x00010200ff0c0b82 */ /* 0x000ea20000000a00 */
[----:B0-----:R-:W-:-:S05]  /*5150*/  @P0 IMAD.HI.U32 R0, R7, R8, R6 ;  /* 0x0000000807000227 */ /* 0x001fca00078e0006 */
[----:B------:R-:W-:-:S04]  /*5160*/  @P0 SHF.R.U32.HI R0, RZ, R9, R0 ;  /* 0x00000009ff000219 */ /* 0x000fc80000011600 */
[----:B------:R-:W-:-:S05]  /*5170*/  @P0 IADD3 R6, -R0, RZ, RZ ;  /* 0x000000ff00060210 */ /* 0x000fca0007ffe1ff */
[----:B-1----:R-:W-:-:S04]  /*5180*/  @P0 IMAD R6, R11, R6, R7 ;  /* 0x000000060b060224 */ /* 0x002fc800078e0207 */
[C---:B--2---:R-:W-:Y:S02]  /*5190*/  @P0 IMAD R3, R6.reuse, R12, R3 ;  /* 0x0000000c06030224 */ /* 0x044fe400078e0203 */
[----:B------:R-:W-:-:S07]  /*51a0*/  @P0 IMAD R2, R6, R13, R2 ;  /* 0x0000000d06020224 */ /* 0x000fce00078e0202 */
.L_x_571:
[----:B------:R-:W-:Y:S02]  /*51b0*/  ULDC.64 UR6, c[0x0][0x418] ;  /* 0x0001060000067ab9 */ /* 0x000fe40000000a00 */
[----:B------:R-:W-:-:S04]  /*51c0*/  IADD3 R4, P0, R2, UR6, RZ ;  /* 0x0000000602047c10 */ /* 0x000fc8000ff1e0ff */
[----:B------:R-:W-:Y:S01]  /*51d0*/  IADD3.X R5, RZ, UR7, RZ, P0, !PT ;  /* 0x00000007ff057c10 */ /* 0x000fe200087fe4ff */
[----:B------:R-:W-:-:S04]  /*51e0*/  ULDC.64 UR6, c[0x0][0x410] ;  /* 0x0001040000067ab9 */ /* 0x000fc80000000a00 */
[----:B------:R-:W2:Y:S01]  /*51f0*/  LDG.E.U16 R4, desc[UR4][R4.64] ;  /* 0x0000000404047981 */ /* 0x000ea2000c1e1500 */
[----:B------:R-:W-:Y:S02]  /*5200*/  MOV R7, 0x42fc0000 ;  /* 0x42fc000000077802 */ /* 0x000fe40000000f00 */
        /* <DEDUP_REMOVED lines=19> */
[----:B------:R-:W-:Y:S01]  /*5340*/  STG.E.U16 desc[UR4][R2.64], R4 ;  /* 0x0000000402007986 */ /* 0x000fe2000c101504 */
[----:B------:R-:W-:Y:S05]  /*5350*/  EXIT ;  /* 0x000000000000794d */ /* 0x000fea0003800000 */
.L_x_572:
        /* <DEDUP_REMOVED lines=10> */
.L_x_2713:


//--------------------- .text._ZN2at6native27unrolled_elementwise_kernelIZZZNS0_16cosh_kernel_cudaERNS_18TensorIteratorBaseEENKUlvE0_clEvENKUlvE2_clEvEUlN3c108BFloat16EE_St5arrayIPcLm2EELi4E23TrivialOffsetCalculatorILi1EjESD_NS0_6memory15LoadWithoutCastENSE_16StoreWithoutCastEEEviT_T0_T2_T3_T4_T5_ --------------------------
	.section	.text._ZN2at6native27unrolled_elementwise_kernelIZZZNS0_16cosh_kernel_cudaERNS_18TensorIteratorBaseEENKUlvE0_clEvENKUlvE2_clEvEUlN3c108BFloat16EE_St5arrayIPcLm2EELi4E23TrivialOffsetCalculatorILi1EjESD_NS0_6memory15LoadWithoutCastENSE_16StoreWithoutCastEEEviT_T0_T2_T3_T4_T5_,"ax",@progbits
	.align	128
        .global         _ZN2at6native27unrolled_elementwise_kernelIZZZNS0_16cosh_kernel_cudaERNS_18TensorIteratorBaseEENKUlvE0_clEvENKUlvE2_clEvEUlN3c108BFloat16EE_St5arrayIPcLm2EELi4E23TrivialOffsetCalculatorILi1EjESD_NS0_6memory15LoadWithoutCastENSE_16StoreWithoutCastEEEviT_T0_T2_T3_T4_T5_
        .type           _ZN2at6native27unrolled_elementwise_kernelIZZZNS0_16cosh_kernel_cudaERNS_18TensorIteratorBaseEENKUlvE0_clEvENKUlvE2_clEvEUlN3c108BFloat16EE_St5arrayIPcLm2EELi4E23TrivialOffsetCalculatorILi1EjESD_NS0_6memory15LoadWithoutCastENSE_16StoreWithoutCastEEEviT_T0_T2_T3_T4_T5_,@function
        .size           _ZN2at6native27unrolled_elementwise_kernelIZZZNS0_16cosh_kernel_cudaERNS_18TensorIteratorBaseEENKUlvE0_clEvENKUlvE2_clEvEUlN3c108BFloat16EE_St5arrayIPcLm2EELi4E23TrivialOffsetCalculatorILi1EjESD_NS0_6memory15LoadWithoutCastENSE_16StoreWithoutCastEEEviT_T0_T2_T3_T4_T5_,(.L_x_2714 - _ZN2at6native27unrolled_elementwise_kernelIZZZNS0_16cosh_kernel_cudaERNS_18TensorIteratorBaseEENKUlvE0_clEvENKUlvE2_clEvEUlN3c108BFloat16EE_St5arrayIPcLm2EELi4E23TrivialOffsetCalculatorILi1EjESD_NS0_6memory15LoadWithoutCastENSE_16StoreWithoutCastEEEviT_T0_T2_T3_T4_T5_)
        .other          _ZN2at6native27unrolled_elementwise_kernelIZZZNS0_16cosh_kernel_cudaERNS_18TensorIteratorBaseEENKUlvE0_clEvENKUlvE2_clEvEUlN3c108BFloat16EE_St5arrayIPcLm2EELi4E23TrivialOffsetCalculatorILi1EjESD_NS0_6memory15LoadWithoutCastENSE_16StoreWithoutCastEEEviT_T0_T2_T3_T4_T5_,@"STO_CUDA_ENTRY STV_DEFAULT"
_ZN2at6native27unrolled_elementwise_kernelIZZZNS0_16cosh_kernel_cudaERNS_18TensorIteratorBaseEENKUlvE0_clEvENKUlvE2_clEvEUlN3c108BFloat16EE_St5arrayIPcLm2EELi4E23TrivialOffsetCalculatorILi1EjESD_NS0_6memory15LoadWithoutCastENSE_16StoreWithoutCastEEEviT_T0_T2_T3_T4_T5_:
.text._ZN2at6native27unrolled_elementwise_kernelIZZZNS0_16cosh_kernel_cudaERNS_18TensorIteratorBaseEENKUlvE0_clEvENKUlvE2_clEvEUlN3c108BFloat16EE_St5arrayIPcLm2EELi4E23TrivialOffsetCalculatorILi1EjESD_NS0_6memory15LoadWithoutCastENSE_16StoreWithoutCastEEEviT_T0_T2_T3_T4_T5_:
[----:B------:R-:W-:Y:S01]  /*0000*/  LDC R1, c[0x0][0x28] ;  /* 0x00000a00ff017b82 */ /* 0x000fe20000000800 */
[----:B------:R-:W0:Y:S07]  /*0010*/  S2R R3, SR_CTAID.X ;  /* 0x0000000000037919 */ /* 0x000e2e0000002500 */
[----:B------:R-:W0:Y:S01]  /*0020*/  LDC R0, c[0x0][0x210] ;  /* 0x00008400ff007b82 */ /* 0x000e220000000800 */
[----:B------:R-:W-:Y:S01]  /*0030*/  PRMT R8, RZ, 0x7610, R8 ;  /* 0x00007610ff087816 */ /* 0x000fe20000000008 */
[----:B------:R-:W-:Y:S01]  /*0040*/  ULDC.64 UR4, c[0x0][0x208] ;  /* 0x0000820000047ab9 */ /* 0x000fe20000000a00 */
[----:B------:R-:W1:Y:S01]  /*0050*/  S2R R2, SR_TID.X ;  /* 0x0000000000027919 */ /* 0x000e620000002100 */
[----:B------:R-:W-:Y:S01]  /*0060*/  PRMT R4, RZ, 0x7610, R4 ;  /* 0x00007610ff047816 */ /* 0x000fe20000000004 */
[----:B0-----:R-:W-:Y:S01]  /*0070*/  IMAD R5, R3, -0x200, R0 ;  /* 0xfffffe0003057824 */ /* 0x001fe200078e0200 */
[----:B-1----:R-:W-:-:S04]  /*0080*/  MOV R0, R2 ;  /* 0x0000000200007202 */ /* 0x002fc80000000f00 */
[----:B------:R-:W-:-:S13]  /*0090*/  ISETP.GE.AND P0, PT, R2, R5, PT ;  /* 0x000000050200720c */ /* 0x000fda0003f06270 */
[----:B------:R-:W-:-:S04]  /*00a0*/  @!P0 IADD3 R2, R0, 0x80, RZ ;  /* 0x0000008000028810 */ /* 0x000fc80007ffe0ff */
[----:B------:R-:W-:-:S13]  /*00b0*/  ISETP.GE.AND P1, PT, R2, R5, PT ;  /* 0x000000050200720c */ /* 0x000fda0003f26270 */
[----:B------:R-:W-:Y:S01]  /*00c0*/  @!P1 IMAD R9, R3, 0x200, R2 ;  /* 0x0000020003099824 */ /* 0x000fe200078e0202 */
[----:B------:R-:W-:Y:S01]  /*00d0*/  @!P1 IADD3 R2, R2, 0x80, RZ ;  /* 0x0000008002029810 */ /* 0x000fe20007ffe0ff */
[----:B------:R-:W0:Y:S03]  /*00e0*/  @!P1 LDC.64 R10, c[0x0][0x220] ;  /* 0x00008800ff0a9b82 */ /* 0x000e260000000a00 */
[----:B------:R-:W-:-:S13]  /*00f0*/  ISETP.GE.AND P3, PT, R2, R5, PT ;  /* 0x000000050200720c */ /* 0x000fda0003f66270 */
[----:B------:R-:W-:Y:S01]  /*0100*/  @!P3 IMAD R17, R3, 0x200, R2 ;  /* 0x000002000311b824 */ /* 0x000fe200078e0202 */
[----:B------:R-:W-:Y:S01]  /*0110*/  @!P3 IADD3 R2, R2, 0x80, RZ ;  /* 0x000000800202b810 */ /* 0x000fe20007ffe0ff */
[----:B------:R-:W1:Y:S03]  /*0120*/  @!P3 LDC.64 R6, c[0x0][0x220] ;  /* 0x00008800ff06bb82 */ /* 0x000e660000000a00 */
[----:B------:R-:W-:Y:S01]  /*0130*/  ISETP.GE.AND P2, PT, R2, R5, PT ;  /* 0x000000050200720c */ /* 0x000fe20003f46270 */
[----:B0-----:R-:W-:-:S12]  /*0140*/  @!P1 IMAD.WIDE.U32 R10, R9, 0x2, R10 ;  /* 0x00000002090a9825 */ /* 0x001fd800078e000a */
[----:B------:R-:W0:Y:S01]  /*0150*/  @!P2 LDC.64 R12, c[0x0][0x220] ;  /* 0x00008800ff0cab82 */ /* 0x000e220000000a00 */
[----:B------:R-:W-:Y:S02]  /*0160*/  @!P2 IMAD R15, R3, 0x200, R2 ;  /* 0x00000200030fa824 */ /* 0x000fe400078e0202 */
[----:B-1----:R-:W-:Y:S01]  /*0170*/  @!P3 IMAD.WIDE.U32 R16, R17, 0x2, R6 ;  /* 0x000000021110b825 */ /* 0x002fe200078e0006 */
[----:B------:R-:W-:-:S04]  /*0180*/  @!P0 LEA R9, R3, R0, 0x9 ;  /* 0x0000000003098211 */ /* 0x000fc800078e48ff */
[----:B------:R-:W1:Y:S01]  /*0190*/  @!P0 LDC.64 R6, c[0x0][0x220] ;  /* 0x00008800ff068b82 */ /* 0x000e620000000a00 */
[C---:B------:R-:W-:Y:S01]  /*01a0*/  IADD3 R20, R0.reuse, 0x80, RZ ;  /* 0x0000008000147810 */ /* 0x040fe20007ffe0ff */
[----:B------:R2:W5:Y:S01]  /*01b0*/  @!P1 LDG.E.U16 R8, desc[UR4][R10.64] ;  /* 0x000000040a089981 */ /* 0x000562000c1e1500 */
[----:B------:R-:W-:Y:S01]  /*01c0*/  PRMT R2, RZ, 0x7610, R2 ;  /* 0x00007610ff027816 */ /* 0x000fe20000000002 */
[----:B0-----:R-:W-:Y:S01]  /*01d0*/  @!P2 IMAD.WIDE.U32 R12, R15, 0x2, R12 ;  /* 0x000000020f0ca825 */ /* 0x001fe200078e000c */
[----:B------:R-:W-:Y:S03]  /*01e0*/  BSSY B0, `(.L_x_573) ;  /* 0x0000023000007945 */ /* 0x000fe60003800000 */
[----:B------:R-:W0:Y:S01]  /*01f0*/  @!P0 LDC.64 R14, c[0x0][0x218] ;  /* 0x00008600ff0e8b82 */ /* 0x000e220000000a00 */
[C---:B--2---:R-:W-:Y:S01]  /*0200*/  IADD3 R10, R0.reuse, 0x180, RZ ;  /* 0x00000180000a7810 */ /* 0x044fe20007ffe0ff */
[----:B------:R-:W-:Y:S01]  /*0210*/  VIADD R18, R0, 0x100 ;  /* 0x0000010000127836 */ /* 0x000fe20000000000 */
[----:B------:R-:W-:Y:S01]  /*0220*/  @!P0 LEA R11, R3, R0, 0x9 ;  /* 0x00000000030b8211 */ /* 0x000fe200078e48ff */
[----:B------:R-:W-:Y:S01]  /*0230*/  @!P0 IMAD.MOV.U32 R0, RZ, RZ, R20 ;  /* 0x000000ffff008224 */ /* 0x000fe200078e0014 */
[----:B------:R-:W5:Y:S01]  /*0240*/  @!P3 LDG.E.U16 R4, desc[UR4][R16.64] ;  /* 0x000000041004b981 */ /* 0x000f62000c1e1500 */
[----:B-1----:R-:W-:Y:S01]  /*0250*/  @!P0 IMAD.WIDE.U32 R6, R9, 0x2, R6 ;  /* 0x0000000209068825 */ /* 0x002fe200078e0006 */
[----:B------:R-:W-:-:S02]  /*0260*/  PRMT R9, RZ, 0x7610, R9 ;  /* 0x00007610ff097816 */ /* 0x000fc40000000009 */
[----:B------:R-:W5:Y:S01]  /*0270*/  @!P2 LDG.E.U16 R2, desc[UR4][R12.64] ;  /* 0x000000040c02a981 */ /* 0x000f62000c1e1500 */
[-C--:B------:R-:W-:Y:S02]  /*0280*/  ISETP.GE.AND P5, PT, R20, R5.reuse, PT ;  /* 0x000000051400720c */ /* 0x080fe40003fa6270 */
[-C--:B------:R-:W-:Y:S01]  /*0290*/  ISETP.GE.AND P3, PT, R18, R5.reuse, PT ;  /* 0x000000051200720c */ /* 0x080fe20003f66270 */
[----:B------:R0:W5:Y:S01]  /*02a0*/  @!P0 LDG.E.U16 R9, desc[UR4][R6.64] ;  /* 0x0000000406098981 */ /* 0x000162000c1e1500 */
[-C--:B------:R-:W-:Y:S02]  /*02b0*/  ISETP.GE.AND P1, PT, R10, R5.reuse, PT ;  /* 0x000000050a00720c */ /* 0x080fe40003f26270 */
[----:B------:R-:W-:Y:S01]  /*02c0*/  ISETP.GE.AND P2, PT, R0, R5, PT ;  /* 0x000000050000720c */ /* 0x000fe20003f46270 */
[----:B0-----:R-:W-:Y:S01]  /*02d0*/  @!P0 IMAD.WIDE.U32 R6, R11, 0x2, R14 ;  /* 0x000000020b068825 */ /* 0x001fe200078e000e */
[----:B------:R-:W-:Y:S11]  /*02e0*/  @P0 BRA `(.L_x_574) ;  /* 0x0000000000480947 */ /* 0x000ff60003800000 */
[----:B-----5:R-:W-:Y:S01]  /*02f0*/  SHF.L.U32 R9, R9, 0x10, RZ ;  /* 0x0000001009097819 */ /* 0x020fe200000006ff */
[----:B------:R-:W-:-:S04]  /*0300*/  HFMA2.MMA R11, -RZ, RZ, 3.4921875, 0 ;  /* 0x42fc0000ff0b7435 */ /* 0x000fc800000001ff */
        /* <DEDUP_REMOVED lines=14> */
[----:B------:R-:W-:-:S05]  /*03f0*/  FFMA.FTZ R9, R12, 2, R9 ;  /* 0x400000000c097823 */ /* 0x000fca0000010009 */
[----:B------:R-:W-:-:S07]  /*0400*/  F2FP.BF16.F32.PACK_AB R9, RZ, R9 ;  /* 0x00000009ff09723e */ /* 0x000fce00000010ff */
.L_x_574:
[----:B------:R-:W-:Y:S05]  /*0410*/  BSYNC B0 ;  /* 0x0000000000007941 */ /* 0x000fea0003800000 */
.L_x_573:
[----:B------:R-:W-:Y:S04]  /*0420*/  BSSY B0, `(.L_x_575) ;  /* 0x0000014000007945 */ /* 0x000fe80003800000 */
[----:B------:R-:W-:Y:S05]  /*0430*/  @P5 BRA `(.L_x_576) ;  /* 0x0000000000485947 */ /* 0x000fea0003800000 */
[----:B-----5:R-:W-:Y:S02]  /*0440*/  SHF.L.U32 R8, R8, 0x10, RZ ;  /* 0x0000001008087819 */ /* 0x020fe400000006ff */
[----:B------:R-:W-:-:S03]  /*0450*/  MOV R11, 0x42fc0000 ;  /* 0x42fc0000000b7802 */ /* 0x000fc60000000f00 */
        /* <DEDUP_REMOVED lines=16> */
.L_x_576:
[----:B------:R-:W-:Y:S05]  /*0560*/  BSYNC B0 ;  /* 0x0000000000007941 */ /* 0x000fea0003800000 */
.L_x_575:
[----:B------:R-:W-:Y:S04]  /*0570*/  BSSY B0, `(.L_x_577) ;  /* 0x0000014000007945 */ /* 0x000fe80003800000 */
[----:B------:R-:W-:Y:S05]  /*0580*/  @P3 BRA `(.L_x_578) ;  /* 0x0000000000483947 */ /* 0x000fea0003800000 */
        /* <DEDUP_REMOVED lines=18> */
.L_x_578:
[----:B------:R-:W-:Y:S05]  /*06b0*/  BSYNC B0 ;  /* 0x0000000000007941 */ /* 0x000fea0003800000 */
.L_x_577:
        /* <DEDUP_REMOVED lines=20> */
.L_x_580:
[----:B------:R-:W-:Y:S05]  /*0800*/  BSYNC B0 ;  /* 0x0000000000007941 */ /* 0x000fea0003800000 */
.L_x_579:
[----:B-----5:R0:W-:Y:S01]  /*0810*/  @!P0 STG.E.U16 desc[UR4][R6.64], R9 ;  /* 0x0000000906008986 */ /* 0x0201e2000c101504 */
[----:B------:R-:W-:Y:S04]  /*0820*/  BSSY B0, `(.L_x_581) ;  /* 0x000000d000007945 */ /* 0x000fe80003800000 */
[----:B------:R-:W-:Y:S05]  /*0830*/  @P2 BRA `(.L_x_582) ;  /* 0x00000000002c2947 */ /* 0x000fea0003800000 */
[----:B0-----:R-:W0:Y:S01]  /*0840*/  LDC.64 R6, c[0x0][0x218] ;  /* 0x00008600ff067b82 */ /* 0x001e220000000a00 */
[----:B------:R-:W-:Y:S02]  /*0850*/  LEA R9, R3, R0, 0x9 ;  /* 0x0000000003097211 */ /* 0x000fe400078e48ff */
[----:B------:R-:W-:Y:S02]  /*0860*/  IADD3 R0, R0, 0x80, RZ ;  /* 0x0000008000007810 */ /* 0x000fe40007ffe0ff */
[----:B------:R-:W-:Y:S02]  /*0870*/  PRMT R2, R8, 0x7610, R2 ;  /* 0x0000761008027816 */ /* 0x000fe40000000002 */
[----:B------:R-:W-:-:S13]  /*0880*/  ISETP.GE.AND P0, PT, R0, R5, PT ;  /* 0x000000050000720c */ /* 0x000fda0003f06270 */
[----:B------:R-:W-:Y:S01]  /*0890*/  @!P0 IMAD R11, R3, 0x200, R0 ;  /* 0x00000200030b8824 */ /* 0x000fe200078e0200 */
[----:B------:R-:W-:Y:S01]  /*08a0*/  @!P0 IADD3 R0, R0, 0x80, RZ ;  /* 0x0000008000008810 */ /* 0x000fe20007ffe0ff */
[----:B0-----:R-:W-:-:S04]  /*08b0*/  IMAD.WIDE.U32 R8, R9, 0x2, R6 ;  /* 0x0000000209087825 */ /* 0x001fc800078e0006 */
[----:B------:R-:W-:Y:S01]  /*08c0*/  @!P0 IMAD.WIDE.U32 R6, R11, 0x2, R6 ;  /* 0x000000020b068825 */ /* 0x000fe200078e0006 */
[----:B------:R1:W-:Y:S04]  /*08d0*/  STG.E.U16 desc[UR4][R8.64], R2 ;  /* 0x0000000208007986 */ /* 0x0003e8000c101504 */
[----:B------:R1:W-:Y:S02]  /*08e0*/  @!P0 STG.E.U16 desc[UR4][R6.64], R4 ;  /* 0x0000000406008986 */ /* 0x0003e4000c101504 */
.L_x_582:
[----:B------:R-:W-:Y:S05]  /*08f0*/  BSYNC B0 ;  /* 0x0000000000007941 */ /* 0x000fea0003800000 */
.L_x_581:
[----:B------:R-:W-:-:S13]  /*0900*/  ISETP.GE.AND P0, PT, R0, R5, PT ;  /* 0x000000050000720c */ /* 0x000fda0003f06270 */
[----:B------:R-:W-:Y:S05]  /*0910*/  @P0 EXIT ;  /* 0x000000000000094d */ /* 0x000fea0003800000 */
[----:B-1----:R-:W1:Y:S01]  /*0920*/  LDC.64 R4, c[0x0][0x218] ;  /* 0x00008600ff047b82 */ /* 0x002e620000000a00 */
[----:B------:R-:W-:-:S05]  /*0930*/  LEA R3, R3, R0, 0x9 ;  /* 0x0000000003037211 */ /* 0x000fca00078e48ff */
[----:B-1----:R-:W-:-:S05]  /*0940*/  IMAD.WIDE.U32 R2, R3, 0x2, R4 ;  /* 0x0000000203027825 */ /* 0x002fca00078e0004 */
[----:B------:R-:W-:Y:S01]  /*0950*/  STG.E.U16 desc[UR4][R2.64], R10 ;  /* 0x0000000a02007986 */ /* 0x000fe2000c101504 */
[----:B------:R-:W-:Y:S05]  /*0960*/  EXIT ;  /* 0x000000000000794d */ /* 0x000fea0003800000 */
.L_x_583:
        /* <DEDUP_REMOVED lines=9> */
.L_x_2714:


//--------------------- .text._ZN2at6native29vectorized_elementwise_kernelILi2EZZZNS0_16cosh_kernel_cudaERNS_18TensorIteratorBaseEENKUlvE0_clEvENKUlvE2_clEvEUlN3c108BFloat16EE_St5arrayIPcLm2EEEEviT0_T1_ --------------------------
	.section	.text._ZN2at6native29vectorized_elementwise_kernelILi2EZZZNS0_16cosh_kernel_cudaERNS_18TensorIteratorBaseEENKUlvE0_clEvENKUlvE2_clEvEUlN3c108BFloat16EE_St5arrayIPcLm2EEEEviT0_T1_,"ax",@progbits
	.align	128
        .global         _ZN2at6native29vectorized_elementwise_kernelILi2EZZZNS0_16cosh_kernel_cudaERNS_18TensorIteratorBaseEENKUlvE0_clEvENKUlvE2_clEvEUlN3c108BFloat16EE_St5arrayIPcLm2EEEEviT0_T1_
        .type           _ZN2at6native29vectorized_elementwise_kernelILi2EZZZNS0_16cosh_kernel_cudaERNS_18TensorIteratorBaseEENKUlvE0_clEvENKUlvE2_clEvEUlN3c108BFloat16EE_St5arrayIPcLm2EEEEviT0_T1_,@function
        .size           _ZN2at6native29vectorized_elementwise_kernelILi2EZZZNS0_16cosh_kernel_cudaERNS_18TensorIteratorBaseEENKUlvE0_clEvENKUlvE2_clEvEUlN3c108BFloat16EE_St5arrayIPcLm2EEEEviT0_T1_,(.L_x_2715 - _ZN2at6native29vectorized_elementwise_kernelILi2EZZZNS0_16cosh_kernel_cudaERNS_18TensorIteratorBaseEENKUlvE0_clEvENKUlvE2_clEvEUlN3c108BFloat16EE_St5arrayIPcLm2EEEEviT0_T1_)
        .other          _ZN2at6native29vectorized_elementwise_kernelILi2EZZZNS0_16cosh_kernel_cudaERNS_18TensorIteratorBaseEENKUlvE0_clEvENKUlvE2_clEvEUlN3c108BFloat16EE_St5arrayIPcLm2EEEEviT0_T1_,@"STO_CUDA_ENTRY STV_DEFAULT"
_ZN2at6native29vectorized_elementwise_kernelILi2EZZZNS0_16cosh_kernel_cudaERNS_18TensorIteratorBaseEENKUlvE0_clEvENKUlvE2_clEvEUlN3c108BFloat16EE_St5arrayIPcLm2EEEEviT0_T1_:
.text._ZN2at6native29vectorized_elementwise_kernelILi2EZZZNS0_16cosh_kernel_cudaERNS_18TensorIteratorBaseEENKUlvE0_clEvENKUlvE2_clEvEUlN3c108BFloat16EE_St5arrayIPcLm2EEEEviT0_T1_:
[----:B------:R-:W-:Y:S01]  /*0000*/  LDC R1, c[0x0][0x28] ;  /* 0x00000a00ff017b82 */ /* 0x000fe20000000800 */
[----:B------:R-:W0:Y:S01]  /*0010*/  S2R R7, SR_CTAID.X ;  /* 0x0000000000077919 */ /* 0x000e220000002500 */
[----:B------:R-:W-:Y:S01]  /*0020*/  ULDC UR4, c[0x0][0x210] ;  /* 0x0000840000047ab9 */ /* 0x000fe20000000800 */
[----:B0-----:R-:W-:-:S04]  /*0030*/  SHF.L.U32 R7, R7, 0xa, RZ ;  /* 0x0000000a07077819 */ /* 0x001fc800000006ff */
[----:B------:R-:W-:Y:S01]  /*0040*/  IADD3 R6, -R7, UR4, RZ ;  /* 0x0000000407067c10 */ /* 0x000fe2000fffe1ff */
[----:B------:R-:W-:-:S03]  /*0050*/  ULDC.64 UR4, c[0x0][0x208] ;  /* 0x0000820000047ab9 */ /* 0x000fc60000000a00 */
[----:B------:R-:W-:-:S13]  /*0060*/  ISETP.GE.U32.AND P0, PT, R6, 0x400, PT ;  /* 0x000004000600780c */ /* 0x000fda0003f06070 */
[----:B------:R-:W-:Y:S05]  /*0070*/  @!P0 BRA `(.L_x_584) ;  /* 0x0000000800648947 */ /* 0x000fea0003800000 */
[----:B------:R-:W0:Y:S01]  /*0080*/  S2R R0, SR_TID.X ;  /* 0x0000000000007919 */ /* 0x000e220000002100 */
[----:B------:R-:W1:Y:S02]  /*0090*/  LDC.64 R2, c[0x0][0x220] ;  /* 0x00008800ff027b82 */ /* 0x000e640000000a00 */
[----:B-1----:R-:W-:-:S04]  /*00a0*/  IMAD.WIDE R2, R7, 0x2, R2 ;  /* 0x0000000207027825 */ /* 0x002fc800078e0202 */
[----:B0-----:R-:W-:-:S05]  /*00b0*/  IMAD.WIDE.U32 R16, R0, 0x4, R2 ;  /* 0x0000000400107825 */ /* 0x001fca00078e0002 */
[----:B------:R-:W2:Y:S04]  /*00c0*/  LDG.E R3, desc[UR4][R16.64] ;  /* 0x0000000410037981 */ /* 0x000ea8000c1e1900 */
[----:B------:R-:W3:Y:S04]  /*00d0*/  LDG.E R18, desc[UR4][R16.64+0x200] ;  /* 0x0002000410127981 */ /* 0x000ee8000c1e1900 */
[----:B------:R-:W4:Y:S04]  /*00e0*/  LDG.E R6, desc[UR4][R16.64+0x400] ;  /* 0x0004000410067981 */ /* 0x000f28000c1e1900 */
[----:B------:R-:W5:Y:S01]  /*00f0*/  LDG.E R9, desc[UR4][R16.64+0x600] ;  /* 0x0006000410097981 */ /* 0x000f62000c1e1900 */
[----:B------:R-:W-:Y:S01]  /*0100*/  HFMA2.MMA R15, -RZ, RZ, 3.4921875, 0 ;  /* 0x42fc0000ff0f7435 */ /* 0x000fe200000001ff */
[----:B--2---:R-:W-:-:S02]  /*0110*/  SHF.L.U32 R12, R3, 0x10, RZ ;  /* 0x00000010030c7819 */ /* 0x004fc400000006ff */
[----:B------:R-:W-:Y:S02]  /*0120*/  PRMT R3, R3, 0x7632, R3 ;  /* 0x0000763203037816 */ /* 0x000fe40000000003 */
[----:B---3--:R-:W-:Y:S01]  /*0130*/  SHF.L.U32 R5, R18, 0x10, RZ ;  /* 0x0000001012057819 */ /* 0x008fe200000006ff */
[----:B------:R-:W-:Y:S01]  /*0140*/  FMUL.FTZ R14, |R12|, 1.4426950216293334961 ;  /* 0x3fb8aa3b0c0e7820 */ /* 0x000fe20000410200 */
[----:B------:R-:W-:Y:S02]  /*0150*/  SHF.L.U32 R3, R3, 0x10, RZ ;  /* 0x0000001003037819 */ /* 0x000fe400000006ff */
[----:B----4-:R-:W-:Y:S01]  /*0160*/  SHF.L.U32 R2, R6, 0x10, RZ ;  /* 0x0000001006027819 */ /* 0x010fe200000006ff */
[----:B------:R-:W-:Y:S01]  /*0170*/  FMUL.FTZ R22, |R5|, 1.4426950216293334961 ;  /* 0x3fb8aa3b05167820 */ /* 0x000fe20000410200 */
[----:B------:R-:W-:Y:S01]  /*0180*/  PRMT R18, R18, 0x7632, R18 ;  /* 0x0000763212127816 */ /* 0x000fe20000000012 */
[----:B------:R-:W0:Y:S01]  /*0190*/  FRND.TRUNC R14, R14 ;  /* 0x0000000e000e7307 */ /* 0x000e22000020d000 */
[----:B-----5:R-:W-:-:S02]  /*01a0*/  IMAD.U32 R11, R9, 0x10000, RZ ;  /* 0x00010000090b7824 */ /* 0x020fc400078e00ff */
[----:B------:R-:W-:Y:S01]  /*01b0*/  FMUL.FTZ R8, |R2|, 1.4426950216293334961 ;  /* 0x3fb8aa3b02087820 */ /* 0x000fe20000410200 */
[----:B------:R-:W-:Y:S01]  /*01c0*/  PRMT R9, R9, 0x7632, R9 ;  /* 0x0000763209097816 */ /* 0x000fe20000000009 */
[----:B------:R-:W-:Y:S01]  /*01d0*/  FMUL.FTZ R10, |R3|, 1.4426950216293334961 ;  /* 0x3fb8aa3b030a7820 */ /* 0x000fe20000410200 */
[----:B------:R-:W-:Y:S01]  /*01e0*/  FMUL.FTZ R4, |R11|, 1.4426950216293334961 ;  /* 0x3fb8aa3b0b047820 */ /* 0x000fe20000410200 */
[----:B------:R-:W-:Y:S01]  /*01f0*/  SHF.L.U32 R18, R18, 0x10, RZ ;  /* 0x0000001012127819 */ /* 0x000fe200000006ff */
[----:B------:R-:W1:Y:S01]  /*0200*/  FRND.TRUNC R22, R22 ;  /* 0x0000001600167307 */ /* 0x000e62000020d000 */
[----:B------:R-:W-:-:S03]  /*0210*/  PRMT R16, R6, 0x7632, R16 ;  /* 0x0000763206107816 */ /* 0x000fc60000000010 */
[----:B------:R-:W-:Y:S01]  /*0220*/  FMUL.FTZ R6, |R18|, 1.4426950216293334961 ;  /* 0x3fb8aa3b12067820 */ /* 0x000fe20000410200 */
[----:B------:R-:W-:Y:S02]  /*0230*/  SHF.L.U32 R16, R16, 0x10, RZ ;  /* 0x0000001010107819 */ /* 0x000fe400000006ff */
[----:B0-----:R-:W-:Y:S01]  /*0240*/  FSETP.GT.FTZ.AND P0, PT, |R14|, 126, PT ;  /* 0x42fc00000e00780b */ /* 0x001fe20003f14200 */
[----:B------:R-:W0:Y:S01]  /*0250*/  FRND.TRUNC R8, R8 ;  /* 0x0000000800087307 */ /* 0x000e22000020d000 */
[----:B------:R-:W-:Y:S01]  /*0260*/  LOP3.LUT R13, R15, 0x80000000, R14, 0xb8, !PT ;  /* 0x800000000f0d7812 */ /* 0x000fe200078eb80e */
[----:B------:R-:W-:-:S03]  /*0270*/  FMUL.FTZ R20, |R16|, 1.4426950216293334961 ;  /* 0x3fb8aa3b10147820 */ /* 0x000fc60000410200 */
[----:B------:R-:W-:Y:S01]  /*0280*/  FSEL R13, R13, R14, P0 ;  /* 0x0000000e0d0d7208 */ /* 0x000fe20000000000 */
[----:B------:R-:W-:Y:S01]  /*0290*/  IMAD.U32 R14, R9, 0x10000, RZ ;  /* 0x00010000090e7824 */ /* 0x000fe200078e00ff */
[----:B-1----:R-:W-:Y:S01]  /*02a0*/  FSETP.GT.FTZ.AND P0, PT, |R22|, 126, PT ;  /* 0x42fc00001600780b */ /* 0x002fe20003f14200 */
[----:B------:R-:W1:Y:S01]  /*02b0*/  FRND.TRUNC R4, R4 ;  /* 0x0000000400047307 */ /* 0x000e62000020d000 */
[----:B------:R-:W-:Y:S01]  /*02c0*/  LOP3.LUT R9, R15, 0x80000000, R22, 0xb8, !PT ;  /* 0x800000000f097812 */ /* 0x000fe200078eb816 */
[----:B------:R-:W-:Y:S01]  /*02d0*/  FFMA.FTZ R24, R13, -0.69314718246459960938, |R12| ;  /* 0xbf3172180d187823 */ /* 0x000fe2000001040c */
[----:B------:R-:W-:Y:S02]  /*02e0*/  FMUL.FTZ R21, |R14|, 1.4426950216293334961 ;  /* 0x3fb8aa3b0e157820 */ /* 0x000fe40000410200 */
[----:B------:R-:W-:Y:S01]  /*02f0*/  FSEL R12, R9, R22, P0 ;  /* 0x00000016090c7208 */ /* 0x000fe20000000000 */
[----:B------:R-:W-:Y:S01]  /*0300*/  FFMA.FTZ R24, R13, 1.9046542121259335545e-09, R24 ;  /* 0x3102e3080d187823 */ /* 0x000fe20000010018 */
[----:B0-----:R-:W-:Y:S01]  /*0310*/  FSETP.GT.FTZ.AND P0, PT, |R8|, 126, PT ;  /* 0x42fc00000800780b */ /* 0x001fe20003f14200 */
[----:B------:R-:W0:Y:S01]  /*0320*/  FRND.TRUNC R10, R10 ;  /* 0x0000000a000a7307 */ /* 0x000e22000020d000 */
[----:B------:R-:W-:Y:S01]  /*0330*/  LOP3.LUT R19, R15, 0x80000000, R8, 0xb8, !PT ;  /* 0x800000000f137812 */ /* 0x000fe200078eb808 */
[----:B------:R-:W-:Y:S01]  /*0340*/  FFMA.FTZ R17, R12, -0.69314718246459960938, |R5| ;  /* 0xbf3172180c117823 */ /* 0x000fe20000010405 */
[----:B------:R-:W-:-:S02]  /*0350*/  FMUL.FTZ R9, R24, 1.4426950216293334961 ;  /* 0x3fb8aa3b18097820 */ /* 0x000fc40000410000 */
[----:B------:R-:W-:Y:S01]  /*0360*/  FSEL R5, R19, R8, P0 ;  /* 0x0000000813057208 */ /* 0x000fe20000000000 */
[----:B------:R-:W-:Y:S01]  /*0370*/  FFMA.FTZ R17, R12, 1.9046542121259335545e-09, R17 ;  /* 0x3102e3080c117823 */ /* 0x000fe20000010011 */
[----:B-1----:R-:W-:Y:S01]  /*0380*/  FSETP.GT.FTZ.AND P0, PT, |R4|, 126, PT ;  /* 0x42fc00000400780b */ /* 0x002fe20003f14200 */
[----:B------:R-:W1:Y:S01]  /*0390*/  FRND.TRUNC R6, R6 ;  /* 0x0000000600067307 */ /* 0x000e62000020d000 */
[----:B------:R-:W-:Y:S01]  /*03a0*/  LOP3.LUT R19, R15, 0x80000000, R4, 0xb8, !PT ;  /* 0x800000000f137812 */ /* 0x000fe200078eb804 */
[----:B------:R-:W-:Y:S01]  /*03b0*/  FFMA.FTZ R2, R5, -0.69314718246459960938, |R2| ;  /* 0xbf31721805027823 */ /* 0x000fe20000010402 */
[----:B------:R-:W-:Y:S02]  /*03c0*/  FMUL.FTZ R8, R17, 1.4426950216293334961 ;  /* 0x3fb8aa3b11087820 */ /* 0x000fe40000410000 */
[----:B------:R-:W-:Y:S01]  /*03d0*/  FSEL R4, R19, R4, P0 ;  /* 0x0000000413047208 */ /* 0x000fe20000000000 */
[----:B------:R-:W-:Y:S01]  /*03e0*/  FFMA.FTZ R2, R5, 1.9046542121259335545e-09, R2 ;  /* 0x3102e30805027823 */ /* 0x000fe20000010002 */
[----:B0-----:R-:W-:Y:S01]  /*03f0*/  FSETP.GT.FTZ.AND P0, PT, |R10|, 126, PT ;  /* 0x42fc00000a00780b */ /* 0x001fe20003f14200 */
[----:B------:R-:W0:Y:S01]  /*0400*/  FRND.TRUNC R20, R20 ;  /* 0x0000001400147307 */ /* 0x000e22000020d000 */
[----:B------:R-:W-:Y:S01]  /*0410*/  LOP3.LUT R17, R15, 0x80000000, R10, 0xb8, !PT ;  /* 0x800000000f117812 */ /* 0x000fe200078eb80a */
[----:B------:R-:W-:Y:S01]  /*0420*/  FMUL.FTZ R19, R2, 1.4426950216293334961 ;  /* 0x3fb8aa3b02137820 */ /* 0x000fe20000410000 */
[----:B------:R-:W-:-:S02]  /*0430*/  FFMA.FTZ R11, R4, -0.69314718246459960938, |R11| ;  /* 0xbf317218040b7823 */ /* 0x000fc4000001040b */
[----:B------:R-:W-:Y:S02]  /*0440*/  FSEL R2, R17, R10, P0 ;  /* 0x0000000a11027208 */ /* 0x000fe40000000000 */
[----:B-1----:R-:W-:Y:S01]  /*0450*/  FSETP.GT.FTZ.AND P0, PT, |R6|, 126, PT ;  /* 0x42fc00000600780b */ /* 0x002fe20003f14200 */
[----:B------:R1:W2:Y:S01]  /*0460*/  FRND.TRUNC R22, R21 ;  /* 0x0000001500167307 */ /* 0x0002a2000020d000 */
[----:B------:R-:W-:Y:S02]  /*0470*/  LOP3.LUT R17, R15, 0x80000000, R6, 0xb8, !PT ;  /* 0x800000000f117812 */ /* 0x000fe400078eb806 */
[----:B0-----:R-:W-:-:S05]  /*0480*/  FSETP.GT.FTZ.AND P1, PT, |R20|, 126, PT ;  /* 0x42fc00001400780b */ /* 0x001fca0003f34200 */
[----:B------:R-:W0:Y:S01]  /*0490*/  MUFU.EX2 R9, R9 ;  /* 0x0000000900097308 */ /* 0x000e220000000800 */
[----:B-1----:R-:W-:Y:S01]  /*04a0*/  FFMA.FTZ R21, R4, 1.9046542121259335545e-09, R11 ;  /* 0x3102e30804157823 */ /* 0x002fe2000001000b */
[----:B------:R-:W-:Y:S01]  /*04b0*/  FFMA.FTZ R11, R2, -0.69314718246459960938, |R3| ;  /* 0xbf317218020b7823 */ /* 0x000fe20000010403 */
[----:B------:R-:W-:Y:S01]  /*04c0*/  FSEL R3, R17, R6, P0 ;  /* 0x0000000611037208 */ /* 0x000fe20000000000 */
[----:B------:R-:W-:Y:S01]  /*04d0*/  FADD.FTZ R4, R4, 12583037 ;  /* 0x4b40007d04047421 */ /* 0x000fe20000010000 */
[----:B------:R-:W-:Y:S01]  /*04e0*/  FMUL.FTZ R23, R21, 1.4426950216293334961 ;  /* 0x3fb8aa3b15177820 */ /* 0x000fe20000410000 */
[C---:B------:R-:W-:Y:S01]  /*04f0*/  LOP3.LUT R21, R15.reuse, 0x80000000, R20, 0xb8, !PT ;  /* 0x800000000f157812 */ /* 0x040fe200078eb814 */
[----:B------:R-:W-:Y:S01]  /*0500*/  FFMA.FTZ R17, R2, 1.9046542121259335545e-09, R11 ;  /* 0x3102e30802117823 */ /* 0x000fe2000001000b */
[----:B--2---:R-:W-:Y:S01]  /*0510*/  LOP3.LUT R15, R15, 0x80000000, R22, 0xb8, !PT ;  /* 0x800000000f0f7812 */ /* 0x004fe200078eb816 */
[----:B------:R-:W-:Y:S01]  /*0520*/  FFMA.FTZ R18, R3, -0.69314718246459960938, |R18| ;  /* 0xbf31721803127823 */ /* 0x000fe20000010412 */
[----:B------:R-:W-:Y:S01]  /*0530*/  FSETP.GT.FTZ.AND P0, PT, |R22|, 126, PT ;  /* 0x42fc00001600780b */ /* 0x000fe20003f14200 */
[----:B------:R-:W-:Y:S01]  /*0540*/  FMUL.FTZ R17, R17, 1.4426950216293334961 ;  /* 0x3fb8aa3b11117820 */ /* 0x000fe20000410000 */
[----:B------:R-:W-:Y:S01]  /*0550*/  FSEL R11, R21, R20, P1 ;  /* 0x00000014150b7208 */ /* 0x000fe20000800000 */
[----:B------:R-:W-:Y:S01]  /*0560*/  FFMA.FTZ R18, R3, 1.9046542121259335545e-09, R18 ;  /* 0x3102e30803127823 */ /* 0x000fe20000010012 */
[----:B------:R-:W-:Y:S01]  /*0570*/  FSEL R15, R15, R22, P0 ;  /* 0x000000160f0f7208 */ /* 0x000fe20000000000 */
[----:B------:R-:W-:Y:S01]  /*0580*/  MUFU.EX2 R8, R8 ;  /* 0x0000000800087308 */ /* 0x000fe20000000800 */
[----:B------:R-:W-:Y:S01]  /*0590*/  FADD.FTZ R3, R3, 12583037 ;  /* 0x4b40007d03037421 */ /* 0x000fe20000010000 */
[----:B------:R-:W-:Y:S01]  /*05a0*/  FFMA.FTZ R20, R11, -0.69314718246459960938, |R16| ;  /* 0xbf3172180b147823 */ /* 0x000fe20000010410 */
[----:B------:R-:W-:Y:S01]  /*05b0*/  FMUL.FTZ R16, R18, 1.4426950216293334961 ;  /* 0x3fb8aa3b12107820 */ /* 0x000fe20000410000 */
[----:B------:R-:W-:Y:S01]  /*05c0*/  FFMA.FTZ R18, R15, -0.69314718246459960938, |R14| ;  /* 0xbf3172180f127823 */ /* 0x000fe2000001040e */
[----:B------:R-:W-:Y:S01]  /*05d0*/  FADD.FTZ R14, R13, 12583037 ;  /* 0x4b40007d0d0e7421 */ /* 0x000fe20000010000 */
[----:B------:R-:W-:Y:S01]  /*05e0*/  FFMA.FTZ R20, R11, 1.9046542121259335545e-09, R20 ;  /* 0x3102e3080b147823 */ /* 0x000fe20000010014 */
[----:B------:R-:W-:Y:S01]  /*05f0*/  FADD.FTZ R2, R2, 12583037 ;  /* 0x4b40007d02027421 */ /* 0x000fe20000010000 */
[----:B------:R-:W-:Y:S01]  /*0600*/  FFMA.FTZ R18, R15, 1.9046542121259335545e-09, R18 ;  /* 0x3102e3080f127823 */ /* 0x000fe20000010012 */
[----:B------:R-:W1:Y:S01]  /*0610*/  MUFU.EX2 R17, R17 ;  /* 0x0000001100117308 */ /* 0x000e620000000800 */
[----:B------:R-:W-:Y:S01]  /*0620*/  FMUL.FTZ R13, R20, 1.4426950216293334961 ;  /* 0x3fb8aa3b140d7820 */ /* 0x000fe20000410000 */
[----:B------:R-:W-:Y:S01]  /*0630*/  SHF.L.U32 R14, R14, 0x17, RZ ;  /* 0x000000170e0e7819 */ /* 0x000fe200000006ff */
[----:B------:R-:W-:Y:S01]  /*0640*/  FMUL.FTZ R20, R18, 1.4426950216293334961 ;  /* 0x3fb8aa3b12147820 */ /* 0x000fe20000410000 */
[----:B------:R-:W-:Y:S01]  /*0650*/  FADD.FTZ R18, R12, 12583037 ;  /* 0x4b40007d0c127421 */ /* 0x000fe20000010000 */
[----:B------:R-:W-:Y:S01]  /*0660*/  IMAD.SHL.U32 R2, R2, 0x800000, RZ ;  /* 0x0080000002027824 */ /* 0x000fe200078e00ff */
[----:B------:R-:W-:Y:S01]  /*0670*/  SHF.L.U32 R3, R3, 0x17, RZ ;  /* 0x0000001703037819 */ /* 0x000fe200000006ff */
[----:B0-----:R-:W-:Y:S01]  /*0680*/  FMUL.FTZ R9, R14, R9 ;  /* 0x000000090e097220 */ /* 0x001fe20000410000 */
[----:B------:R-:W0:Y:S01]  /*0690*/  MUFU.EX2 R16, R16 ;  /* 0x0000001000107308 */ /* 0x000e220000000800 */
[----:B------:R-:W-:Y:S01]  /*06a0*/  FADD.FTZ R14, R5, 12583037 ;  /* 0x4b40007d050e7421 */ /* 0x000fe20000010000 */
[----:B------:R-:W-:Y:S01]  /*06b0*/  FADD.FTZ R11, R11, 12583037 ;  /* 0x4b40007d0b0b7421 */ /* 0x000fe20000010000 */
[----:B------:R-:W-:-:S05]  /*06c0*/  FADD.FTZ R15, R15, 12583037 ;  /* 0x4b40007d0f0f7421 */ /* 0x000fca0000010000 */
[----:B------:R2:W3:Y:S01]  /*06d0*/  MUFU.EX2 R10, R19 ;  /* 0x00000013000a7308 */ /* 0x0004e20000000800 */
[----:B-1----:R-:W-:Y:S01]  /*06e0*/  FMUL.FTZ R17, R2, R17 ;  /* 0x0000001102117220 */ /* 0x002fe20000410000 */
[----:B------:R-:W-:-:S06]  /*06f0*/  SHF.L.U32 R15, R15, 0x17, RZ ;  /* 0x000000170f0f7819 */ /* 0x000fcc00000006ff */
[----:B------:R-:W-:Y:S01]  /*0700*/  MUFU.EX2 R13, R13 ;  /* 0x0000000d000d7308 */ /* 0x000fe20000000800 */
[----:B--2---:R-:W-:Y:S01]  /*0710*/  SHF.L.U32 R19, R18, 0x17, RZ ;  /* 0x0000001712137819 */ /* 0x004fe200000006ff */
[----:B0-----:R-:W-:Y:S02]  /*0720*/  FMUL.FTZ R16, R3, R16 ;  /* 0x0000001003107220 */ /* 0x001fe40000410000 */
[----:B------:R-:W0:Y:S02]  /*0730*/  LDC.64 R2, c[0x0][0x218] ;  /* 0x00008600ff027b82 */ /* 0x000e240000000a00 */
[----:B------:R-:W-:Y:S01]  /*0740*/  FMUL.FTZ R8, R19, R8 ;  /* 0x0000000813087220 */ /* 0x000fe20000410000 */
[----:B------:R-:W-:Y:S01]  /*0750*/  SHF.L.U32 R19, R14, 0x17, RZ ;  /* 0x000000170e137819 */ /* 0x000fe200000006ff */
[----:B------:R-:W1:Y:S04]  /*0760*/  MUFU.EX2 R6, R23 ;  /* 0x0000001700067308 */ /* 0x000e680000000800 */
[----:B---3--:R-:W-:Y:S01]  /*0770*/  FMUL.FTZ R10, R19, R10 ;  /* 0x0000000a130a7220 */ /* 0x008fe20000410000 */
[----:B------:R-:W-:-:S03]  /*0780*/  SHF.L.U32 R19, R4, 0x17, RZ ;  /* 0x0000001704137819 */ /* 0x000fc600000006ff */
[----:B------:R2:W3:Y:S08]  /*0790*/  MUFU.EX2 R12, R20 ;  /* 0x00000014000c7308 */ /* 0x0004f00000000800 */
[----:B------:R-:W4:Y:S01]  /*07a0*/  MUFU.RCP R4, R10 ;  /* 0x0000000a00047308 */ /* 0x000f220000001000 */
[----:B--2---:R-:W-:Y:S01]  /*07b0*/  SHF.L.U32 R20, R11, 0x17, RZ ;  /* 0x000000170b147819 */ /* 0x004fe200000006ff */
[----:B-1----:R-:W-:Y:S01]  /*07c0*/  FMUL.FTZ R6, R19, R6 ;  /* 0x0000000613067220 */ /* 0x002fe20000410000 */
[----:B0-----:R-:W-:-:S04]  /*07d0*/  IMAD.WIDE.U32 R2, R7, 0x2, R2 ;  /* 0x0000000207027825 */ /* 0x001fc800078e0002 */
[----:B------:R-:W-:Y:S01]  /*07e0*/  FMUL.FTZ R13, R20, R13 ;  /* 0x0000000d140d7220 */ /* 0x000fe20000410000 */
[----:B------:R-:W0:Y:S01]  /*07f0*/  MUFU.RCP R5, R9 ;  /* 0x0000000900057308 */ /* 0x000e220000001000 */
[----:B---3--:R-:W-:Y:S01]  /*0800*/  FMUL.FTZ R15, R15, R12 ;  /* 0x0000000c0f0f7220 */ /* 0x008fe20000410000 */
[----:B------:R-:W-:-:S06]  /*0810*/  IMAD.WIDE R2, R0, 0x4, R2 ;  /* 0x0000000400027825 */ /* 0x000fcc00078e0202 */
[----:B------:R-:W1:Y:S01]  /*0820*/  MUFU.RCP R19, R17 ;  /* 0x0000001100137308 */ /* 0x000e620000001000 */
[----:B----4-:R-:W-:-:S04]  /*0830*/  FMUL.FTZ R7, R4, 0.125 ;  /* 0x3e00000004077820 */ /* 0x010fc80000410000 */
[----:B------:R-:W-:-:S03]  /*0840*/  FFMA.FTZ R7, R10, 2, R7 ;  /* 0x400000000a077823 */ /* 0x000fc60000010007 */
[----:B------:R-:W2:Y:S01]  /*0850*/  MUFU.RCP R11, R13 ;  /* 0x0000000d000b7308 */ /* 0x000ea20000001000 */
[----:B0-----:R-:W-:-:S04]  /*0860*/  FMUL.FTZ R20, R5, 0.125 ;  /* 0x3e00000005147820 */ /* 0x001fc80000410000 */
[----:B------:R-:W-:-:S03]  /*0870*/  FFMA.FTZ R9, R9, 2, R20 ;  /* 0x4000000009097823 */ /* 0x000fc60000010014 */
[----:B------:R-:W0:Y:S01]  /*0880*/  MUFU.RCP R14, R8 ;  /* 0x00000008000e7308 */ /* 0x000e220000001000 */
[----:B-1----:R-:W-:-:S07]  /*0890*/  FMUL.FTZ R22, R19, 0.125 ;  /* 0x3e00000013167820 */ /* 0x002fce0000410000 */
[----:B------:R-:W1:Y:S01]  /*08a0*/  MUFU.RCP R18, R6 ;  /* 0x0000000600127308 */ /* 0x000e620000001000 */
[----:B--2---:R-:W-:-:S04]  /*08b0*/  FMUL.FTZ R4, R11, 0.125 ;  /* 0x3e0000000b047820 */ /* 0x004fc80000410000 */
[----:B------:R-:W-:-:S03]  /*08c0*/  FFMA.FTZ R4, R13, 2, R4 ;  /* 0x400000000d047823 */ /* 0x000fc60000010004 */
[----:B------:R-:W2:Y:S01]  /*08d0*/  MUFU.RCP R21, R16 ;  /* 0x0000001000157308 */ /* 0x000ea20000001000 */
[----:B0-----:R-:W-:Y:S01]  /*08e0*/  FMUL.FTZ R5, R14, 0.125 ;  /* 0x3e0000000e057820 */ /* 0x001fe20000410000 */
[----:B------:R-:W-:Y:S01]  /*08f0*/  FFMA.FTZ R14, R17, 2, R22 ;  /* 0x40000000110e7823 */ /* 0x000fe20000010016 */
[----:B------:R-:W-:Y:S02]  /*0900*/  F2FP.BF16.F32.PACK_AB R7, R4, R7 ;  /* 0x000000070407723e */ /* 0x000fe400000010ff */
[----:B------:R-:W-:Y:S02]  /*0910*/  FFMA.FTZ R5, R8, 2, R5 ;  /* 0x4000000008057823 */ /* 0x000fe40000010005 */
[----:B------:R-:W-:Y:S01]  /*0920*/  F2FP.BF16.F32.PACK_AB R9, R14, R9 ;  /* 0x000000090e09723e */ /* 0x000fe200000010ff */
[----:B------:R-:W0:Y:S01]  /*0930*/  MUFU.RCP R12, R15 ;  /* 0x0000000f000c7308 */ /* 0x000e220000001000 */
[----:B-1----:R-:W-:Y:S01]  /*0940*/  FMUL.FTZ R11, R18, 0.125 ;  /* 0x3e000000120b7820 */ /* 0x002fe20000410000 */
[----:B------:R-:W-:Y:S03]  /*0950*/  STG.E desc[UR4][R2.64+0x400], R7 ;  /* 0x0004000702007986 */ /* 0x000fe6000c101904 */
[----:B------:R-:W-:Y:S01]  /*0960*/  FFMA.FTZ R11, R6, 2, R11 ;  /* 0x40000000060b7823 */ /* 0x000fe2000001000b */
[----:B------:R-:W-:Y:S01]  /*0970*/  STG.E desc[UR4][R2.64], R9 ;  /* 0x0000000902007986 */ /* 0x000fe2000c101904 */
[----:B--2---:R-:W-:-:S04]  /*0980*/  FMUL.FTZ R19, R21, 0.125 ;  /* 0x3e00000015137820 */ /* 0x004fc80000410000 */
[----:B------:R-:W-:Y:S01]  /*0990*/  FFMA.FTZ R16, R16, 2, R19 ;  /* 0x4000000010107823 */ /* 0x000fe20000010013 */
[----:B0-----:R-:W-:-:S04]  /*09a0*/  FMUL.FTZ R12, R12, 0.125 ;  /* 0x3e0000000c0c7820 */ /* 0x001fc80000410000 */
[----:B------:R-:W-:Y:S01]  /*09b0*/  F2FP.BF16.F32.PACK_AB R5, R16, R5 ;  /* 0x000000051005723e */ /* 0x000fe200000010ff */
[----:B------:R-:W-:-:S04]  /*09c0*/  FFMA.FTZ R12, R15, 2, R12 ;  /* 0x400000000f0c7823 */ /* 0x000fc8000001000c */
[----:B------:R-:W-:Y:S01]  /*09d0*/  STG.E desc[UR4][R2.64+0x200], R5 ;  /* 0x0002000502007986 */ /* 0x000fe2000c101904 */
[----:B------:R-:W-:-:S05]  /*09e0*/  F2FP.BF16.F32.PACK_AB R11, R12, R11 ;  /* 0x0000000b0c0b723e */ /* 0x000fca00000010ff */
[----:B------:R-:W-:Y:S01]  /*09f0*/  STG.E desc[UR4][R2.64+0x600], R11 ;  /* 0x0006000b02007986 */ /* 0x000fe2000c101904 */
[----:B------:R-:W-:Y:S05]  /*0a00*/  EXIT ;  /* 0x000000000000794d */ /* 0x000fea0003800000 */
.L_x_584:
[----:B------:R-:W0:Y:S01]  /*0a10*/  S2R R10, SR_TID.X ;  /* 0x00000000000a7919 */ /* 0x000e220000002100 */
[----:B------:R-:W-:Y:S02]  /*0a20*/  PRMT R9, RZ, 0x7610, R9 ;  /* 0x00007610ff097816 */ /* 0x000fe40000000009 */
[----:B0-----:R-:W-:Y:S02]  /*0a30*/  ISETP.GE.AND P0, PT, R10, R6, PT ;  /* 0x000000060a00720c */ /* 0x001fe40003f06270 */
[----:B------:R-:W-:-:S11]  /*0a40*/  MOV R18, R10 ;  /* 0x0000000a00127202 */ /* 0x000fd60000000f00 */
[----:B------:R-:W-:Y:S01]  /*0a50*/  @!P0 IMAD.IADD R11, R7, 0x1, R18 ;  /* 0x00000001070b8824 */ /* 0x000fe200078e0212 */
[----:B------:R-:W-:-:S04]  /*0a60*/  @!P0 IADD3 R18, R18, 0x80, RZ ;  /* 0x0000008012128810 */ /* 0x000fc80007ffe0ff */
[----:B------:R-:W-:-:S13]  /*0a70*/  ISETP.GE.AND P6, PT, R18, R6, PT ;  /* 0x000000061200720c */ /* 0x000fda0003fc6270 */
[----:B------:R-:W-:Y:S01]  /*0a80*/  @!P6 IADD3 R27, R7, R18, RZ ;  /* 0x00000012071be210 */ /* 0x000fe20007ffe0ff */
[----:B------:R-:W0:Y:S01]  /*0a90*/  @!P6 LDC.64 R4, c[0x0][0x220] ;  /* 0x00008800ff04eb82 */ /* 0x000e220000000a00 */
[----:B------:R-:W-:-:S04]  /*0aa0*/  @!P6 IADD3 R18, R18, 0x80, RZ ;  /* 0x000000801212e810 */ /* 0x000fc80007ffe0ff */
[----:B------:R-:W-:-:S13]  /*0ab0*/  ISETP.GE.AND P5, PT, R18, R6, PT ;  /* 0x000000061200720c */ /* 0x000fda0003fa6270 */
[----:B------:R-:W-:Y:S01]  /*0ac0*/  @!P5 IADD3 R29, R7, R18, RZ ;  /* 0x00000012071dd210 */ /* 0x000fe20007ffe0ff */
[----:B------:R-:W-:Y:S01]  /*0ad0*/  @!P5 VIADD R18, R18, 0x80 ;  /* 0x000000801212d836 */ /* 0x000fe20000000000 */
[----:B------:R-:W1:Y:S04]  /*0ae0*/  @!P5 LDC.64 R2, c[0x0][0x220] ;  /* 0x00008800ff02db82 */ /* 0x000e680000000a00 */
[----:B------:R-:W-:Y:S01]  /*0af0*/  ISETP.GE.AND P4, PT, R18, R6, PT ;  /* 0x000000061200720c */ /* 0x000fe20003f86270 */
[----:B0-----:R-:W-:Y:S01]  /*0b00*/  @!P6 IMAD.WIDE.U32 R26, R27, 0x2, R4 ;  /* 0x000000021b1ae825 */ /* 0x001fe200078e0004 */
[----:B------:R-:W-:Y:S02]  /*0b10*/  PRMT R0, RZ, 0x7610, R0 ;  /* 0x00007610ff007816 */ /* 0x000fe40000000000 */
[----:B------:R-:W-:-:S02]  /*0b20*/  PRMT R24, RZ, 0x7610, R24 ;  /* 0x00007610ff187816 */ /* 0x000fc40000000018 */
[----:B------:R-:W5:Y:S07]  /*0b30*/  @!P6 LDG.E.U16 R9, desc[UR4][R26.64] ;  /* 0x000000041a09e981 */ /* 0x000f6e000c1e1500 */
[----:B------:R-:W-:Y:S01]  /*0b40*/  @!P4 IADD3 R25, R7, R18, RZ ;  /* 0x000000120719c210 */ /* 0x000fe20007ffe0ff */
[----:B------:R-:W0:Y:S01]  /*0b50*/  @!P4 LDC.64 R16, c[0x0][0x220] ;  /* 0x00008800ff10cb82 */ /* 0x000e220000000a00 */
[----:B------:R-:W-:-:S04]  /*0b60*/  @!P4 IADD3 R18, R18, 0x80, RZ ;  /* 0x000000801212c810 */ /* 0x000fc80007ffe0ff */
[----:B------:R-:W-:-:S13]  /*0b70*/  ISETP.GE.AND P3, PT, R18, R6, PT ;  /* 0x000000061200720c */ /* 0x000fda0003f66270 */
[----:B------:R-:W2:Y:S01]  /*0b80*/  @!P3 LDC.64 R12, c[0x0][0x220] ;  /* 0x00008800ff0cbb82 */ /* 0x000ea20000000a00 */
[----:B------:R-:W-:Y:S01]  /*0b90*/  @!P3 IADD3 R23, R7, R18, RZ ;  /* 0x000000120717b210 */ /* 0x000fe20007ffe0ff */
[----:B-1----:R-:W-:Y:S01]  /*0ba0*/  @!P5 IMAD.WIDE.U32 R28, R29, 0x2, R2 ;  /* 0x000000021d1cd825 */ /* 0x002fe200078e0002 */
[----:B------:R-:W-:-:S04]  /*0bb0*/  @!P3 IADD3 R18, R18, 0x80, RZ ;  /* 0x000000801212b810 */ /* 0x000fc80007ffe0ff */
[----:B------:R-:W5:Y:S01]  /*0bc0*/  @!P5 LDG.E.U16 R0, desc[UR4][R28.64] ;  /* 0x000000041c00d981 */ /* 0x000f62000c1e1500 */
[----:B------:R-:W-:-:S13]  /*0bd0*/  ISETP.GE.AND P2, PT, R18, R6, PT ;  /* 0x000000061200720c */ /* 0x000fda0003f46270 */
[----:B------:R-:W-:Y:S01]  /*0be0*/  @!P2 IMAD.IADD R21, R7, 0x1, R18 ;  /* 0x000000010715a824 */ /* 0x000fe200078e0212 */
[----:B------:R-:W-:Y:S01]  /*0bf0*/  @!P2 IADD3 R18, R18, 0x80, RZ ;  /* 0x000000801212a810 */ /* 0x000fe20007ffe0ff */
[----:B------:R-:W1:Y:S01]  /*0c00*/  @!P2 LDC.64 R14, c[0x0][0x220] ;  /* 0x00008800ff0eab82 */ /* 0x000e620000000a00 */
[----:B--2---:R-:W-:Y:S02]  /*0c10*/  @!P3 IMAD.WIDE.U32 R12, R23, 0x2, R12 ;  /* 0x00000002170cb825 */ /* 0x004fe400078e000c */
[----:B------:R-:W-:-:S05]  /*0c20*/  ISETP.GE.AND P1, PT, R18, R6, PT ;  /* 0x000000061200720c */ /* 0x000fca0003f26270 */
[----:B------:R-:W2:Y:S08]  /*0c30*/  @!P0 LDC.64 R22, c[0x0][0x220] ;  /* 0x00008800ff168b82 */ /* 0x000eb00000000a00 */
[----:B------:R-:W-:Y:S01]  /*0c40*/  @!P1 IADD3 R19, R7, R18, RZ ;  /* 0x0000001207139210 */ /* 0x000fe20007ffe0ff */
[----:B------:R-:W3:Y:S01]  /*0c50*/  @!P1 LDC.64 R4, c[0x0][0x220] ;  /* 0x00008800ff049b82 */ /* 0x000ee20000000a00 */
[----:B------:R-:W-:Y:S01]  /*0c60*/  @!P1 IADD3 R18, R18, 0x80, RZ ;  /* 0x0000008012129810 */ /* 0x000fe20007ffe0ff */
[----:B--2---:R-:W-:-:S05]  /*0c70*/  @!P0 IMAD.WIDE.U32 R22, R11, 0x2, R22 ;  /* 0x000000020b168825 */ /* 0x004fca00078e0016 */
[----:B------:R-:W5:Y:S01]  /*0c80*/  @!P0 LDG.E.U16 R24, desc[UR4][R22.64] ;  /* 0x0000000416188981 */ /* 0x000f62000c1e1500 */
[----:B------:R-:W-:Y:S01]  /*0c90*/  ISETP.GE.AND P6, PT, R18, R6, PT ;  /* 0x000000061200720c */ /* 0x000fe20003fc6270 */
[----:B0-----:R-:W-:Y:S01]  /*0ca0*/  @!P4 IMAD.WIDE.U32 R16, R25, 0x2, R16 ;  /* 0x000000021910c825 */ /* 0x001fe200078e0010 */
[----:B------:R-:W-:-:S06]  /*0cb0*/  PRMT R8, RZ, 0x7610, R8 ;  /* 0x00007610ff087816 */ /* 0x000fcc0000000008 */
[----:B------:R0:W5:Y:S05]  /*0cc0*/  @!P4 LDG.E.U16 R8, desc[UR4][R16.64] ;  /* 0x000000041008c981 */ /* 0x00016a000c1e1500 */
[----:B------:R-:W2:Y:S08]  /*0cd0*/  @!P6 LDC.64 R2, c[0x0][0x220] ;  /* 0x00008800ff02eb82 */ /* 0x000eb00000000a00 */
[----:B0-----:R-:W0:Y:S01]  /*0ce0*/  @!P0 LDC.64 R16, c[0x0][0x218] ;  /* 0x00008600ff108b82 */ /* 0x001e220000000a00 */
[----:B-1----:R-:W-:Y:S01]  /*0cf0*/  @!P2 IMAD.WIDE.U32 R14, R21, 0x2, R14 ;  /* 0x00000002150ea825 */ /* 0x002fe200078e000e */
[----:B------:R-:W-:-:S02]  /*0d00*/  @!P6 IADD3 R25, R7, R18, RZ ;  /* 0x000000120719e210 */ /* 0x000fc40007ffe0ff */
[----:B------:R-:W-:Y:S01]  /*0d10*/  PRMT R21, RZ, 0x7610, R21 ;  /* 0x00007610ff157816 */ /* 0x000fe20000000015 */
[----:B---3--:R-:W-:Y:S01]  /*0d20*/  @!P1 IMAD.WIDE.U32 R4, R19, 0x2, R4 ;  /* 0x0000000213049825 */ /* 0x008fe200078e0004 */
[----:B------:R-:W-:Y:S02]  /*0d30*/  PRMT R20, RZ, 0x7610, R20 ;  /* 0x00007610ff147816 */ /* 0x000fe40000000014 */
[----:B------:R-:W-:Y:S01]  /*0d40*/  PRMT R19, RZ, 0x7610, R19 ;  /* 0x00007610ff137816 */ /* 0x000fe20000000013 */
[----:B------:R-:W-:Y:S01]  /*0d50*/  VIADD R11, R10, 0x100 ;  /* 0x000001000a0b7836 */ /* 0x000fe20000000000 */
[----:B------:R-:W-:Y:S01]  /*0d60*/  PRMT R18, RZ, 0x7610, R18 ;  /* 0x00007610ff127816 */ /* 0x000fe20000000012 */
[----:B------:R1:W5:Y:S01]  /*0d70*/  @!P3 LDG.E.U16 R21, desc[UR4][R12.64] ;  /* 0x000000040c15b981 */ /* 0x000362000c1e1500 */
[----:B------:R-:W-:Y:S03]  /*0d80*/  BSSY B0, `(.L_x_585) ;  /* 0x0000021000007945 */ /* 0x000fe60003800000 */
[----:B------:R3:W5:Y:S01]  /*0d90*/  @!P2 LDG.E.U16 R20, desc[UR4][R14.64] ;  /* 0x000000040e14a981 */ /* 0x000762000c1e1500 */
[----:B--2---:R-:W-:-:S03]  /*0da0*/  @!P6 IMAD.WIDE.U32 R2, R25, 0x2, R2 ;  /* 0x000000021902e825 */ /* 0x004fc600078e0002 */
[----:B------:R2:W5:Y:S01]  /*0db0*/  @!P1 LDG.E.U16 R19, desc[UR4][R4.64] ;  /* 0x0000000404139981 */ /* 0x000562000c1e1500 */
[----:B-1----:R-:W-:-:S03]  /*0dc0*/  IADD3 R13, R10, 0x180, RZ ;  /* 0x000001800a0d7810 */ /* 0x002fc60007ffe0ff */
[----:B------:R1:W5:Y:S01]  /*0dd0*/  @!P6 LDG.E.U16 R18, desc[UR4][R2.64] ;  /* 0x000000040212e981 */ /* 0x000362000c1e1500 */
[C---:B---3--:R-:W-:Y:S02]  /*0de0*/  IADD3 R15, R10.reuse, 0x200, RZ ;  /* 0x000002000a0f7810 */ /* 0x048fe40007ffe0ff */
[C---:B--2---:R-:W-:Y:S02]  /*0df0*/  IADD3 R5, R10.reuse, 0x280, RZ ;  /* 0x000002800a057810 */ /* 0x044fe40007ffe0ff */
[-C--:B------:R-:W-:Y:S02]  /*0e00*/  ISETP.GE.AND P1, PT, R11, R6.reuse, PT ;  /* 0x000000060b00720c */ /* 0x080fe40003f26270 */
[-C--:B------:R-:W-:Y:S01]  /*0e10*/  ISETP.GE.AND P2, PT, R13, R6.reuse, PT ;  /* 0x000000060d00720c */ /* 0x080fe20003f46270 */
[----:B-1----:R-:W-:Y:S01]  /*0e20*/  VIADD R3, R10, 0x300 ;  /* 0x000003000a037836 */ /* 0x002fe20000000000 */
[-C--:B------:R-:W-:Y:S02]  /*0e30*/  ISETP.GE.AND P3, PT, R15, R6.reuse, PT ;  /* 0x000000060f00720c */ /* 0x080fe40003f66270 */
[----:B------:R-:W-:-:S02]  /*0e40*/  ISETP.GE.AND P4, PT, R5, R6, PT ;  /* 0x000000060500720c */ /* 0x000fc40003f86270 */
[----:B------:R-:W-:Y:S01]  /*0e50*/  IADD3 R11, R10, 0x80, RZ ;  /* 0x000000800a0b7810 */ /* 0x000fe20007ffe0ff */
[----:B0-----:R-:W-:Y:S10]  /*0e60*/  @P0 BRA `(.L_x_586) ;  /* 0x0000000000480947 */ /* 0x001ff40003800000 */
        /* <DEDUP_REMOVED lines=16> */
[----:B------:R-:W-:-:S05]  /*0f70*/  FFMA.FTZ R12, R5, 2, R2 ;  /* 0x40000000050c7823 */ /* 0x000fca0000010002 */
[----:B------:R-:W-:-:S07]  /*0f80*/  F2FP.BF16.F32.PACK_AB R12, RZ, R12 ;  /* 0x0000000cff0c723e */ /* 0x000fce00000010ff */
.L_x_586:
[----:B------:R-:W-:Y:S05]  /*0f90*/  BSYNC B0 ;  /* 0x0000000000007941 */ /* 0x000fea0003800000 */
.L_x_585:
[-C--:B------:R-:W-:Y:S01]  /*0fa0*/  ISETP.GE.AND P6, PT, R11, R6.reuse, PT ;  /* 0x000000060b00720c */ /* 0x080fe20003fc6270 */
[----:B------:R-:W-:Y:S01]  /*0fb0*/  BSSY B0, `(.L_x_587) ;  /* 0x0000016000007945 */ /* 0x000fe20003800000 */
[----:B------:R-:W-:Y:S02]  /*0fc0*/  ISETP.GE.AND P5, PT, R3, R6, PT ;  /* 0x000000060300720c */ /* 0x000fe40003fa6270 */
[----:B------:R-:W-:-:S09]  /*0fd0*/  IADD3 R3, R10, 0x380, RZ ;  /* 0x000003800a037810 */ /* 0x000fd20007ffe0ff */
[----:B------:R-:W-:Y:S05]  /*0fe0*/  @P6 BRA `(.L_x_588) ;  /* 0x0000000000486947 */ /* 0x000fea0003800000 */
[----:B-----5:R-:W-:Y:S01]  /*0ff0*/  IMAD.U32 R9, R9, 0x10000, RZ ;  /* 0x0001000009097824 */ /* 0x020fe200078e00ff */
        /* <DEDUP_REMOVED lines=17> */
.L_x_588:
[----:B------:R-:W-:Y:S05]  /*1110*/  BSYNC B0 ;  /* 0x0000000000007941 */ /* 0x000fea0003800000 */
.L_x_587:
[----:B------:R-:W-:Y:S01]  /*1120*/  ISETP.GE.AND P6, PT, R3, R6, PT ;  /* 0x000000060300720c */ /* 0x000fe20003fc6270 */
[----:B------:R-:W-:Y:S01]  /*1130*/  BSSY B0, `(.L_x_589) ;  /* 0x0000016000007945 */ /* 0x000fe20003800000 */
[----:B------:R-:W-:-:S05]  /*1140*/  @!P0 IADD3 R3, R7, R10, RZ ;  /* 0x0000000a07038210 */ /* 0x000fca0007ffe0ff */
[----:B------:R-:W-:Y:S01]  /*1150*/  @!P0 IMAD.WIDE.U32 R2, R3, 0x2, R16 ;  /* 0x0000000203028825 */ /* 0x000fe200078e0010 */
[----:B------:R-:W-:Y:S06]  /*1160*/  @P1 BRA `(.L_x_590) ;  /* 0x0000000000481947 */ /* 0x000fec0003800000 */
        /* <DEDUP_REMOVED lines=18> */
.L_x_590:
[----:B------:R-:W-:Y:S05]  /*1290*/  BSYNC B0 ;  /* 0x0000000000007941 */ /* 0x000fea0003800000 */
.L_x_589:
        /* <DEDUP_REMOVED lines=20> */
.L_x_592:
[----:B------:R-:W-:Y:S05]  /*13e0*/  BSYNC B0 ;  /* 0x0000000000007941 */ /* 0x000fea0003800000 */
.L_x_591:
        /* <DEDUP_REMOVED lines=20> */
.L_x_594:
[----:B------:R-:W-:Y:S05]  /*1530*/  BSYNC B0 ;  /* 0x0000000000007941 */ /* 0x000fea0003800000 */
.L_x_593:
        /* <DEDUP_REMOVED lines=20> */
.L_x_596:
[----:B------:R-:W-:Y:S05]  /*1680*/  BSYNC B0 ;  /* 0x0000000000007941 */ /* 0x000fea0003800000 */
.L_x_595:
        /* <DEDUP_REMOVED lines=20> */
.L_x_598:
[----:B------:R-:W-:Y:S05]  /*17d0*/  BSYNC B0 ;  /* 0x0000000000007941 */ /* 0x000fea0003800000 */
.L_x_597:
        /* <DEDUP_REMOVED lines=20> */
.L_x_600:
[----:B------:R-:W-:Y:S05]  /*1920*/  BSYNC B0 ;  /* 0x0000000000007941 */ /* 0x000fea0003800000 */
.L_x_599:
[----:B------:R-:W-:Y:S01]  /*1930*/  @!P0 MOV R10, R11 ;  /* 0x0000000b000a8202 */ /* 0x000fe20000000f00 */
[----:B------:R0:W-:Y:S01]  /*1940*/  @!P0 STG.E.U16 desc[UR4][R2.64], R12 ;  /* 0x0000000c02008986 */ /* 0x0001e2000c101504 */
[----:B------:R-:W-:Y:S04]  /*1950*/  BSSY B0, `(.L_x_601) ;  /* 0x000002d000007945 */ /* 0x000fe80003800000 */
[----:B------:R-:W-:Y:S01]  /*1960*/  BSSY B1, `(.L_x_602) ;  /* 0x0000025000017945 */ /* 0x000fe20003800000 */
[----:B------:R-:W-:-:S13]  /*1970*/  ISETP.GE.AND P0, PT, R10, R6, PT ;  /* 0x000000060a00720c */ /* 0x000fda0003f06270 */
[----:B0-----:R-:W-:Y:S05]  /*1980*/  @P0 BRA `(.L_x_603) ;  /* 0x0000000000300947 */ /* 0x001fea0003800000 */
[----:B------:R-:W0:Y:S01]  /*1990*/  LDC.64 R2, c[0x0][0x218] ;  /* 0x00008600ff027b82 */ /* 0x000e220000000a00 */
[----:B------:R-:W-:Y:S01]  /*19a0*/  IADD3 R11, R7, R10, RZ ;  /* 0x0000000a070b7210 */ /* 0x000fe20007ffe0ff */
[----:B------:R-:W-:-:S05]  /*19b0*/  VIADD R10, R10, 0x80 ;  /* 0x000000800a0a7836 */ /* 0x000fca0000000000 */
[----:B------:R-:W-:Y:S01]  /*19c0*/  ISETP.GE.AND P0, PT, R10, R6, PT ;  /* 0x000000060a00720c */ /* 0x000fe20003f06270 */
[----:B0-----:R-:W-:-:S05]  /*19d0*/  IMAD.WIDE.U32 R2, R11, 0x2, R2 ;  /* 0x000000020b027825 */ /* 0x001fca00078e0002 */
[----:B-----5:R0:W-:Y:S07]  /*19e0*/  STG.E.U16 desc[UR4][R2.64], R9 ;  /* 0x0000000902007986 */ /* 0x0201ee000c101504 */
[----:B------:R-:W-:Y:S05]  /*19f0*/  @P0 BRA `(.L_x_604) ;  /* 0x0000000000300947 */ /* 0x000fea0003800000 */
[----:B0-----:R-:W0:Y:S01]  /*1a00*/  LDC.64 R2, c[0x0][0x218] ;  /* 0x00008600ff027b82 */ /* 0x001e220000000a00 */
[----:B------:R-:W-:Y:S02]  /*1a10*/  IADD3 R9, R7, R10, RZ ;  /* 0x0000000a07097210 */ /* 0x000fe40007ffe0ff */
[----:B------:R-:W-:-:S03]  /*1a20*/  IADD3 R10, R10, 0x80, RZ ;  /* 0x000000800a0a7810 */ /* 0x000fc60007ffe0ff */
[----:B0-----:R-:W-:-:S05]  /*1a30*/  IMAD.WIDE.U32 R2, R9, 0x2, R2 ;  /* 0x0000000209027825 */ /* 0x001fca00078e0002 */
[----:B------:R0:W-:Y:S02]  /*1a40*/  STG.E.U16 desc[UR4][R2.64], R13 ;  /* 0x0000000d02007986 */ /* 0x0001e4000c101504 */
.L_x_603:
[----:B------:R-:W-:-:S13]  /*1a50*/  ISETP.GE.AND P0, PT, R10, R6, PT ;  /* 0x000000060a00720c */ /* 0x000fda0003f06270 */
[----:B------:R-:W-:Y:S05]  /*1a60*/  @P0 BRA `(.L_x_605) ;  /* 0x0000000000300947 */ /* 0x000fea0003800000 */
[----:B0-----:R-:W0:Y:S01]  /*1a70*/  LDC.64 R2, c[0x0][0x218] ;  /* 0x00008600ff027b82 */ /* 0x001e220000000a00 */
[----:B-----5:R-:W-:Y:S02]  /*1a80*/  IADD3 R9, R7, R10, RZ ;  /* 0x0000000a07097210 */ /* 0x020fe40007ffe0ff */
[----:B------:R-:W-:-:S03]  /*1a90*/  IADD3 R10, R10, 0x80, RZ ;  /* 0x000000800a0a7810 */ /* 0x000fc60007ffe0ff */
[----:B0-----:R-:W-:-:S05]  /*1aa0*/  IMAD.WIDE.U32 R2, R9, 0x2, R2 ;  /* 0x0000000209027825 */ /* 0x001fca00078e0002 */
[----:B------:R1:W-:Y:S02]  /*1ab0*/  STG.E.U16 desc[UR4][R2.64], R14 ;  /* 0x0000000e02007986 */ /* 0x0003e4000c101504 */
.L_x_604:
[----:B------:R-:W-:-:S13]  /*1ac0*/  ISETP.GE.AND P0, PT, R10, R6, PT ;  /* 0x000000060a00720c */ /* 0x000fda0003f06270 */
[----:B------:R-:W-:Y:S05]  /*1ad0*/  @P0 BRA `(.L_x_606) ;  /* 0x0000000000340947 */ /* 0x000fea0003800000 */
[----:B01----:R-:W0:Y:S01]  /*1ae0*/  LDC.64 R2, c[0x0][0x218] ;  /* 0x00008600ff027b82 */ /* 0x003e220000000a00 */
[----:B------:R-:W-:Y:S01]  /*1af0*/  IADD3 R9, R7, R10, RZ ;  /* 0x0000000a07097210 */ /* 0x000fe20007ffe0ff */
[----:B------:R-:W-:-:S04]  /*1b00*/  VIADD R10, R10, 0x80 ;  /* 0x000000800a0a7836 */ /* 0x000fc80000000000 */
[----:B0-----:R-:W-:-:S05]  /*1b10*/  IMAD.WIDE.U32 R2, R9, 0x2, R2 ;  /* 0x0000000209027825 */ /* 0x001fca00078e0002 */
[----:B------:R1:W-:Y:S02]  /*1b20*/  STG.E.U16 desc[UR4][R2.64], R4 ;  /* 0x0000000402007986 */ /* 0x0003e4000c101504 */
.L_x_605:
[----:B------:R-:W-:-:S13]  /*1b30*/  ISETP.GE.AND P0, PT, R10, R6, PT ;  /* 0x000000060a00720c */ /* 0x000fda0003f06270 */
[----:B------:R-:W-:Y:S05]  /*1b40*/  @P0 BREAK B1 ;  /* 0x0000000000010942 */ /* 0x000fea0003800000 */
[----:B------:R-:W-:Y:S05]  /*1b50*/  @P0 BRA `(.L_x_607) ;  /* 0x0000000000300947 */ /* 0x000fea0003800000 */
[----:B01----:R-:W0:Y:S01]  /*1b60*/  LDC.64 R2, c[0x0][0x218] ;  /* 0x00008600ff027b82 */ /* 0x003e220000000a00 */
[----:B-----5:R-:W-:Y:S02]  /*1b70*/  IADD3 R9, R7, R10, RZ ;  /* 0x0000000a07097210 */ /* 0x020fe40007ffe0ff */
[----:B------:R-:W-:-:S03]  /*1b80*/  IADD3 R10, R10, 0x80, RZ ;  /* 0x000000800a0a7810 */ /* 0x000fc60007ffe0ff */
[----:B0-----:R-:W-:-:S05]  /*1b90*/  IMAD.WIDE.U32 R2, R9, 0x2, R2 ;  /* 0x0000000209027825 */ /* 0x001fca00078e0002 */
[----:B------:R2:W-:Y:S02]  /*1ba0*/  STG.E.U16 desc[UR4][R2.64], R0 ;  /* 0x0000000002007986 */ /* 0x0005e4000c101504 */
.L_x_606:
[----:B------:R-:W-:Y:S05]  /*1bb0*/  BSYNC B1 ;  /* 0x0000000000017941 */ /* 0x000fea0003800000 */
.L_x_602:
[----:B------:R-:W-:-:S13]  /*1bc0*/  ISETP.GE.AND P0, PT, R10, R6, PT ;  /* 0x000000060a00720c */ /* 0x000fda0003f06270 */
[----:B012---:R-:W0:Y:S01]  /*1bd0*/  @!P0 LDC.64 R2, c[0x0][0x218] ;  /* 0x00008600ff028b82 */ /* 0x007e220000000a00 */
[----:B------:R-:W-:Y:S02]  /*1be0*/  @!P0 IADD3 R9, R7, R10, RZ ;  /* 0x0000000a07098210 */ /* 0x000fe40007ffe0ff */
[----:B------:R-:W-:-:S03]  /*1bf0*/  @!P0 IADD3 R10, R10, 0x80, RZ ;  /* 0x000000800a0a8810 */ /* 0x000fc60007ffe0ff */
[----:B0-----:R-:W-:-:S05]  /*1c00*/  @!P0 IMAD.WIDE.U32 R2, R9, 0x2, R2 ;  /* 0x0000000209028825 */ /* 0x001fca00078e0002 */
[----:B------:R2:W-:Y:S02]  /*1c10*/  @!P0 STG.E.U16 desc[UR4][R2.64], R8 ;  /* 0x0000000802008986 */ /* 0x0005e4000c101504 */
.L_x_607:
[----:B------:R-:W-:Y:S05]  /*1c20*/  BSYNC B0 ;  /* 0x0000000000007941 */ /* 0x000fea0003800000 */
.L_x_601:
[----:B------:R-:W-:Y:S05]  /*1c30*/  WARPSYNC.ALL ;  /* 0x0000000000007948 */ /* 0x000fea0003800000 */
[----:B------:R-:W-:-:S13]  /*1c40*/  ISETP.GE.AND P0, PT, R10, R6, PT ;  /* 0x000000060a00720c */ /* 0x000fda0003f06270 */
[----:B------:R-:W-:Y:S05]  /*1c50*/  @P0 EXIT ;  /* 0x000000000000094d */ /* 0x000fea0003800000 */
[----:B012---:R-:W0:Y:S01]  /*1c60*/  LDC.64 R2, c[0x0][0x218] ;  /* 0x00008600ff027b82 */ /* 0x007e220000000a00 */
[----:B------:R-:W-:-:S05]  /*1c70*/  IADD3 R7, R7, R10, RZ ;  /* 0x0000000a07077210 */ /* 0x000fca0007ffe0ff */
[----:B0-----:R-:W-:-:S05]  /*1c80*/  IMAD.WIDE.U32 R2, R7, 0x2, R2 ;  /* 0x0000000207027825 */ /* 0x001fca00078e0002 */
[----:B------:R-:W-:Y:S01]  /*1c90*/  STG.E.U16 desc[UR4][R2.64], R5 ;  /* 0x0000000502007986 */ /* 0x000fe2000c101504 */
[----:B------:R-:W-:Y:S05]  /*1ca0*/  EXIT ;  /* 0x000000000000794d */ /* 0x000fea0003800000 */
.L_x_608:
        /* <DEDUP_REMOVED lines=13> */
.L_x_2715:


//--------------------- .text._ZN2at6native29vectorized_elementwise_kernelILi4EZZZNS0_16cosh_kernel_cudaERNS_18TensorIteratorBaseEENKUlvE0_clEvENKUlvE2_clEvEUlN3c108BFloat16EE_St5arrayIPcLm2EEEEviT0_T1_ --------------------------
	.section	.text._ZN2at6native29vectorized_elementwise_kernelILi4EZZZNS0_16cosh_kernel_cudaERNS_18TensorIteratorBaseEENKUlvE0_clEvENKUlvE2_clEvEUlN3c108BFloat16EE_St5arrayIPcLm2EEEEviT0_T1_,"ax",@progbits
	.align	128
        .global         _ZN2at6native29vectorized_elementwise_kernelILi4EZZZNS0_16cosh_kernel_cudaERNS_18TensorIteratorBaseEENKUlvE0_clEvENKUlvE2_clEvEUlN3c108BFloat16EE_St5arrayIPcLm2EEEEviT0_T1_
        .type           _ZN2at6native29vectorized_elementwise_kernelILi4EZZZNS0_16cosh_kernel_cudaERNS_18TensorIteratorBaseEENKUlvE0_clEvENKUlvE2_clEvEUlN3c108BFloat16EE_St5arrayIPcLm2EEEEviT0_T1_,@function
        .size           _ZN2at6native29vectorized_elementwise_kernelILi4EZZZNS0_16cosh_kernel_cudaERNS_18TensorIteratorBaseEENKUlvE0_clEvENKUlvE2_clEvEUlN3c108BFloat16EE_St5arrayIPcLm2EEEEviT0_T1_,(.L_x_2716 - _ZN2at6native29vectorized_elementwise_kernelILi4EZZZNS0_16cosh_kernel_cudaERNS_18TensorIteratorBaseEENKUlvE0_clEvENKUlvE2_clEvEUlN3c108BFloat16EE_St5arrayIPcLm2EEEEviT0_T1_)
        .other          _ZN2at6native29vectorized_elementwise_kernelILi4EZZZNS0_16cosh_kernel_cudaERNS_18TensorIteratorBaseEENKUlvE0_clEvENKUlvE2_clEvEUlN3c108BFloat16EE_St5arrayIPcLm2EEEEviT0_T1_,@"STO_CUDA_ENTRY STV_DEFAULT"
_ZN2at6native29vectorized_elementwise_kernelILi4EZZZNS0_16cosh_kernel_cudaERNS_18TensorIteratorBaseEENKUlvE0_clEvENKUlvE2_clEvEUlN3c108BFloat16EE_St5arrayIPcLm2EEEEviT0_T1_:
.text._ZN2at6native29vectorized_elementwise_kernelILi4EZZZNS0_16cosh_kernel_cudaERNS_18TensorIteratorBaseEENKUlvE0_clEvENKUlvE2_clEvEUlN3c108BFloat16EE_St5arrayIPcLm2EEEEviT0_T1_:
        /* <DEDUP_REMOVED lines=12> */
[----:B------:R-:W2:Y:S04]  /*00c0*/  LDG.E.64 R10, desc[UR4][R16.64] ;  /* 0x00000004100a7981 */ /* 0x000ea8000c1e1b00 */
[----:B------:R0:W3:Y:S02]  /*00d0*/  LDG.E.64 R4, desc[UR4][R16.64+0x400] ;  /* 0x0004000410047981 */ /* 0x0000e4000c1e1b00 */
[----:B0-----:R-:W-:Y:S01]  /*00e0*/  HFMA2.MMA R17, -RZ, RZ, 3.4921875, 0 ;  /* 0x42fc0000ff117435 */ /* 0x001fe200000001ff */
[----:B--2---:R-:W-:Y:S02]  /*00f0*/  SHF.L.U32 R15, R10, 0x10, RZ ;  /* 0x000000100a0f7819 */ /* 0x004fe400000006ff */
[----:B------:R-:W-:Y:S02]  /*0100*/  SHF.L.U32 R7, R11, 0x10, RZ ;  /* 0x000000100b077819 */ /* 0x000fe400000006ff */
[----:B---3--:R-:W-:Y:S01]  /*0110*/  SHF.L.U32 R6, R4, 0x10, RZ ;  /* 0x0000001004067819 */ /* 0x008fe200000006ff */
[----:B------:R-:W-:Y:S01]  /*0120*/  FMUL.FTZ R12, |R15|, 1.4426950216293334961 ;  /* 0x3fb8aa3b0f0c7820 */ /* 0x000fe20000410200 */
[----:B------:R-:W-:-:S02]  /*0130*/  IMAD.U32 R9, R5, 0x10000, RZ ;  /* 0x0001000005097824 */ /* 0x000fc400078e00ff */
[----:B------:R-:W-:Y:S01]  /*0140*/  FMUL.FTZ R24, |R7|, 1.4426950216293334961 ;  /* 0x3fb8aa3b07187820 */ /* 0x000fe20000410200 */
[----:B------:R-:W-:Y:S01]  /*0150*/  PRMT R10, R10, 0x7632, R10 ;  /* 0x000076320a0a7816 */ /* 0x000fe2000000000a */
[----:B------:R-:W-:Y:S01]  /*0160*/  FMUL.FTZ R8, |R6|, 1.4426950216293334961 ;  /* 0x3fb8aa3b06087820 */ /* 0x000fe20000410200 */
[----:B------:R-:W-:Y:S01]  /*0170*/  FMUL.FTZ R18, |R9|, 1.4426950216293334961 ;  /* 0x3fb8aa3b09127820 */ /* 0x000fe20000410200 */
[----:B------:R-:W0:Y:S01]  /*0180*/  FRND.TRUNC R12, R12 ;  /* 0x0000000c000c7307 */ /* 0x000e22000020d000 */
[----:B------:R-:W-:Y:S02]  /*0190*/  SHF.L.U32 R10, R10, 0x10, RZ ;  /* 0x000000100a0a7819 */ /* 0x000fe400000006ff */
[----:B------:R-:W-:Y:S02]  /*01a0*/  PRMT R16, R11, 0x7632, R16 ;  /* 0x000076320b107816 */ /* 0x000fe40000000010 */
[----:B------:R-:W-:Y:S01]  /*01b0*/  PRMT R3, R4, 0x7632, R3 ;  /* 0x0000763204037816 */ /* 0x000fe20000000003 */
[----:B------:R-:W-:Y:S01]  /*01c0*/  FMUL.FTZ R20, |R10|, 1.4426950216293334961 ;  /* 0x3fb8aa3b0a147820 */ /* 0x000fe20000410200 */
[----:B------:R-:W-:Y:S01]  /*01d0*/  SHF.L.U32 R16, R16, 0x10, RZ ;  /* 0x0000001010107819 */ /* 0x000fe200000006ff */
[----:B------:R-:W1:Y:S01]  /*01e0*/  FRND.TRUNC R24, R24 ;  /* 0x0000001800187307 */ /* 0x000e62000020d000 */
[----:B------:R-:W-:-:S02]  /*01f0*/  PRMT R13, R5, 0x7632, R13 ;  /* 0x00007632050d7816 */ /* 0x000fc4000000000d */
[----:B------:R-:W-:Y:S01]  /*0200*/  SHF.L.U32 R3, R3, 0x10, RZ ;  /* 0x0000001003037819 */ /* 0x000fe200000006ff */
[----:B------:R-:W-:Y:S02]  /*0210*/  FMUL.FTZ R14, |R16|, 1.4426950216293334961 ;  /* 0x3fb8aa3b100e7820 */ /* 0x000fe40000410200 */
[----:B------:R-:W-:Y:S01]  /*0220*/  IMAD.U32 R13, R13, 0x10000, RZ ;  /* 0x000100000d0d7824 */ /* 0x000fe200078e00ff */
[----:B0-----:R-:W-:Y:S01]  /*0230*/  FSETP.GT.FTZ.AND P0, PT, |R12|, 126, PT ;  /* 0x42fc00000c00780b */ /* 0x001fe20003f14200 */
[----:B------:R-:W0:Y:S01]  /*0240*/  FRND.TRUNC R8, R8 ;  /* 0x0000000800087307 */ /* 0x000e22000020d000 */
[----:B------:R-:W-:Y:S01]  /*0250*/  LOP3.LUT R11, R17, 0x80000000, R12, 0xb8, !PT ;  /* 0x80000000110b7812 */ /* 0x000fe200078eb80c */
[----:B------:R-:W-:Y:S01]  /*0260*/  FMUL.FTZ R22, |R3|, 1.4426950216293334961 ;  /* 0x3fb8aa3b03167820 */ /* 0x000fe20000410200 */
[----:B------:R-:W-:Y:S02]  /*0270*/  FMUL.FTZ R19, |R13|, 1.4426950216293334961 ;  /* 0x3fb8aa3b0d137820 */ /* 0x000fe40000410200 */
[----:B------:R-:W-:-:S02]  /*0280*/  FSEL R12, R11, R12, P0 ;  /* 0x0000000c0b0c7208 */ /* 0x000fc40000000000 */
[----:B-1----:R-:W-:Y:S01]  /*0290*/  FSETP.GT.FTZ.AND P0, PT, |R24|, 126, PT ;  /* 0x42fc00001800780b */ /* 0x002fe20003f14200 */
[----:B------:R-:W1:Y:S01]  /*02a0*/  FRND.TRUNC R18, R18 ;  /* 0x0000001200127307 */ /* 0x000e62000020d000 */
[----:B------:R-:W-:Y:S01]  /*02b0*/  LOP3.LUT R5, R17, 0x80000000, R24, 0xb8, !PT ;  /* 0x8000000011057812 */ /* 0x000fe200078eb818 */
[----:B------:R-:W-:-:S03]  /*02c0*/  FFMA.FTZ R15, R12, -0.69314718246459960938, |R15| ;  /* 0xbf3172180c0f7823 */ /* 0x000fc6000001040f */
[----:B------:R-:W-:Y:S01]  /*02d0*/  FSEL R4, R5, R24, P0 ;  /* 0x0000001805047208 */ /* 0x000fe20000000000 */
[----:B------:R-:W-:Y:S01]  /*02e0*/  FFMA.FTZ R15, R12, 1.9046542121259335545e-09, R15 ;  /* 0x3102e3080c0f7823 */ /* 0x000fe2000001000f */
[----:B0-----:R-:W-:Y:S01]  /*02f0*/  FSETP.GT.FTZ.AND P0, PT, |R8|, 126, PT ;  /* 0x42fc00000800780b */ /* 0x001fe20003f14200 */
[----:B------:R-:W0:Y:S01]  /*0300*/  FRND.TRUNC R20, R20 ;  /* 0x0000001400147307 */ /* 0x000e22000020d000 */
[----:B------:R-:W-:Y:S01]  /*0310*/  LOP3.LUT R5, R17, 0x80000000, R8, 0xb8, !PT ;  /* 0x8000000011057812 */ /* 0x000fe200078eb808 */
[----:B------:R-:W-:Y:S01]  /*0320*/  FFMA.FTZ R7, R4, -0.69314718246459960938, |R7| ;  /* 0xbf31721804077823 */ /* 0x000fe20000010407 */
[----:B------:R-:W-:Y:S01]  /*0330*/  FMUL.FTZ R15, R15, 1.4426950216293334961 ;  /* 0x3fb8aa3b0f0f7820 */ /* 0x000fe20000410000 */
[----:B------:R-:W-:Y:S01]  /*0340*/  FADD.FTZ R12, R12, 12583037 ;  /* 0x4b40007d0c0c7421 */ /* 0x000fe20000010000 */
[----:B------:R-:W-:Y:S01]  /*0350*/  FSEL R5, R5, R8, P0 ;  /* 0x0000000805057208 */ /* 0x000fe20000000000 */
[----:B------:R-:W-:Y:S01]  /*0360*/  FFMA.FTZ R7, R4, 1.9046542121259335545e-09, R7 ;  /* 0x3102e30804077823 */ /* 0x000fe20000010007 */
[----:B-1----:R-:W-:Y:S01]  /*0370*/  FSETP.GT.FTZ.AND P0, PT, |R18|, 126, PT ;  /* 0x42fc00001200780b */ /* 0x002fe20003f14200 */
[----:B------:R-:W-:Y:S01]  /*0380*/  FRND.TRUNC R14, R14 ;  /* 0x0000000e000e7307 */ /* 0x000fe2000020d000 */
[----:B------:R-:W-:Y:S01]  /*0390*/  LOP3.LUT R11, R17, 0x80000000, R18, 0xb8, !PT ;  /* 0x80000000110b7812 */ /* 0x000fe200078eb812 */
[----:B------:R-:W-:Y:S01]  /*03a0*/  FFMA.FTZ R26, R5, -0.69314718246459960938, |R6| ;  /* 0xbf317218051a7823 */ /* 0x000fe20000010406 */
[----:B------:R-:W-:Y:S01]  /*03b0*/  FMUL.FTZ R7, R7, 1.4426950216293334961 ;  /* 0x3fb8aa3b07077820 */ /* 0x000fe20000410000 */
[----:B------:R-:W-:Y:S01]  /*03c0*/  FADD.FTZ R4, R4, 12583037 ;  /* 0x4b40007d04047421 */ /* 0x000fe20000010000 */
[----:B------:R-:W-:Y:S01]  /*03d0*/  FSEL R6, R11, R18, P0 ;  /* 0x000000120b067208 */ /* 0x000fe20000000000 */
[----:B------:R-:W-:Y:S01]  /*03e0*/  FFMA.FTZ R26, R5, 1.9046542121259335545e-09, R26 ;  /* 0x3102e308051a7823 */ /* 0x000fe2000001001a */
[----:B0-----:R-:W-:Y:S01]  /*03f0*/  FSETP.GT.FTZ.AND P0, PT, |R20|, 126, PT ;  /* 0x42fc00001400780b */ /* 0x001fe20003f14200 */
[----:B------:R-:W0:Y:S01]  /*0400*/  FRND.TRUNC R22, R22 ;  /* 0x0000001600167307 */ /* 0x000e22000020d000 */
[----:B------:R-:W-:Y:S01]  /*0410*/  LOP3.LUT R11, R17, 0x80000000, R20, 0xb8, !PT ;  /* 0x80000000110b7812 */ /* 0x000fe200078eb814 */
[----:B------:R-:W-:Y:S01]  /*0420*/  FMUL.FTZ R26, R26, 1.4426950216293334961 ;  /* 0x3fb8aa3b1a1a7820 */ /* 0x000fe20000410000 */
[----:B------:R-:W-:Y:S01]  /*0430*/  SHF.L.U32 R4, R4, 0x17, RZ ;  /* 0x0000001704047819 */ /* 0x000fe200000006ff */
[----:B------:R-:W-:-:S04]  /*0440*/  FADD.FTZ R5, R5, 12583037 ;  /* 0x4b40007d05057421 */ /* 0x000fc80000010000 */
[----:B------:R1:W2:Y:S01]  /*0450*/  FRND.TRUNC R24, R19 ;  /* 0x0000001300187307 */ /* 0x0002a2000020d000 */
[----:B0-----:R-:W-:-:S07]  /*0460*/  FSETP.GT.FTZ.AND P1, PT, |R22|, 126, PT ;  /* 0x42fc00001600780b */ /* 0x001fce0003f34200 */
[----:B------:R-:W0:Y:S01]  /*0470*/  MUFU.EX2 R7, R7 ;  /* 0x0000000700077308 */ /* 0x000e220000000800 */
[----:B-1----:R-:W-:Y:S01]  /*0480*/  FFMA.FTZ R19, R6, -0.69314718246459960938, |R9| ;  /* 0xbf31721806137823 */ /* 0x002fe20000010409 */
[----:B------:R-:W-:Y:S02]  /*0490*/  FSEL R9, R11, R20, P0 ;  /* 0x000000140b097208 */ /* 0x000fe40000000000 */
[----:B------:R-:W-:Y:S01]  /*04a0*/  FSETP.GT.FTZ.AND P0, PT, |R14|, 126, PT ;  /* 0x42fc00000e00780b */ /* 0x000fe20003f14200 */
[C---:B------:R-:W-:Y:S01]  /*04b0*/  FFMA.FTZ R19, R6.reuse, 1.9046542121259335545e-09, R19 ;  /* 0x3102e30806137823 */ /* 0x040fe20000010013 */
[----:B------:R-:W-:Y:S01]  /*04c0*/  LOP3.LUT R11, R17, 0x80000000, R14, 0xb8, !PT ;  /* 0x80000000110b7812 */ /* 0x000fe200078eb80e */
[----:B------:R-:W-:Y:S01]  /*04d0*/  FFMA.FTZ R10, R9, -0.69314718246459960938, |R10| ;  /* 0xbf317218090a7823 */ /* 0x000fe2000001040a */
[----:B------:R-:W-:Y:S01]  /*04e0*/  MUFU.EX2 R8, R15 ;  /* 0x0000000f00087308 */ /* 0x000fe20000000800 */
[----:B------:R-:W-:Y:S01]  /*04f0*/  FMUL.FTZ R20, R19, 1.4426950216293334961 ;  /* 0x3fb8aa3b13147820 */ /* 0x000fe20000410000 */
[----:B------:R-:W-:Y:S01]  /*0500*/  FSEL R11, R11, R14, P0 ;  /* 0x0000000e0b0b7208 */ /* 0x000fe20000000000 */
[----:B------:R-:W-:Y:S01]  /*0510*/  FFMA.FTZ R18, R9, 1.9046542121259335545e-09, R10 ;  /* 0x3102e30809127823 */ /* 0x000fe2000001000a */
[----:B------:R-:W-:Y:S01]  /*0520*/  LOP3.LUT R19, R17, 0x80000000, R22, 0xb8, !PT ;  /* 0x8000000011137812 */ /* 0x000fe200078eb816 */
[----:B------:R-:W-:Y:S01]  /*0530*/  FADD.FTZ R6, R6, 12583037 ;  /* 0x4b40007d06067421 */ /* 0x000fe20000010000 */
[----:B--2---:R-:W-:Y:S01]  /*0540*/  FSETP.GT.FTZ.AND P0, PT, |R24|, 126, PT ;  /* 0x42fc00001800780b */ /* 0x004fe20003f14200 */
[----:B------:R-:W-:Y:S01]  /*0550*/  FFMA.FTZ R16, R11, -0.69314718246459960938, |R16| ;  /* 0xbf3172180b107823 */ /* 0x000fe20000010410 */
[----:B------:R-:W-:Y:S01]  /*0560*/  FSEL R10, R19, R22, P1 ;  /* 0x00000016130a7208 */ /* 0x000fe20000800000 */
[----:B------:R-:W1:Y:S01]  /*0570*/  MUFU.EX2 R15, R26 ;  /* 0x0000001a000f7308 */ /* 0x000e620000000800 */
[----:B------:R-:W-:Y:S01]  /*0580*/  LOP3.LUT R19, R17, 0x80000000, R24, 0xb8, !PT ;  /* 0x8000000011137812 */ /* 0x000fe200078eb818 */
[----:B------:R-:W-:Y:S01]  /*0590*/  FMUL.FTZ R17, R18, 1.4426950216293334961 ;  /* 0x3fb8aa3b12117820 */ /* 0x000fe20000410000 */
[----:B------:R-:W-:Y:S01]  /*05a0*/  FFMA.FTZ R18, R11, 1.9046542121259335545e-09, R16 ;  /* 0x3102e3080b127823 */ /* 0x000fe20000010010 */
[----:B------:R-:W-:Y:S01]  /*05b0*/  FFMA.FTZ R3, R10, -0.69314718246459960938, |R3| ;  /* 0xbf3172180a037823 */ /* 0x000fe20000010403 */
[----:B------:R-:W-:Y:S01]  /*05c0*/  FSEL R16, R19, R24, P0 ;  /* 0x0000001813107208 */ /* 0x000fe20000000000 */
[----:B------:R-:W-:Y:S01]  /*05d0*/  FADD.FTZ R11, R11, 12583037 ;  /* 0x4b40007d0b0b7421 */ /* 0x000fe20000010000 */
[----:B------:R-:W-:Y:S01]  /*05e0*/  FMUL.FTZ R18, R18, 1.4426950216293334961 ;  /* 0x3fb8aa3b12127820 */ /* 0x000fe20000410000 */
[----:B------:R-:W-:Y:S01]  /*05f0*/  FFMA.FTZ R3, R10, 1.9046542121259335545e-09, R3 ;  /* 0x3102e3080a037823 */ /* 0x000fe20000010003 */
[----:B------:R-:W2:Y:S01]  /*0600*/  MUFU.EX2 R14, R20 ;  /* 0x00000014000e7308 */ /* 0x000ea20000000800 */
[----:B------:R-:W-:Y:S01]  /*0610*/  FFMA.FTZ R19, R16, -0.69314718246459960938, |R13| ;  /* 0xbf31721810137823 */ /* 0x000fe2000001040d */
[----:B0-----:R-:W-:Y:S01]  /*0620*/  FMUL.FTZ R7, R4, R7 ;  /* 0x0000000704077220 */ /* 0x001fe20000410000 */
[----:B------:R-:W-:Y:S01]  /*0630*/  FMUL.FTZ R13, R3, 1.4426950216293334961 ;  /* 0x3fb8aa3b030d7820 */ /* 0x000fe20000410000 */
[----:B------:R-:W-:Y:S01]  /*0640*/  SHF.L.U32 R3, R12, 0x17, RZ ;  /* 0x000000170c037819 */ /* 0x000fe200000006ff */
[----:B------:R-:W-:Y:S01]  /*0650*/  FFMA.FTZ R19, R16, 1.9046542121259335545e-09, R19 ;  /* 0x3102e30810137823 */ /* 0x000fe20000010013 */
[----:B------:R-:W-:Y:S01]  /*0660*/  SHF.L.U32 R4, R5, 0x17, RZ ;  /* 0x0000001705047819 */ /* 0x000fe200000006ff */
[----:B------:R-:W-:Y:S01]  /*0670*/  FADD.FTZ R9, R9, 12583037 ;  /* 0x4b40007d09097421 */ /* 0x000fe20000010000 */
[----:B------:R-:W0:Y:S01]  /*0680*/  MUFU.EX2 R18, R18 ;  /* 0x0000001200127308 */ /* 0x000e220000000800 */
[----:B------:R-:W-:Y:S01]  /*0690*/  FMUL.FTZ R12, R19, 1.4426950216293334961 ;  /* 0x3fb8aa3b130c7820 */ /* 0x000fe20000410000 */
[----:B------:R-:W-:Y:S01]  /*06a0*/  SHF.L.U32 R11, R11, 0x17, RZ ;  /* 0x000000170b0b7819 */ /* 0x000fe200000006ff */
[----:B------:R-:W-:Y:S01]  /*06b0*/  FADD.FTZ R10, R10, 12583037 ;  /* 0x4b40007d0a0a7421 */ /* 0x000fe20000010000 */
[----:B------:R-:W-:Y:S01]  /*06c0*/  FADD.FTZ R16, R16, 12583037 ;  /* 0x4b40007d10107421 */ /* 0x000fe20000010000 */
[----:B-1----:R-:W-:Y:S01]  /*06d0*/  FMUL.FTZ R15, R4, R15 ;  /* 0x0000000f040f7220 */ /* 0x002fe20000410000 */
[----:B------:R-:W-:Y:S01]  /*06e0*/  SHF.L.U32 R5, R6, 0x17, RZ ;  /* 0x0000001706057819 */ /* 0x000fe200000006ff */
[----:B------:R-:W-:Y:S01]  /*06f0*/  IMAD.SHL.U32 R4, R9, 0x800000, RZ ;  /* 0x0080000009047824 */ /* 0x000fe200078e00ff */
[----:B------:R-:W1:Y:S01]  /*0700*/  MUFU.EX2 R17, R17 ;  /* 0x0000001100117308 */ /* 0x000e620000000800 */
[----:B------:R-:W-:Y:S01]  /*0710*/  SHF.L.U32 R10, R10, 0x17, RZ ;  /* 0x000000170a0a7819 */ /* 0x000fe200000006ff */
[----:B------:R-:W-:Y:S01]  /*0720*/  FMUL.FTZ R8, R3, R8 ;  /* 0x0000000803087220 */ /* 0x000fe20000410000 */
[----:B--2---:R-:W-:-:S05]  /*0730*/  FMUL.FTZ R14, R5, R14 ;  /* 0x0000000e050e7220 */ /* 0x004fca0000410000 */
[----:B------:R-:W2:Y:S01]  /*0740*/  MUFU.EX2 R13, R13 ;  /* 0x0000000d000d7308 */ /* 0x000ea20000000800 */
[----:B0-----:R-:W-:Y:S01]  /*0750*/  FMUL.FTZ R18, R11, R18 ;  /* 0x000000120b127220 */ /* 0x001fe20000410000 */
[----:B------:R-:W-:-:S06]  /*0760*/  SHF.L.U32 R11, R16, 0x17, RZ ;  /* 0x00000017100b7819 */ /* 0x000fcc00000006ff */
[----:B------:R-:W0:Y:S01]  /*0770*/  MUFU.EX2 R12, R12 ;  /* 0x0000000c000c7308 */ /* 0x000e220000000800 */
[----:B-1----:R-:W-:Y:S02]  /*0780*/  FMUL.FTZ R17, R4, R17 ;  /* 0x0000001104117220 */ /* 0x002fe40000410000 */
[----:B------:R-:W1:Y:S05]  /*0790*/  LDC.64 R4, c[0x0][0x218] ;  /* 0x00008600ff047b82 */ /* 0x000e6a0000000a00 */
[----:B------:R-:W3:Y:S01]  /*07a0*/  MUFU.RCP R19, R7 ;  /* 0x0000000700137308 */ /* 0x000ee20000001000 */
[----:B--2---:R-:W-:-:S07]  /*07b0*/  FMUL.FTZ R13, R10, R13 ;  /* 0x0000000d0a0d7220 */ /* 0x004fce0000410000 */
[----:B------:R-:W2:Y:S01]  /*07c0*/  MUFU.RCP R21, R18 ;  /* 0x0000001200157308 */ /* 0x000ea20000001000 */
[----:B0-----:R-:W-:-:S07]  /*07d0*/  FMUL.FTZ R12, R11, R12 ;  /* 0x0000000c0b0c7220 */ /* 0x001fce0000410000 */
[----:B------:R-:W0:Y:S01]  /*07e0*/  MUFU.RCP R3, R8 ;  /* 0x0000000800037308 */ /* 0x000e220000001000 */
[----:B---3--:R-:W-:Y:S01]  /*07f0*/  FMUL.FTZ R16, R19, 0.125 ;  /* 0x3e00000013107820 */ /* 0x008fe20000410000 */
[----:B-1----:R-:W-:-:S04]  /*0800*/  IMAD.WIDE.U32 R4, R0, 0x2, R4 ;  /* 0x0000000200047825 */ /* 0x002fc800078e0004 */
[----:B------:R-:W-:Y:S02]  /*0810*/  FFMA.FTZ R7, R7, 2, R16 ;  /* 0x4000000007077823 */ /* 0x000fe40000010010 */
[----:B------:R-:W1:Y:S01]  /*0820*/  MUFU.RCP R6, R15 ;  /* 0x0000000f00067308 */ /* 0x000e620000001000 */
[----:B--2---:R-:W-:Y:S01]  /*0830*/  FMUL.FTZ R19, R21, 0.125 ;  /* 0x3e00000015137820 */ /* 0x004fe20000410000 */
[----:B------:R-:W-:-:S04]  /*0840*/  IMAD.WIDE R4, R2, 0x8, R4 ;  /* 0x0000000802047825 */ /* 0x000fc800078e0204 */
[----:B------:R-:W-:Y:S02]  /*0850*/  FFMA.FTZ R18, R18, 2, R19 ;  /* 0x4000000012127823 */ /* 0x000fe40000010013 */
[----:B------:R-:W2:Y:S01]  /*0860*/  MUFU.RCP R9, R14 ;  /* 0x0000000e00097308 */ /* 0x000ea20000001000 */
[----:B0-----:R-:W-:-:S04]  /*0870*/  FMUL.FTZ R3, R3, 0.125 ;  /* 0x3e00000003037820 */ /* 0x001fc80000410000 */
[----:B------:R-:W-:Y:S01]  /*0880*/  FFMA.FTZ R8, R8, 2, R3 ;  /* 0x4000000008087823 */ /* 0x000fe20000010003 */
[----:B------:R-:W-:Y:S02]  /*0890*/  F2FP.BF16.F32.PACK_AB R3, R18, R7 ;  /* 0x000000071203723e */ /* 0x000fe400000010ff */
[----:B------:R-:W0:Y:S01]  /*08a0*/  MUFU.RCP R20, R17 ;  /* 0x0000001100147308 */ /* 0x000e220000001000 */
[----:B-1----:R-:W-:-:S04]  /*08b0*/  FMUL.FTZ R6, R6, 0.125 ;  /* 0x3e00000006067820 */ /* 0x002fc80000410000 */
[----:B------:R-:W-:-:S03]  /*08c0*/  FFMA.FTZ R6, R15, 2, R6 ;  /* 0x400000000f067823 */ /* 0x000fc60000010006 */
[----:B------:R-:W1:Y:S01]  /*08d0*/  MUFU.RCP R10, R13 ;  /* 0x0000000d000a7308 */ /* 0x000e620000001000 */
[----:B--2---:R-:W-:-:S04]  /*08e0*/  FMUL.FTZ R9, R9, 0.125 ;  /* 0x3e00000009097820 */ /* 0x004fc80000410000 */
[----:B------:R-:W-:-:S03]  /*08f0*/  FFMA.FTZ R9, R14, 2, R9 ;  /* 0x400000000e097823 */ /* 0x000fc60000010009 */
[----:B------:R-:W2:Y:S01]  /*0900*/  MUFU.RCP R11, R12 ;  /* 0x0000000c000b7308 */ /* 0x000ea20000001000 */
[----:B0-----:R-:W-:-:S04]  /*0910*/  FMUL.FTZ R20, R20, 0.125 ;  /* 0x3e00000014147820 */ /* 0x001fc80000410000 */
[----:B------:R-:W-:Y:S01]  /*0920*/  FFMA.FTZ R17, R17, 2, R20 ;  /* 0x4000000011117823 */ /* 0x000fe20000010014 */
[----:B-1----:R-:W-:-:S04]  /*0930*/  FMUL.FTZ R10, R10, 0.125 ;  /* 0x3e0000000a0a7820 */ /* 0x002fc80000410000 */
[----:B------:R-:W-:Y:S01]  /*0940*/  F2FP.BF16.F32.PACK_AB R2, R17, R8 ;  /* 0x000000081102723e */ /* 0x000fe200000010ff */
[----:B------:R-:W-:-:S04]  /*0950*/  FFMA.FTZ R13, R13, 2, R10 ;  /* 0x400000000d0d7823 */ /* 0x000fc8000001000a */
[----:B------:R-:W-:Y:S01]  /*0960*/  STG.E.64 desc[UR4][R4.64], R2 ;  /* 0x0000000204007986 */ /* 0x000fe2000c101b04 */
[----:B--2---:R-:W-:Y:S01]  /*0970*/  FMUL.FTZ R11, R11, 0.125 ;  /* 0x3e0000000b0b7820 */ /* 0x004fe20000410000 */
[----:B------:R-:W-:-:S03]  /*0980*/  F2FP.BF16.F32.PACK_AB R6, R13, R6 ;  /* 0x000000060d06723e */ /* 0x000fc600000010ff */
[----:B------:R-:W-:-:S05]  /*0990*/  FFMA.FTZ R12, R12, 2, R11 ;  /* 0x400000000c0c7823 */ /* 0x000fca000001000b */
[----:B------:R-:W-:-:S05]  /*09a0*/  F2FP.BF16.F32.PACK_AB R7, R12, R9 ;  /* 0x000000090c07723e */ /* 0x000fca00000010ff */
[----:B------:R-:W-:Y:S01]  /*09b0*/  STG.E.64 desc[UR4][R4.64+0x400], R6 ;  /* 0x0004000604007986 */ /* 0x000fe2000c101b04 */
[----:B------:R-:W-:Y:S05]  /*09c0*/  EXIT ;  /* 0x000000000000794d */ /* 0x000fea0003800000 */
.L_x_609:
        /* <DEDUP_REMOVED lines=15> */
[----:B0-----:R-:W-:-:S05]  /*0ac0*/  @!P6 IMAD.WIDE.U32 R28, R29, 0x2, R4 ;  /* 0x000000021d1ce825 */ /* 0x001fca00078e0004 */
[----:B------:R-:W5:Y:S07]  /*0ad0*/  @!P6 LDG.E.U16 R9, desc[UR4][R28.64] ;  /* 0x000000041c09e981 */ /* 0x000f6e000c1e1500 */
[----:B------:R-:W-:Y:S01]  /*0ae0*/  @!P4 IADD3 R27, R0, R23, RZ ;  /* 0x00000017001bc210 */ /* 0x000fe20007ffe0ff */
[----:B------:R-:W0:Y:S01]  /*0af0*/  @!P4 LDC.64 R16, c[0x0][0x220] ;  /* 0x00008800ff10cb82 */ /* 0x000e220000000a00 */
[----:B------:R-:W-:-:S04]  /*0b00*/  @!P4 IADD3 R23, R23, 0x80, RZ ;  /* 0x000000801717c810 */ /* 0x000fc80007ffe0ff */
[----:B------:R-:W-:-:S13]  /*0b10*/  ISETP.GE.AND P3, PT, R23, R7, PT ;  /* 0x000000071700720c */ /* 0x000fda0003f66270 */
[----:B------:R-:W-:Y:S02]  /*0b20*/  @!P3 IADD3 R25, R0, R23, RZ ;  /* 0x000000170019b210 */ /* 0x000fe40007ffe0ff */
[----:B------:R-:W-:-:S04]  /*0b30*/  @!P3 IADD3 R23, R23, 0x80, RZ ;  /* 0x000000801717b810 */ /* 0x000fc80007ffe0ff */
[----:B------:R-:W-:-:S13]  /*0b40*/  ISETP.GE.AND P2, PT, R23, R7, PT ;  /* 0x000000071700720c */ /* 0x000fda0003f46270 */
[----:B------:R-:W-:Y:S01]  /*0b50*/  @!P2 IMAD.IADD R21, R0, 0x1, R23 ;  /* 0x000000010015a824 */ /* 0x000fe200078e0217 */
[----:B------:R-:W-:Y:S01]  /*0b60*/  @!P2 IADD3 R23, R23, 0x80, RZ ;  /* 0x000000801717a810 */ /* 0x000fe20007ffe0ff */
[----:B-1----:R-:W-:Y:S01]  /*0b70*/  @!P5 IMAD.WIDE.U32 R2, R13, 0x2, R2 ;  /* 0x000000020d02d825 */ /* 0x002fe200078e0002 */
[----:B------:R-:W-:Y:S01]  /*0b80*/  PRMT R6, RZ, 0x7610, R6 ;  /* 0x00007610ff067816 */ /* 0x000fe20000000006 */
[----:B------:R-:W1:Y:S01]  /*0b90*/  @!P2 LDC.64 R14, c[0x0][0x220] ;  /* 0x00008800ff0eab82 */ /* 0x000e620000000a00 */
[----:B------:R-:W-:-:S04]  /*0ba0*/  ISETP.GE.AND P1, PT, R23, R7, PT ;  /* 0x000000071700720c */ /* 0x000fc80003f26270 */
[----:B------:R2:W5:Y:S03]  /*0bb0*/  @!P5 LDG.E.U16 R6, desc[UR4][R2.64] ;  /* 0x000000040206d981 */ /* 0x000566000c1e1500 */
[----:B------:R-:W3:Y:S06]  /*0bc0*/  @!P3 LDC.64 R12, c[0x0][0x220] ;  /* 0x00008800ff0cbb82 */ /* 0x000eec0000000a00 */
[----:B------:R-:W-:Y:S02]  /*0bd0*/  @!P1 IADD3 R19, R0, R23, RZ ;  /* 0x0000001700139210 */ /* 0x000fe40007ffe0ff */
[----:B------:R-:W-:Y:S01]  /*0be0*/  @!P1 IADD3 R23, R23, 0x80, RZ ;  /* 0x0000008017179810 */ /* 0x000fe20007ffe0ff */
[----:B------:R-:W4:Y:S03]  /*0bf0*/  @!P1 LDC.64 R4, c[0x0][0x220] ;  /* 0x00008800ff049b82 */ /* 0x000f260000000a00 */
[----:B------:R-:W-:-:S13]  /*0c00*/  ISETP.GE.AND P6, PT, R23, R7, PT ;  /* 0x000000071700720c */ /* 0x000fda0003fc6270 */
[----:B--2---:R-:W2:Y:S01]  /*0c10*/  @!P6 LDC.64 R2, c[0x0][0x220] ;  /* 0x00008800ff02eb82 */ /* 0x004ea20000000a00 */
[----:B------:R-:W-:-:S05]  /*0c20*/  @!P6 IADD3 R23, R0, R23, RZ ;  /* 0x000000170017e210 */ /* 0x000fca0007ffe0ff */
[----:B--2---:R-:W-:Y:S02]  /*0c30*/  @!P6 IMAD.WIDE.U32 R2, R23, 0x2, R2 ;  /* 0x000000021702e825 */ /* 0x004fe400078e0002 */
[----:B------:R-:W2:Y:S02]  /*0c40*/  @!P0 LDC.64 R22, c[0x0][0x220] ;  /* 0x00008800ff168b82 */ /* 0x000ea40000000a00 */
[----:B--2---:R-:W-:Y:S01]  /*0c50*/  @!P0 IMAD.WIDE.U32 R22, R11, 0x2, R22 ;  /* 0x000000020b168825 */ /* 0x004fe200078e0016 */
[----:B------:R-:W-:-:S06]  /*0c60*/  PRMT R11, RZ, 0x7610, R11 ;  /* 0x00007610ff0b7816 */ /* 0x000fcc000000000b */
[----:B------:R-:W5:Y:S01]  /*0c70*/  @!P0 LDG.E.U16 R11, desc[UR4][R22.64] ;  /* 0x00000004160b8981 */ /* 0x000f62000c1e1500 */
[----:B------:R-:W-:Y:S01]  /*0c80*/  PRMT R8, RZ, 0x7610, R8 ;  /* 0x00007610ff087816 */ /* 0x000fe20000000008 */
[----:B0-----:R-:W-:-:S05]  /*0c90*/  @!P4 IMAD.WIDE.U32 R16, R27, 0x2, R16 ;  /* 0x000000021b10c825 */ /* 0x001fca00078e0010 */
[----:B------:R0:W5:Y:S01]  /*0ca0*/  @!P4 LDG.E.U16 R8, desc[UR4][R16.64] ;  /* 0x000000041008c981 */ /* 0x000162000c1e1500 */
[----:B-1----:R-:W-:Y:S01]  /*0cb0*/  @!P2 IMAD.WIDE.U32 R14, R21, 0x2, R14 ;  /* 0x00000002150ea825 */ /* 0x002fe200078e000e */
[----:B------:R-:W-:Y:S01]  /*0cc0*/  PRMT R21, RZ, 0x7610, R21 ;  /* 0x00007610ff157816 */ /* 0x000fe20000000015 */
[----:B0-----:R-:W0:Y:S02]  /*0cd0*/  @!P0 LDC.64 R16, c[0x0][0x218] ;  /* 0x00008600ff108b82 */ /* 0x001e240000000a00 */
[----:B----4-:R-:W-:Y:S01]  /*0ce0*/  @!P1 IMAD.WIDE.U32 R4, R19, 0x2, R4 ;  /* 0x0000000213049825 */ /* 0x010fe200078e0004 */
[----:B------:R-:W-:Y:S02]  /*0cf0*/  PRMT R20, RZ, 0x7610, R20 ;  /* 0x00007610ff147816 */ /* 0x000fe40000000014 */
[----:B------:R-:W-:Y:S01]  /*0d00*/  PRMT R19, RZ, 0x7610, R19 ;  /* 0x00007610ff137816 */ /* 0x000fe20000000013 */
[----:B---3--:R-:W-:Y:S01]  /*0d10*/  @!P3 IMAD.WIDE.U32 R12, R25, 0x2, R12 ;  /* 0x00000002190cb825 */ /* 0x008fe200078e000c */
[----:B------:R-:W-:-:S02]  /*0d20*/  PRMT R18, RZ, 0x7610, R18 ;  /* 0x00007610ff127816 */ /* 0x000fc40000000012 */
[----:B------:R1:W5:Y:S01]  /*0d30*/  @!P2 LDG.E.U16 R20, desc[UR4][R14.64] ;  /* 0x000000040e14a981 */ /* 0x000362000c1e1500 */
[----:B------:R-:W-:-:S03]  /*0d40*/  VIADD R24, R10, 0x100 ;  /* 0x000001000a187836 */ /* 0x000fc60000000000 */
[----:B------:R2:W5:Y:S01]  /*0d50*/  @!P3 LDG.E.U16 R21, desc[UR4][R12.64] ;  /* 0x000000040c15b981 */ /* 0x000562000c1e1500 */
[----:B------:R-:W-:Y:S03]  /*0d60*/  BSSY B0, `(.L_x_610) ;  /* 0x000001f000007945 */ /* 0x000fe60003800000 */
[----:B------:R3:W5:Y:S01]  /*0d70*/  @!P1 LDG.E.U16 R19, desc[UR4][R4.64] ;  /* 0x0000000404139981 */ /* 0x000762000c1e1500 */
[----:B-1----:R-:W-:-:S03]  /*0d80*/  IADD3 R14, R10, 0x200, RZ ;  /* 0x000002000a0e7810 */ /* 0x002fc60007ffe0ff */
[----:B------:R1:W5:Y:S01]  /*0d90*/  @!P6 LDG.E.U16 R18, desc[UR4][R2.64] ;  /* 0x000000040212e981 */ /* 0x000362000c1e1500 */
[C---:B--2---:R-:W-:Y:S02]  /*0da0*/  IADD3 R12, R10.reuse, 0x180, RZ ;  /* 0x000001800a0c7810 */ /* 0x044fe40007ffe0ff */
[----:B---3--:R-:W-:Y:S02]  /*0db0*/  IADD3 R4, R10, 0x280, RZ ;  /* 0x000002800a047810 */ /* 0x008fe40007ffe0ff */
[-C--:B------:R-:W-:Y:S02]  /*0dc0*/  ISETP.GE.AND P2, PT, R12, R7.reuse, PT ;  /* 0x000000070c00720c */ /* 0x080fe40003f46270 */
[-C--:B------:R-:W-:Y:S01]  /*0dd0*/  ISETP.GE.AND P1, PT, R24, R7.reuse, PT ;  /* 0x000000071800720c */ /* 0x080fe20003f26270 */
[----:B-1----:R-:W-:Y:S01]  /*0de0*/  VIADD R2, R10, 0x300 ;  /* 0x000003000a027836 */ /* 0x002fe20000000000 */
[-C--:B------:R-:W-:Y:S02]  /*0df0*/  ISETP.GE.AND P3, PT, R14, R7.reuse, PT ;  /* 0x000000070e00720c */ /* 0x080fe40003f66270 */
[----:B------:R-:W-:-:S02]  /*0e00*/  ISETP.GE.AND P4, PT, R4, R7, PT ;  /* 0x000000070400720c */ /* 0x000fc40003f86270 */
[----:B------:R-:W-:Y:S01]  /*0e10*/  IADD3 R12, R10, 0x80, RZ ;  /* 0x000000800a0c7810 */ /* 0x000fe20007ffe0ff */
[----:B------:R-:W-:Y:S10]  /*0e20*/  @P0 BRA `(.L_x_611) ;  /* 0x0000000000480947 */ /* 0x000ff40003800000 */
[----:B-----5:R-:W-:Y:S01]  /*0e30*/  SHF.L.U32 R11, R11, 0x10, RZ ;  /* 0x000000100b0b7819 */ /* 0x020fe200000006ff */
[----:B------:R-:W-:-:S04]  /*0e40*/  HFMA2.MMA R4, -RZ, RZ, 3.4921875, 0 ;  /* 0x42fc0000ff047435 */ /* 0x000fc800000001ff */
        /* <DEDUP_REMOVED lines=8> */
[----:B------:R-:W-:Y:S02]  /*0ed0*/  FMUL.FTZ R5, R11, 1.4426950216293334961 ;  /* 0x3fb8aa3b0b057820 */ /* 0x000fe40000410000 */
[----:B------:R-:W-:-:S04]  /*0ee0*/  SHF.L.U32 R4, R4, 0x17, RZ ;  /* 0x0000001704047819 */ /* 0x000fc800000006ff */
[----:B------:R-:W1:Y:S02]  /*0ef0*/  MUFU.EX2 R5, R5 ;  /* 0x0000000500057308 */ /* 0x000e640000000800 */
[----:B-1----:R-:W-:-:S06]  /*0f00*/  FMUL.FTZ R4, R4, R5 ;  /* 0x0000000504047220 */ /* 0x002fcc0000410000 */
[----:B------:R-:W1:Y:S02]  /*0f10*/  MUFU.RCP R3, R4 ;  /* 0x0000000400037308 */ /* 0x000e640000001000 */
[----:B-1----:R-:W-:-:S04]  /*0f20*/  FMUL.FTZ R3, R3, 0.125 ;  /* 0x3e00000003037820 */ /* 0x002fc80000410000 */
[----:B------:R-:W-:-:S05]  /*0f30*/  FFMA.FTZ R11, R4, 2, R3 ;  /* 0x40000000040b7823 */ /* 0x000fca0000010003 */
[----:B------:R-:W-:-:S07]  /*0f40*/  F2FP.BF16.F32.PACK_AB R11, RZ, R11 ;  /* 0x0000000bff0b723e */ /* 0x000fce00000010ff */
.L_x_611:
[----:B------:R-:W-:Y:S05]  /*0f50*/  BSYNC B0 ;  /* 0x0000000000007941 */ /* 0x000fea0003800000 */
.L_x_610:
        /* <DEDUP_REMOVED lines=23> */
.L_x_613:
[----:B------:R-:W-:Y:S05]  /*10d0*/  BSYNC B0 ;  /* 0x0000000000007941 */ /* 0x000fea0003800000 */
.L_x_612:
[----:B------:R-:W-:Y:S01]  /*10e0*/  @!P0 IADD3 R3, R0, R10, RZ ;  /* 0x0000000a00038210 */ /* 0x000fe20007ffe0ff */
[----:B------:R-:W-:Y:S01]  /*10f0*/  BSSY B0, `(.L_x_614) ;  /* 0x0000016000007945 */ /* 0x000fe20003800000 */
[----:B------:R-:W-:-:S03]  /*1100*/  ISETP.GE.AND P6, PT, R2, R7, PT ;  /* 0x000000070200720c */ /* 0x000fc60003fc6270 */
[----:B0-----:R-:W-:Y:S01]  /*1110*/  @!P0 IMAD.WIDE.U32 R2, R3, 0x2, R16 ;  /* 0x0000000203028825 */ /* 0x001fe200078e0010 */
[----:B------:R-:W-:Y:S09]  /*1120*/  @P1 BRA `(.L_x_615) ;  /* 0x0000000000481947 */ /* 0x000ff20003800000 */
        /* <DEDUP_REMOVED lines=18> */
.L_x_615:
[----:B------:R-:W-:Y:S05]  /*1250*/  BSYNC B0 ;  /* 0x0000000000007941 */ /* 0x000fea0003800000 */
.L_x_614:
        /* <DEDUP_REMOVED lines=20> */
.L_x_617:
[----:B------:R-:W-:Y:S05]  /*13a0*/  BSYNC B0 ;  /* 0x0000000000007941 */ /* 0x000fea0003800000 */
.L_x_616:
        /* <DEDUP_REMOVED lines=20> */
.L_x_619:
[----:B------:R-:W-:Y:S05]  /*14f0*/  BSYNC B0 ;  /* 0x0000000000007941 */ /* 0x000fea0003800000 */
.L_x_618:
        /* <DEDUP_REMOVED lines=20> */
.L_x_621:
[----:B------:R-:W-:Y:S05]  /*1640*/  BSYNC B0 ;  /* 0x0000000000007941 */ /* 0x000fea0003800000 */
.L_x_620:
        /* <DEDUP_REMOVED lines=20> */
.L_x_623:
[----:B------:R-:W-:Y:S05]  /*1790*/  BSYNC B0 ;  /* 0x0000000000007941 */ /* 0x000fea0003800000 */
.L_x_622:
        /* <DEDUP_REMOVED lines=20> */
.L_x_625:
[----:B------:R-:W-:Y:S05]  /*18e0*/  BSYNC B0 ;  /* 0x0000000000007941 */ /* 0x000fea0003800000 */
.L_x_624:
[----:B------:R-:W-:Y:S01]  /*18f0*/  @!P0 MOV R10, R12 ;  /* 0x0000000c000a8202 */ /* 0x000fe20000000f00 */
[----:B-----5:R0:W-:Y:S01]  /*1900*/  @!P0 STG.E.U16 desc[UR4][R2.64], R11 ;  /* 0x0000000b02008986 */ /* 0x0201e2000c101504 */
        /* <DEDUP_REMOVED lines=9> */
[----:B------:R0:W-:Y:S07]  /*19a0*/  STG.E.U16 desc[UR4][R2.64], R9 ;  /* 0x0000000902007986 */ /* 0x0001ee000c101504 */
[----:B------:R-:W-:Y:S05]  /*19b0*/  @P0 BRA `(.L_x_629) ;  /* 0x0000000000300947 */ /* 0x000fea0003800000 */
[----:B0-----:R-:W0:Y:S01]  /*19c0*/  LDC.64 R2, c[0x0][0x218] ;  /* 0x00008600ff027b82 */ /* 0x001e220000000a00 */
[----:B------:R-:W-:Y:S02]  /*19d0*/  IADD3 R9, R0, R10, RZ ;  /* 0x0000000a00097210 */ /* 0x000fe40007ffe0ff */
[----:B------:R-:W-:-:S03]  /*19e0*/  IADD3 R10, R10, 0x80, RZ ;  /* 0x000000800a0a7810 */ /* 0x000fc60007ffe0ff */
[----:B0-----:R-:W-:-:S05]  /*19f0*/  IMAD.WIDE.U32 R2, R9, 0x2, R2 ;  /* 0x0000000209027825 */ /* 0x001fca00078e0002 */
[----:B------:R0:W-:Y:S02]  /*1a00*/  STG.E.U16 desc[UR4][R2.64], R13 ;  /* 0x0000000d02007986 */ /* 0x0001e4000c101504 */
.L_x_628:
[----:B------:R-:W-:-:S13]  /*1a10*/  ISETP.GE.AND P0, PT, R10, R7, PT ;  /* 0x000000070a00720c */ /* 0x000fda0003f06270 */
[----:B------:R-:W-:Y:S05]  /*1a20*/  @P0 BRA `(.L_x_630) ;  /* 0x0000000000300947 */ /* 0x000fea0003800000 */
[----:B0-----:R-:W0:Y:S01]  /*1a30*/  LDC.64 R2, c[0x0][0x218] ;  /* 0x00008600ff027b82 */ /* 0x001e220000000a00 */
[----:B------:R-:W-:Y:S02]  /*1a40*/  IADD3 R9, R0, R10, RZ ;  /* 0x0000000a00097210 */ /* 0x000fe40007ffe0ff */
[----:B------:R-:W-:-:S03]  /*1a50*/  IADD3 R10, R10, 0x80, RZ ;  /* 0x000000800a0a7810 */ /* 0x000fc60007ffe0ff */
[----:B0-----:R-:W-:-:S05]  /*1a60*/  IMAD.WIDE.U32 R2, R9, 0x2, R2 ;  /* 0x0000000209027825 */ /* 0x001fca00078e0002 */
[----:B------:R1:W-:Y:S02]  /*1a70*/  STG.E.U16 desc[UR4][R2.64], R14 ;  /* 0x0000000e02007986 */ /* 0x0003e4000c101504 */
.L_x_629:
[----:B------:R-:W-:-:S13]  /*1a80*/  ISETP.GE.AND P0, PT, R10, R7, PT ;  /* 0x000000070a00720c */ /* 0x000fda0003f06270 */
[----:B------:R-:W-:Y:S05]  /*1a90*/  @P0 BRA `(.L_x_631) ;  /* 0x0000000000340947 */ /* 0x000fea0003800000 */
[----:B01----:R-:W0:Y:S01]  /*1aa0*/  LDC.64 R2, c[0x0][0x218] ;  /* 0x00008600ff027b82 */ /* 0x003e220000000a00 */
[----:B------:R-:W-:Y:S01]  /*1ab0*/  IADD3 R9, R0, R10, RZ ;  /* 0x0000000a00097210 */ /* 0x000fe20007ffe0ff */
[----:B------:R-:W-:-:S04]  /*1ac0*/  VIADD R10, R10, 0x80 ;  /* 0x000000800a0a7836 */ /* 0x000fc80000000000 */
[----:B0-----:R-:W-:-:S05]  /*1ad0*/  IMAD.WIDE.U32 R2, R9, 0x2, R2 ;  /* 0x0000000209027825 */ /* 0x001fca00078e0002 */
[----:B------:R1:W-:Y:S02]  /*1ae0*/  STG.E.U16 desc[UR4][R2.64], R5 ;  /* 0x0000000502007986 */ /* 0x0003e4000c101504 */
.L_x_630:
[----:B------:R-:W-:-:S13]  /*1af0*/  ISETP.GE.AND P0, PT, R10, R7, PT ;  /* 0x000000070a00720c */ /* 0x000fda0003f06270 */
[----:B------:R-:W-:Y:S05]  /*1b00*/  @P0 BREAK B1 ;  /* 0x0000000000010942 */ /* 0x000fea0003800000 */
[----:B------:R-:W-:Y:S05]  /*1b10*/  @P0 BRA `(.L_x_632) ;  /* 0x0000000000300947 */ /* 0x000fea0003800000 */
[----:B01----:R-:W0:Y:S01]  /*1b20*/  LDC.64 R2, c[0x0][0x218] ;  /* 0x00008600ff027b82 */ /* 0x003e220000000a00 */
[----:B------:R-:W-:Y:S02]  /*1b30*/  IADD3 R5, R0, R10, RZ ;  /* 0x0000000a00057210 */ /* 0x000fe40007ffe0ff */
[----:B------:R-:W-:-:S03]  /*1b40*/  IADD3 R10, R10, 0x80, RZ ;  /* 0x000000800a0a7810 */ /* 0x000fc60007ffe0ff */
[----:B0-----:R-:W-:-:S05]  /*1b50*/  IMAD.WIDE.U32 R2, R5, 0x2, R2 ;  /* 0x0000000205027825 */ /* 0x001fca00078e0002 */
[----:B------:R2:W-:Y:S02]  /*1b60*/  STG.E.U16 desc[UR4][R2.64], R4 ;  /* 0x0000000402007986 */ /* 0x0005e4000c101504 */
.L_x_631:
[----:B------:R-:W-:Y:S05]  /*1b70*/  BSYNC B1 ;  /* 0x0000000000017941 */ /* 0x000fea0003800000 */
.L_x_627:
[----:B------:R-:W-:-:S13]  /*1b80*/  ISETP.GE.AND P0, PT, R10, R7, PT ;  /* 0x000000070a00720c */ /* 0x000fda0003f06270 */
[----:B012---:R-:W0:Y:S01]  /*1b90*/  @!P0 LDC.64 R2, c[0x0][0x218] ;  /* 0x00008600ff028b82 */ /* 0x007e220000000a00 */
[----:B------:R-:W-:Y:S02]  /*1ba0*/  @!P0 IADD3 R5, R0, R10, RZ ;  /* 0x0000000a00058210 */ /* 0x000fe40007ffe0ff */
[----:B------:R-:W-:-:S03]  /*1bb0*/  @!P0 IADD3 R10, R10, 0x80, RZ ;  /* 0x000000800a0a8810 */ /* 0x000fc60007ffe0ff */
[----:B0-----:R-:W-:-:S05]  /*1bc0*/  @!P0 IMAD.WIDE.U32 R2, R5, 0x2, R2 ;  /* 0x0000000205028825 */ /* 0x001fca00078e0002 */
[----:B------:R2:W-:Y:S02]  /*1bd0*/  @!P0 STG.E.U16 desc[UR4][R2.64], R8 ;  /* 0x0000000802008986 */ /* 0x0005e4000c101504 */
.L_x_632:
[----:B------:R-:W-:Y:S05]  /*1be0*/  BSYNC B0 ;  /* 0x0000000000007941 */ /* 0x000fea0003800000 */
.L_x_626:
        /* <DEDUP_REMOVED lines=8> */
.L_x_633:
        /* <DEDUP_REMOVED lines=9> */
.L_x_2716:


//--------------------- .text._ZN2at6native29vectorized_elementwise_kernelILi8EZZZNS0_16cosh_kernel_cudaERNS_18TensorIteratorBaseEENKUlvE0_clEvENKUlvE2_clEvEUlN3c108BFloat16EE_St5arrayIPcLm2EEEEviT0_T1_ --------------------------
	.section	.text._ZN2at6native29vectorized_elementwise_kernelILi8EZZZNS0_16cosh_kernel_cudaERNS_18TensorIteratorBaseEENKUlvE0_clEvENKUlvE2_clEvEUlN3c108BFloat16EE_St5arrayIPcLm2EEEEviT0_T1_,"ax",@progbits
	.align	128
        .global         _ZN2at6native29vectorized_elementwise_kernelILi8EZZZNS0_16cosh_kernel_cudaERNS_18TensorIteratorBaseEENKUlvE0_clEvENKUlvE2_clEvEUlN3c108BFloat16EE_St5arrayIPcLm2EEEEviT0_T1_
        .type           _ZN2at6native29vectorized_elementwise_kernelILi8EZZZNS0_16cosh_kernel_cudaERNS_18TensorIteratorBaseEENKUlvE0_clEvENKUlvE2_clEvEUlN3c108BFloat16EE_St5arrayIPcLm2EEEEviT0_T1_,@function
        .size           _ZN2at6native29vectorized_elementwise_kernelILi8EZZZNS0_16cosh_kernel_cudaERNS_18TensorIteratorBaseEENKUlvE0_clEvENKUlvE2_clEvEUlN3c108BFloat16EE_St5arrayIPcLm2EEEEviT0_T1_,(.L_x_2717 - _ZN2at6native29vectorized_elementwise_kernelILi8EZZZNS0_16cosh_kernel_cudaERNS_18TensorIteratorBaseEENKUlvE0_clEvENKUlvE2_clEvEUlN3c108BFloat16EE_St5arrayIPcLm2EEEEviT0_T1_)
        .other          _ZN2at6native29vectorized_elementwise_kernelILi8EZZZNS0_16cosh_kernel_cudaERNS_18TensorIteratorBaseEENKUlvE0_clEvENKUlvE2_clEvEUlN3c108BFloat16EE_St5arrayIPcLm2EEEEviT0_T1_,@"STO_CUDA_ENTRY STV_DEFAULT"
_ZN2at6native29vectorized_elementwise_kernelILi8EZZZNS0_16cosh_kernel_cudaERNS_18TensorIteratorBaseEENKUlvE0_clEvENKUlvE2_clEvEUlN3c108BFloat16EE_St5arrayIPcLm2EEEEviT0_T1_:
.text._ZN2at6native29vectorized_elementwise_kernelILi8EZZZNS0_16cosh_kernel_cudaERNS_18TensorIteratorBaseEENKUlvE0_clEvENKUlvE2_clEvEUlN3c108BFloat16EE_St5arrayIPcLm2EEEEviT0_T1_:
        /* <DEDUP_REMOVED lines=11> */
[----:B0-----:R-:W-:-:S06]  /*00b0*/  IMAD.WIDE.U32 R4, R2, 0x10, R4 ;  /* 0x0000001002047825 */ /* 0x001fcc00078e0004 */
[----:B------:R-:W2:Y:S01]  /*00c0*/  LDG.E.128 R4, desc[UR4][R4.64] ;  /* 0x0000000404047981 */ /* 0x000ea2000c1e1d00 */
[----:B------:R-:W-:Y:S01]  /*00d0*/  HFMA2.MMA R16, -RZ, RZ, 3.4921875, 0 ;  /* 0x42fc0000ff107435 */ /* 0x000fe200000001ff */
[----:B--2---:R-:W-:Y:S01]  /*00e0*/  SHF.L.U32 R23, R4, 0x10, RZ ;  /* 0x0000001004177819 */ /* 0x004fe200000006ff */
[----:B------:R-:W-:Y:S01]  /*00f0*/  IMAD.U32 R11, R7, 0x10000, RZ ;  /* 0x00010000070b7824 */ /* 0x000fe200078e00ff */
[----:B------:R-:W-:Y:S02]  /*0100*/  SHF.L.U32 R10, R5, 0x10, RZ ;  /* 0x00000010050a7819 */ /* 0x000fe400000006ff */
[----:B------:R-:W-:Y:S01]  /*0110*/  SHF.L.U32 R13, R6, 0x10, RZ ;  /* 0x00000010060d7819 */ /* 0x000fe200000006ff */
[----:B------:R-:W-:Y:S01]  /*0120*/  FMUL.FTZ R9, |R23|, 1.4426950216293334961 ;  /* 0x3fb8aa3b17097820 */ /* 0x000fe20000410200 */
[----:B------:R-:W-:Y:S01]  /*0130*/  PRMT R12, R4, 0x7632, R12 ;  /* 0x00007632040c7816 */ /* 0x000fe2000000000c */
[----:B------:R-:W-:Y:S01]  /*0140*/  FMUL.FTZ R3, |R10|, 1.4426950216293334961 ;  /* 0x3fb8aa3b0a037820 */ /* 0x000fe20000410200 */
[----:B------:R-:W-:Y:S01]  /*0150*/  FMUL.FTZ R19, |R11|, 1.4426950216293334961 ;  /* 0x3fb8aa3b0b137820 */ /* 0x000fe20000410200 */
[----:B------:R-:W-:Y:S01]  /*0160*/  FMUL.FTZ R21, |R13|, 1.4426950216293334961 ;  /* 0x3fb8aa3b0d157820 */ /* 0x000fe20000410200 */
[----:B------:R-:W-:Y:S01]  /*0170*/  SHF.L.U32 R12, R12, 0x10, RZ ;  /* 0x000000100c0c7819 */ /* 0x000fe200000006ff */
[----:B------:R-:W0:Y:S01]  /*0180*/  FRND.TRUNC R9, R9 ;  /* 0x0000000900097307 */ /* 0x000e22000020d000 */
[----:B------:R-:W-:-:S02]  /*0190*/  PRMT R15, R5, 0x7632, R15 ;  /* 0x00007632050f7816 */ /* 0x000fc4000000000f */
[----:B------:R-:W-:Y:S01]  /*01a0*/  PRMT R8, R6, 0x7632, R8 ;  /* 0x0000763206087816 */ /* 0x000fe20000000008 */
[----:B------:R-:W-:Y:S01]  /*01b0*/  FMUL.FTZ R5, |R12|, 1.4426950216293334961 ;  /* 0x3fb8aa3b0c057820 */ /* 0x000fe20000410200 */
[----:B------:R-:W-:Y:S02]  /*01c0*/  SHF.L.U32 R15, R15, 0x10, RZ ;  /* 0x000000100f0f7819 */ /* 0x000fe400000006ff */
[----:B------:R-:W-:Y:S01]  /*01d0*/  PRMT R7, R7, 0x7632, R7 ;  /* 0x0000763207077816 */ /* 0x000fe20000000007 */
[----:B------:R-:W1:Y:S01]  /*01e0*/  FRND.TRUNC R3, R3 ;  /* 0x0000000300037307 */ /* 0x000e62000020d000 */
[----:B------:R-:W-:Y:S01]  /*01f0*/  SHF.L.U32 R8, R8, 0x10, RZ ;  /* 0x0000001008087819 */ /* 0x000fe200000006ff */
[----:B------:R-:W-:-:S04]  /*0200*/  FMUL.FTZ R17, |R15|, 1.4426950216293334961 ;  /* 0x3fb8aa3b0f117820 */ /* 0x000fc80000410200 */
[----:B------:R-:W-:Y:S01]  /*0210*/  FMUL.FTZ R25, |R8|, 1.4426950216293334961 ;  /* 0x3fb8aa3b08197820 */ /* 0x000fe20000410200 */
[----:B0-----:R-:W-:Y:S01]  /*0220*/  FSETP.GT.FTZ.AND P0, PT, |R9|, 126, PT ;  /* 0x42fc00000900780b */ /* 0x001fe20003f14200 */
[----:B------:R-:W0:Y:S01]  /*0230*/  FRND.TRUNC R21, R21 ;  /* 0x0000001500157307 */ /* 0x000e22000020d000 */
[----:B------:R-:W-:-:S04]  /*0240*/  LOP3.LUT R14, R16, 0x80000000, R9, 0xb8, !PT ;  /* 0x80000000100e7812 */ /* 0x000fc800078eb809 */
        /* <DEDUP_REMOVED lines=18> */
[----:B------:R-:W1:Y:S01]  /*0370*/  FRND.TRUNC R17, R17 ;  /* 0x0000001100117307 */ /* 0x000e62000020d000 */
[----:B------:R-:W-:Y:S01]  /*0380*/  LOP3.LUT R18, R16, 0x80000000, R19, 0xb8, !PT ;  /* 0x8000000010127812 */ /* 0x000fe200078eb813 */
[----:B------:R-:W-:Y:S01]  /*0390*/  FMUL.FTZ R7, R6, 1.4426950216293334961 ;  /* 0x3fb8aa3b06077820 */ /* 0x000fe20000410000 */
[----:B------:R-:W-:-:S02]  /*03a0*/  FFMA.FTZ R13, R4, -0.69314718246459960938, |R13| ;  /* 0xbf317218040d7823 */ /* 0x000fc4000001040d */
[----:B------:R-:W-:Y:S02]  /*03b0*/  FSEL R6, R18, R19, P0 ;  /* 0x0000001312067208 */ /* 0x000fe40000000000 */
[----:B0-----:R-:W-:Y:S01]  /*03c0*/  FSETP.GT.FTZ.AND P0, PT, |R5|, 126, PT ;  /* 0x42fc00000500780b */ /* 0x001fe20003f14200 */
[----:B------:R-:W0:Y:S01]  /*03d0*/  FRND.TRUNC R25, R25 ;  /* 0x0000001900197307 */ /* 0x000e22000020d000 */
[----:B------:R-:W-:Y:S01]  /*03e0*/  LOP3.LUT R18, R16, 0x80000000, R5, 0xb8, !PT ;  /* 0x8000000010127812 */ /* 0x000fe200078eb805 */
[----:B------:R-:W-:Y:S01]  /*03f0*/  FFMA.FTZ R19, R6, -0.69314718246459960938, |R11| ;  /* 0xbf31721806137823 */ /* 0x000fe2000001040b */
[C---:B------:R-:W-:Y:S01]  /*0400*/  FFMA.FTZ R13, R4.reuse, 1.9046542121259335545e-09, R13 ;  /* 0x3102e308040d7823 */ /* 0x040fe2000001000d */
[----:B------:R-:W-:Y:S01]  /*0410*/  FADD.FTZ R4, R4, 12583037 ;  /* 0x4b40007d04047421 */ /* 0x000fe20000010000 */
[----:B------:R-:W-:Y:S01]  /*0420*/  FSEL R5, R18, R5, P0 ;  /* 0x0000000512057208 */ /* 0x000fe20000000000 */
[----:B------:R-:W-:Y:S01]  /*0430*/  FFMA.FTZ R19, R6, 1.9046542121259335545e-09, R19 ;  /* 0x3102e30806137823 */ /* 0x000fe20000010013 */
[----:B-1----:R-:W-:Y:S01]  /*0440*/  FSETP.GT.FTZ.AND P0, PT, |R17|, 126, PT ;  /* 0x42fc00001100780b */ /* 0x002fe20003f14200 */
[----:B------:R1:W2:Y:S01]  /*0450*/  FRND.TRUNC R23, R20 ;  /* 0x0000001400177307 */ /* 0x0002a2000020d000 */
[----:B------:R-:W-:Y:S01]  /*0460*/  FMUL.FTZ R11, R13, 1.4426950216293334961 ;  /* 0x3fb8aa3b0d0b7820 */ /* 0x000fe20000410000 */
[----:B------:R-:W-:Y:S01]  /*0470*/  FFMA.FTZ R18, R5, -0.69314718246459960938, |R12| ;  /* 0xbf31721805127823 */ /* 0x000fe2000001040c */
[----:B------:R-:W-:Y:S01]  /*0480*/  FMUL.FTZ R19, R19, 1.4426950216293334961 ;  /* 0x3fb8aa3b13137820 */ /* 0x000fe20000410000 */
[----:B------:R-:W-:-:S02]  /*0490*/  SHF.L.U32 R4, R4, 0x17, RZ ;  /* 0x0000001704047819 */ /* 0x000fc400000006ff */
[----:B------:R-:W-:Y:S01]  /*04a0*/  FFMA.FTZ R18, R5, 1.9046542121259335545e-09, R18 ;  /* 0x3102e30805127823 */ /* 0x000fe20000010012 */
[C---:B0-----:R-:W-:Y:S01]  /*04b0*/  LOP3.LUT R22, R16.reuse, 0x80000000, R25, 0xb8, !PT ;  /* 0x8000000010167812 */ /* 0x041fe200078eb819 */
[----:B------:R-:W0:Y:S01]  /*04c0*/  MUFU.EX2 R7, R7 ;  /* 0x0000000700077308 */ /* 0x000e220000000800 */
[----:B-1----:R-:W-:Y:S01]  /*04d0*/  LOP3.LUT R20, R16, 0x80000000, R17, 0xb8, !PT ;  /* 0x8000000010147812 */ /* 0x002fe200078eb811 */
[----:B------:R-:W-:Y:S01]  /*04e0*/  FMUL.FTZ R18, R18, 1.4426950216293334961 ;  /* 0x3fb8aa3b12127820 */ /* 0x000fe20000410000 */
[----:B------:R-:W-:Y:S01]  /*04f0*/  FSETP.GT.FTZ.AND P1, PT, |R25|, 126, PT ;  /* 0x42fc00001900780b */ /* 0x000fe20003f34200 */
[----:B------:R-:W-:Y:S01]  /*0500*/  FADD.FTZ R5, R5, 12583037 ;  /* 0x4b40007d05057421 */ /* 0x000fe20000010000 */
[----:B------:R-:W-:Y:S02]  /*0510*/  FSEL R12, R20, R17, P0 ;  /* 0x00000011140c7208 */ /* 0x000fe40000000000 */
[----:B--2---:R-:W-:Y:S01]  /*0520*/  LOP3.LUT R16, R16, 0x80000000, R23, 0xb8, !PT ;  /* 0x8000000010107812 */ /* 0x004fe200078eb817 */
[----:B------:R1:W-:Y:S01]  /*0530*/  MUFU.EX2 R17, R19 ;  /* 0x0000001300117308 */ /* 0x0003e20000000800 */
[----:B------:R-:W-:Y:S01]  /*0540*/  FSETP.GT.FTZ.AND P0, PT, |R23|, 126, PT ;  /* 0x42fc00001700780b */ /* 0x000fe20003f14200 */
[----:B------:R-:W-:Y:S01]  /*0550*/  FFMA.FTZ R15, R12, -0.69314718246459960938, |R15| ;  /* 0xbf3172180c0f7823 */ /* 0x000fe2000001040f */
[----:B------:R-:W-:Y:S01]  /*0560*/  FSEL R13, R22, R25, P1 ;  /* 0x00000019160d7208 */ /* 0x000fe20000800000 */
[----:B------:R-:W-:Y:S01]  /*0570*/  IMAD.SHL.U32 R5, R5, 0x800000, RZ ;  /* 0x0080000005057824 */ /* 0x000fe200078e00ff */
[----:B------:R-:W-:Y:S01]  /*0580*/  FSEL R16, R16, R23, P0 ;  /* 0x0000001710107208 */ /* 0x000fe20000000000 */
[----:B------:R-:W-:-:S02]  /*0590*/  FFMA.FTZ R15, R12, 1.9046542121259335545e-09, R15 ;  /* 0x3102e3080c0f7823 */ /* 0x000fc4000001000f */
[----:B------:R-:W2:Y:S01]  /*05a0*/  MUFU.EX2 R11, R11 ;  /* 0x0000000b000b7308 */ /* 0x000ea20000000800 */
[----:B------:R-:W-:Y:S01]  /*05b0*/  FFMA.FTZ R8, R13, -0.69314718246459960938, |R8| ;  /* 0xbf3172180d087823 */ /* 0x000fe20000010408 */
[C---:B------:R-:W-:Y:S01]  /*05c0*/  FFMA.FTZ R9, R16.reuse, -0.69314718246459960938, |R9| ;  /* 0xbf31721810097823 */ /* 0x040fe20000010409 */
[----:B------:R-:W-:Y:S02]  /*05d0*/  FMUL.FTZ R15, R15, 1.4426950216293334961 ;  /* 0x3fb8aa3b0f0f7820 */ /* 0x000fe40000410000 */
[----:B------:R-:W-:Y:S01]  /*05e0*/  FFMA.FTZ R8, R13, 1.9046542121259335545e-09, R8 ;  /* 0x3102e3080d087823 */ /* 0x000fe20000010008 */
[----:B-1----:R-:W-:Y:S01]  /*05f0*/  FFMA.FTZ R19, R16, 1.9046542121259335545e-09, R9 ;  /* 0x3102e30810137823 */ /* 0x002fe20000010009 */
[----:B------:R-:W-:Y:S01]  /*0600*/  SHF.L.U32 R9, R14, 0x17, RZ ;  /* 0x000000170e097819 */ /* 0x000fe200000006ff */
[----:B------:R-:W-:Y:S01]  /*0610*/  FADD.FTZ R14, R3, 12583037 ;  /* 0x4b40007d030e7421 */ /* 0x000fe20000010000 */
[----:B------:R-:W1:Y:S01]  /*0620*/  MUFU.EX2 R18, R18 ;  /* 0x0000001200127308 */ /* 0x000e620000000800 */
[----:B------:R-:W-:Y:S01]  /*0630*/  FMUL.FTZ R8, R8, 1.4426950216293334961 ;  /* 0x3fb8aa3b08087820 */ /* 0x000fe20000410000 */
[----:B------:R-:W-:-:S02]  /*0640*/  FMUL.FTZ R19, R19, 1.4426950216293334961 ;  /* 0x3fb8aa3b13137820 */ /* 0x000fc40000410000 */
[----:B------:R-:W-:-:S04]  /*0650*/  SHF.L.U32 R14, R14, 0x17, RZ ;  /* 0x000000170e0e7819 */ /* 0x000fc800000006ff */
[----:B------:R-:W3:Y:S01]  /*0660*/  MUFU.EX2 R10, R10 ;  /* 0x0000000a000a7308 */ /* 0x000ee20000000800 */
[----:B0-----:R-:W-:Y:S01]  /*0670*/  FMUL.FTZ R7, R14, R7 ;  /* 0x000000070e077220 */ /* 0x001fe20000410000 */
[----:B------:R-:W-:Y:S01]  /*0680*/  FADD.FTZ R14, R6, 12583037 ;  /* 0x4b40007d060e7421 */ /* 0x000fe20000010000 */
[----:B--2---:R-:W-:-:S04]  /*0690*/  FMUL.FTZ R11, R4, R11 ;  /* 0x0000000b040b7220 */ /* 0x004fc80000410000 */
[----:B------:R-:W-:Y:S01]  /*06a0*/  SHF.L.U32 R4, R14, 0x17, RZ ;  /* 0x000000170e047819 */ /* 0x000fe200000006ff */
[----:B------:R-:W0:Y:S04]  /*06b0*/  MUFU.EX2 R15, R15 ;  /* 0x0000000f000f7308 */ /* 0x000e280000000800 */
[----:B------:R-:W-:Y:S01]  /*06c0*/  FMUL.FTZ R17, R4, R17 ;  /* 0x0000001104117220 */ /* 0x000fe20000410000 */
[----:B------:R-:W-:Y:S01]  /*06d0*/  FADD.FTZ R4, R12, 12583037 ;  /* 0x4b40007d0c047421 */ /* 0x000fe20000010000 */
[----:B-1----:R-:W-:Y:S01]  /*06e0*/  FMUL.FTZ R12, R5, R18 ;  /* 0x00000012050c7220 */ /* 0x002fe20000410000 */
[----:B------:R-:W-:Y:S01]  /*06f0*/  FADD.FTZ R5, R13, 12583037 ;  /* 0x4b40007d0d057421 */ /* 0x000fe20000010000 */
[----:B------:R-:W1:Y:S01]  /*0700*/  MUFU.EX2 R8, R8 ;  /* 0x0000000800087308 */ /* 0x000e620000000800 */
[----:B------:R-:W-:Y:S01]  /*0710*/  FADD.FTZ R18, R16, 12583037 ;  /* 0x4b40007d10127421 */ /* 0x000fe20000010000 */
[----:B------:R-:W-:Y:S01]  /*0720*/  SHF.L.U32 R4, R4, 0x17, RZ ;  /* 0x0000001704047819 */ /* 0x000fe200000006ff */
[----:B---3--:R-:W-:Y:S01]  /*0730*/  FMUL.FTZ R10, R9, R10 ;  /* 0x0000000a090a7220 */ /* 0x008fe20000410000 */
[----:B------:R-:W-:-:S02]  /*0740*/  SHF.L.U32 R21, R5, 0x17, RZ ;  /* 0x0000001705157819 */ /* 0x000fc400000006ff */
[----:B------:R-:W-:Y:S02]  /*0750*/  SHF.L.U32 R20, R18, 0x17, RZ ;  /* 0x0000001712147819 */ /* 0x000fe400000006ff */
[----:B------:R-:W2:Y:S01]  /*0760*/  MUFU.EX2 R3, R19 ;  /* 0x0000001300037308 */ /* 0x000ea20000000800 */
[----:B0-----:R-:W-:Y:S02]  /*0770*/  FMUL.FTZ R15, R4, R15 ;  /* 0x0000000f040f7220 */ /* 0x001fe40000410000 */
[----:B------:R-:W0:Y:S05]  /*0780*/  LDC.64 R4, c[0x0][0x218] ;  /* 0x00008600ff047b82 */ /* 0x000e2a0000000a00 */
[----:B------:R-:W3:Y:S01]  /*0790*/  MUFU.RCP R9, R10 ;  /* 0x0000000a00097308 */ /* 0x000ee20000001000 */
[----:B-1----:R-:W-:-:S07]  /*07a0*/  FMUL.FTZ R8, R21, R8 ;  /* 0x0000000815087220 */ /* 0x002fce0000410000 */
[----:B------:R-:W1:Y:S01]  /*07b0*/  MUFU.RCP R6, R7 ;  /* 0x0000000700067308 */ /* 0x000e620000001000 */
[----:B--2---:R-:W-:-:S07]  /*07c0*/  FMUL.FTZ R3, R20, R3 ;  /* 0x0000000314037220 */ /* 0x004fce0000410000 */
[----:B------:R-:W2:Y:S01]  /*07d0*/  MUFU.RCP R16, R15 ;  /* 0x0000000f00107308 */ /* 0x000ea20000001000 */
[----:B---3--:R-:W-:Y:S01]  /*07e0*/  FMUL.FTZ R9, R9, 0.125 ;  /* 0x3e00000009097820 */ /* 0x008fe20000410000 */
[----:B0-----:R-:W-:-:S04]  /*07f0*/  IMAD.WIDE.U32 R4, R0, 0x2, R4 ;  /* 0x0000000200047825 */ /* 0x001fc800078e0004 */
[----:B------:R-:W-:Y:S02]  /*0800*/  FFMA.FTZ R10, R10, 2, R9 ;  /* 0x400000000a0a7823 */ /* 0x000fe40000010009 */
        /* <DEDUP_REMOVED lines=8> */
[----:B------:R-:W-:-:S03]  /*0890*/  FFMA.FTZ R6, R11, 2, R14 ;  /* 0x400000000b067823 */ /* 0x000fc6000001000e */
[----:B------:R-:W0:Y:S01]  /*08a0*/  MUFU.RCP R18, R8 ;  /* 0x0000000800127308 */ /* 0x000e220000001000 */
[----:B-1----:R-:W-:-:S04]  /*08b0*/  FMUL.FTZ R22, R19, 0.125 ;  /* 0x3e00000013167820 */ /* 0x002fc80000410000 */
[----:B------:R-:W-:-:S03]  /*08c0*/  FFMA.FTZ R17, R17, 2, R22 ;  /* 0x4000000011117823 */ /* 0x000fc60000010016 */
[----:B------:R-:W1:Y:S01]  /*08d0*/  MUFU.RCP R20, R3 ;  /* 0x0000000300147308 */ /* 0x000e620000001000 */
[----:B--2---:R-:W-:-:S04]  /*08e0*/  FMUL.FTZ R13, R13, 0.125 ;  /* 0x3e0000000d0d7820 */ /* 0x004fc80000410000 */
[----:B------:R-:W-:Y:S01]  /*08f0*/  FFMA.FTZ R13, R12, 2, R13 ;  /* 0x400000000c0d7823 */ /* 0x000fe2000001000d */
[----:B0-----:R-:W-:-:S04]  /*0900*/  FMUL.FTZ R9, R18, 0.125 ;  /* 0x3e00000012097820 */ /* 0x001fc80000410000 */
[----:B------:R-:W-:Y:S01]  /*0910*/  FFMA.FTZ R9, R8, 2, R9 ;  /* 0x4000000008097823 */ /* 0x000fe20000010009 */
[----:B-1----:R-:W-:-:S04]  /*0920*/  FMUL.FTZ R20, R20, 0.125 ;  /* 0x3e00000014147820 */ /* 0x002fc80000410000 */
[----:B------:R-:W-:Y:S01]  /*0930*/  F2FP.BF16.F32.PACK_AB R6, R9, R6 ;  /* 0x000000060906723e */ /* 0x000fe200000010ff */
[----:B------:R-:W-:Y:S01]  /*0940*/  FFMA.FTZ R20, R3, 2, R20 ;  /* 0x4000000003147823 */ /* 0x000fe20000010014 */
[----:B------:R-:W-:Y:S01]  /*0950*/  IMAD.WIDE R2, R2, 0x10, R4 ;  /* 0x0000001002027825 */ /* 0x000fe200078e0204 */
[----:B------:R-:W-:Y:S02]  /*0960*/  F2FP.BF16.F32.PACK_AB R5, R16, R7 ;  /* 0x000000071005723e */ /* 0x000fe400000010ff */
[----:B------:R-:W-:Y:S02]  /*0970*/  F2FP.BF16.F32.PACK_AB R4, R13, R10 ;  /* 0x0000000a0d04723e */ /* 0x000fe400000010ff */
[----:B------:R-:W-:-:S05]  /*0980*/  F2FP.BF16.F32.PACK_AB R7, R20, R17 ;  /* 0x000000111407723e */ /* 0x000fca00000010ff */
[----:B------:R-:W-:Y:S01]  /*0990*/  STG.E.128 desc[UR4][R2.64], R4 ;  /* 0x0000000402007986 */ /* 0x000fe2000c101d04 */
[----:B------:R-:W-:Y:S05]  /*09a0*/  EXIT ;  /* 0x000000000000794d */ /* 0x000fea0003800000 */
.L_x_634:
        /* <DEDUP_REMOVED lines=88> */
.L_x_636:
[----:B------:R-:W-:Y:S05]  /*0f30*/  BSYNC B0 ;  /* 0x0000000000007941 */ /* 0x000fea0003800000 */
.L_x_635:
        /* <DEDUP_REMOVED lines=23> */
.L_x_638:
[----:B------:R-:W-:Y:S05]  /*10b0*/  BSYNC B0 ;  /* 0x0000000000007941 */ /* 0x000fea0003800000 */
.L_x_637:
        /* <DEDUP_REMOVED lines=23> */
.L_x_640:
[----:B------:R-:W-:Y:S05]  /*1230*/  BSYNC B0 ;  /* 0x0000000000007941 */ /* 0x000fea0003800000 */
.L_x_639:
        /* <DEDUP_REMOVED lines=20> */
.L_x_642:
[----:B------:R-:W-:Y:S05]  /*1380*/  BSYNC B0 ;  /* 0x0000000000007941 */ /* 0x000fea0003800000 */
.L_x_641:
        /* <DEDUP_REMOVED lines=20> */
.L_x_644:
[----:B------:R-:W-:Y:S05]  /*14d0*/  BSYNC B0 ;  /* 0x0000000000007941 */ /* 0x000fea0003800000 */
.L_x_643:
        /* <DEDUP_REMOVED lines=20> */
.L_x_646:
[----:B------:R-:W-:Y:S05]  /*1620*/  BSYNC B0 ;  /* 0x0000000000007941 */ /* 0x000fea0003800000 */
.L_x_645:
        /* <DEDUP_REMOVED lines=20> */
.L_x_648:
[----:B------:R-:W-:Y:S05]  /*1770*/  BSYNC B0 ;  /* 0x0000000000007941 */ /* 0x000fea0003800000 */
.L_x_647:
        /* <DEDUP_REMOVED lines=20> */
.L_x_650:
[----:B------:R-:W-:Y:S05]  /*18c0*/  BSYNC B0 ;  /* 0x0000000000007941 */ /* 0x000fea0003800000 */
.L_x_649:
        /* <DEDUP_REMOVED lines=18> */
.L_x_653:
[----:B------:R-:W-:-:S13]  /*19f0*/  ISETP.GE.AND P0, PT, R10, R7, PT ;  /* 0x000000070a00720c */ /* 0x000fda0003f06270 */
[----:B------:R-:W-:Y:S05]  /*1a00*/  @P0 BRA `(.L_x_655) ;  /* 0x0000000000300947 */ /* 0x000fea0003800000 */
[----:B0-----:R-:W0:Y:S01]  /*1a10*/  LDC.64 R2, c[0x0][0x218] ;  /* 0x00008600ff027b82 */ /* 0x001e220000000a00 */
[----:B------:R-:W-:Y:S02]  /*1a20*/  IADD3 R9, R0, R10, RZ ;  /* 0x0000000a00097210 */ /* 0x000fe40007ffe0ff */
[----:B------:R-:W-:-:S03]  /*1a30*/  IADD3 R10, R10, 0x80, RZ ;  /* 0x000000800a0a7810 */ /* 0x000fc60007ffe0ff */
[----:B0-----:R-:W-:-:S05]  /*1a40*/  IMAD.WIDE.U32 R2, R9, 0x2, R2 ;  /* 0x0000000209027825 */ /* 0x001fca00078e0002 */
[----:B------:R1:W-:Y:S02]  /*1a50*/  STG.E.U16 desc[UR4][R2.64], R14 ;  /* 0x0000000e02007986 */ /* 0x0003e4000c101504 */
.L_x_654:
[----:B------:R-:W-:-:S13]  /*1a60*/  ISETP.GE.AND P0, PT, R10, R7, PT ;  /* 0x000000070a00720c */ /* 0x000fda0003f06270 */
[----:B------:R-:W-:Y:S05]  /*1a70*/  @P0 BRA `(.L_x_656) ;  /* 0x0000000000340947 */ /* 0x000fea0003800000 */
[----:B01----:R-:W0:Y:S01]  /*1a80*/  LDC.64 R2, c[0x0][0x218] ;  /* 0x00008600ff027b82 */ /* 0x003e220000000a00 */
[----:B------:R-:W-:Y:S01]  /*1a90*/  IADD3 R9, R0, R10, RZ ;  /* 0x0000000a00097210 */ /* 0x000fe20007ffe0ff */
[----:B------:R-:W-:-:S04]  /*1aa0*/  VIADD R10, R10, 0x80 ;  /* 0x000000800a0a7836 */ /* 0x000fc80000000000 */
[----:B0-----:R-:W-:-:S05]  /*1ab0*/  IMAD.WIDE.U32 R2, R9, 0x2, R2 ;  /* 0x0000000209027825 */ /* 0x001fca00078e0002 */
[----:B------:R1:W-:Y:S02]  /*1ac0*/  STG.E.U16 desc[UR4][R2.64], R5 ;  /* 0x0000000502007986 */ /* 0x0003e4000c101504 */
.L_x_655:
        /* <DEDUP_REMOVED lines=8> */
.L_x_656:
[----:B------:R-:W-:Y:S05]  /*1b50*/  BSYNC B1 ;  /* 0x0000000000017941 */ /* 0x000fea0003800000 */
.L_x_652:
[----:B------:R-:W-:-:S13]  /*1b60*/  ISETP.GE.AND P0, PT, R10, R7, PT ;  /* 0x000000070a00720c */ /* 0x000fda0003f06270 */
[----:B012---:R-:W0:Y:S01]  /*1b70*/  @!P0 LDC.64 R2, c[0x0][0x218] ;  /* 0x00008600ff028b82 */ /* 0x007e220000000a00 */
[----:B------:R-:W-:Y:S02]  /*1b80*/  @!P0 IADD3 R5, R0, R10, RZ ;  /* 0x0000000a00058210 */ /* 0x000fe40007ffe0ff */
[----:B------:R-:W-:-:S03]  /*1b90*/  @!P0 IADD3 R10, R10, 0x80, RZ ;  /* 0x000000800a0a8810 */ /* 0x000fc60007ffe0ff */
[----:B0-----:R-:W-:-:S05]  /*1ba0*/  @!P0 IMAD.WIDE.U32 R2, R5, 0x2, R2 ;  /* 0x0000000205028825 */ /* 0x001fca00078e0002 */
[----:B------:R2:W-:Y:S02]  /*1bb0*/  @!P0 STG.E.U16 desc[UR4][R2.64], R8 ;  /* 0x0000000802008986 */ /* 0x0005e4000c101504 */
.L_x_657:
[----:B------:R-:W-:Y:S05]  /*1bc0*/  BSYNC B0 ;  /* 0x0000000000007941 */ /* 0x000fea0003800000 */
.L_x_651:
        /* <DEDUP_REMOVED lines=8> */
.L_x_658:
        /* <DEDUP_REMOVED lines=11> */
.L_x_2717:


//--------------------- .text._ZN2at6native18elementwise_kernelILi128ELi4EZNS0_15gpu_kernel_implIZZZNS0_16cosh_kernel_cudaERNS_18TensorIteratorBaseEENKUlvE0_clEvENKUlvE1_clEvEUlN3c104HalfEE_EEvS4_RKT_EUliE_EEviT1_ --------------------------
	.section	.text._ZN2at6native18elementwise_kernelILi128ELi4EZNS0_15gpu_kernel_implIZZZNS0_16cosh_kernel_cudaERNS_18TensorIteratorBaseEENKUlvE0_clEvENKUlvE1_clEvEUlN3c104HalfEE_EEvS4_RKT_EUliE_EEviT1_,"ax",@progbits
	.align	128
        .global         _ZN2at6native18elementwise_kernelILi128ELi4EZNS0_15gpu_kernel_implIZZZNS0_16cosh_kernel_cudaERNS_18TensorIteratorBaseEENKUlvE0_clEvENKUlvE1_clEvEUlN3c104HalfEE_EEvS4_RKT_EUliE_EEviT1_
        .type           _ZN2at6native18elementwise_kernelILi128ELi4EZNS0_15gpu_kernel_implIZZZNS0_16cosh_kernel_cudaERNS_18TensorIteratorBaseEENKUlvE0_clEvENKUlvE1_clEvEUlN3c104HalfEE_EEvS4_RKT_EUliE_EEviT1_,@function
        .size           _ZN2at6native18elementwise_kernelILi128ELi4EZNS0_15gpu_kernel_implIZZZNS0_16cosh_kernel_cudaERNS_18TensorIteratorBaseEENKUlvE0_clEvENKUlvE1_clEvEUlN3c104HalfEE_EEvS4_RKT_EUliE_EEviT1_,(.L_x_2718 - _ZN2at6native18elementwise_kernelILi128ELi4EZNS0_15gpu_kernel_implIZZZNS0_16cosh_kernel_cudaERNS_18TensorIteratorBaseEENKUlvE0_clEvENKUlvE1_clEvEUlN3c104HalfEE_EEvS4_RKT_EUliE_EEviT1_)
        .other          _ZN2at6native18elementwise_kernelILi128ELi4EZNS0_15gpu_kernel_implIZZZNS0_16cosh_kernel_cudaERNS_18TensorIteratorBaseEENKUlvE0_clEvENKUlvE1_clEvEUlN3c104HalfEE_EEvS4_RKT_EUliE_EEviT1_,@"STO_CUDA_ENTRY STV_DEFAULT"
_ZN2at6native18elementwise_kernelILi128ELi4EZNS0_15gpu_kernel_implIZZZNS0_16cosh_kernel_cudaERNS_18TensorIteratorBaseEENKUlvE0_clEvENKUlvE1_clEvEUlN3c104HalfEE_EEvS4_RKT_EUliE_EEviT1_:
.text._ZN2at6native18elementwise_kernelILi128ELi4EZNS0_15gpu_kernel_implIZZZNS0_16cosh_kernel_cudaERNS_18TensorIteratorBaseEENKUlvE0_clEvENKUlvE1_clEvEUlN3c104HalfEE_EEvS4_RKT_EUliE_EEviT1_:
        /* <DEDUP_REMOVED lines=314> */
.L_x_661:
        /* <DEDUP_REMOVED lines=20> */
[----:B0-----:R-:W-:Y:S01]  /*14e0*/  F2FP.F16.F32.PACK_AB R0, RZ, R0 ;  /* 0x00000000ff00723e */ /* 0x001fe200000000ff */
[----:B------:R-:W-:Y:S06]  /*14f0*/  BRA `(.L_x_667) ;  /* 0x0000000c00987947 */ /* 0x000fec0003800000 */
.L_x_665:
[----:B------:R-:W2:Y:S02]  /*1500*/  LDG.E.U8 R2, desc[UR36][R2.64] ;  /* 0x0000002402027981 */ /* 0x000ea4000c1e1100 */
[----:B--2---:R-:W-:-:S04]  /*1510*/  I2FP.F32.U32 R0, R2 ;  /* 0x0000000200007245 */ /* 0x004fc80000201000 */
[----:B------:R-:W-:Y:S01]  /*1520*/  F2FP.F16.F32.PACK_AB R0, RZ, R0 ;  /* 0x00000000ff00723e */ /* 0x000fe200000000ff */
[----:B------:R-:W-:Y:S06]  /*1530*/  BRA `(.L_x_667) ;  /* 0x0000000c00887947 */ /* 0x000fec0003800000 */
.L_x_664:
        /* <DEDUP_REMOVED lines=8> */
[----:B0-----:R-:W-:Y:S01]  /*15c0*/  F2FP.F16.F32.PACK_AB R0, RZ, R0 ;  /* 0x00000000ff00723e */ /* 0x001fe200000000ff */
[----:B------:R-:W-:Y:S06]  /*15d0*/  BRA `(.L_x_667) ;  /* 0x0000000c00607947 */ /* 0x000fec0003800000 */
.L_x_669:
[----:B------:R-:W2:Y:S02]  /*15e0*/  LDG.E R2, desc[UR36][R2.64] ;  /* 0x0000002402027981 */ /* 0x000ea4000c1e1900 */
[----:B--2---:R-:W-:-:S04]  /*15f0*/  I2FP.F32.S32 R0, R2 ;  /* 0x0000000200007245 */ /* 0x004fc80000201400 */
[----:B------:R-:W-:Y:S01]  /*1600*/  F2FP.F16.F32.PACK_AB R0, RZ, R0 ;  /* 0x00000000ff00723e */ /* 0x000fe200000000ff */
[----:B------:R-:W-:Y:S06]  /*1610*/  BRA `(.L_x_667) ;  /* 0x0000000c00507947 */ /* 0x000fec0003800000 */
.L_x_668:
[----:B------:R-:W2:Y:S02]  /*1620*/  LDG.E.U16 R2, desc[UR36][R2.64] ;  /* 0x0000002402027981 */ /* 0x000ea4000c1e1500 */
[----:B--2---:R-:W0:Y:S02]  /*1630*/  I2F.S16 R0, R2 ;  /* 0x0000000200007306 */ /* 0x004e240000101400 */
[----:B0-----:R-:W-:Y:S01]  /*1640*/  F2FP.F16.F32.PACK_AB R0, RZ, R0 ;  /* 0x00000000ff00723e */ /* 0x001fe200000000ff */
[----:B------:R-:W-:Y:S06]  /*1650*/  BRA `(.L_x_667) ;  /* 0x0000000c00407947 */ /* 0x000fec0003800000 */
.L_x_663:
[----:B------:R-:W-:-:S13]  /*1660*/  ISETP.GT.AND P0, PT, R4, 0x6, PT ;  /* 0x000000060400780c */ /* 0x000fda0003f04270 */
[----:B------:R-:W-:Y:S05]  /*1670*/  @P0 BRA `(.L_x_670) ;  /* 0x0000000000240947 */ /* 0x000fea0003800000 */
[----:B------:R-:W-:-:S13]  /*1680*/  ISETP.NE.AND P0, PT, R4, 0x5, PT ;  /* 0x000000050400780c */ /* 0x000fda0003f05270 */
[----:B------:R-:W-:Y:S05]  /*1690*/  @!P0 BRA `(.L_x_671) ;  /* 0x0000000000148947 */ /* 0x000fea0003800000 */
[----:B------:R-:W-:-:S13]  /*16a0*/  ISETP.NE.AND P0, PT, R4, 0x6, PT ;  /* 0x000000060400780c */ /* 0x000fda0003f05270 */
[----:B------:R-:W-:Y:S05]  /*16b0*/  @P0 BRA `(.L_x_666) ;  /* 0x0000000800c40947 */ /* 0x000fea0003800000 */
[----:B------:R-:W2:Y:S02]  /*16c0*/  LDG.E R2, desc[UR36][R2.64] ;  /* 0x0000002402027981 */ /* 0x000ea4000c1e1900 */
[----:B--2---:R-:W-:Y:S01]  /*16d0*/  F2FP.F16.F32.PACK_AB R0, RZ, R2 ;  /* 0x00000002ff00723e */ /* 0x004fe200000000ff */
[----:B------:R-:W-:Y:S06]  /*16e0*/  BRA `(.L_x_667) ;  /* 0x0000000c001c7947 */ /* 0x000fec0003800000 */
.L_x_671:
[----:B------:R0:W5:Y:S01]  /*16f0*/  LDG.E.U16 R0, desc[UR36][R2.64] ;  /* 0x0000002402007981 */ /* 0x000162000c1e1500 */
[----:B------:R-:W-:Y:S05]  /*1700*/  BRA `(.L_x_667) ;  /* 0x0000000c00147947 */ /* 0x000fea0003800000 */
.L_x_670:
[----:B------:R-:W-:-:S13]  /*1710*/  ISETP.NE.AND P0, PT, R4, 0x7, PT ;  /* 0x000000070400780c */ /* 0x000fda0003f05270 */
[----:B------:R-:W-:Y:S05]  /*1720*/  @!P0 BRA `(.L_x_672) ;  /* 0x0000000000248947 */ /* 0x000fea0003800000 */
[----:B------:R-:W-:-:S13]  /*1730*/  ISETP.NE.AND P0, PT, R4, 0x8, PT ;  /* 0x000000080400780c */ /* 0x000fda0003f05270 */
[----:B------:R-:W-:Y:S05]  /*1740*/  @!P0 BRA `(.L_x_673) ;  /* 0x0000000000148947 */ /* 0x000fea0003800000 */
[----:B------:R-:W-:-:S13]  /*1750*/  ISETP.NE.AND P0, PT, R4, 0x9, PT ;  /* 0x000000090400780c */ /* 0x000fda0003f05270 */
[----:B------:R-:W-:Y:S05]  /*1760*/  @P0 BRA `(.L_x_666) ;  /* 0x0000000800980947 */ /* 0x000fea0003800000 */
[----:B------:R-:W2:Y:S02]  /*1770*/  LDG.E R2, desc[UR36][R2.64] ;  /* 0x0000002402027981 */ /* 0x000ea4000c1e1900 */
[----:B--2---:R-:W-:Y:S01]  /*1780*/  F2FP.F16.F32.PACK_AB R0, RZ, R2 ;  /* 0x00000002ff00723e */ /* 0x004fe200000000ff */
[----:B------:R-:W-:Y:S06]  /*1790*/  BRA `(.L_x_667) ;  /* 0x0000000800f07947 */ /* 0x000fec0003800000 */
.L_x_673:
[----:B------:R1:W5:Y:S01]  /*17a0*/  LDG.E.U16 R0, desc[UR36][R2.64] ;  /* 0x0000002402007981 */ /* 0x000362000c1e1500 */
[----:B------:R-:W-:Y:S05]  /*17b0*/  BRA `(.L_x_667) ;  /* 0x0000000800e87947 */ /* 0x000fea0003800000 */
.L_x_672:
[----:B------:R-:W2:Y:S01]  /*17c0*/  LDG.E.64 R2, desc[UR36][R2.64] ;  /* 0x0000002402027981 */ /* 0x000ea2000c1e1b00 */
[----:B------:R-:W-:Y:S01]  /*17d0*/  UMOV UR4, 0xf0000000 ;  /* 0xf000000000047882 */ /* 0x000fe20000000000 */
[----:B------:R-:W-:Y:S01]  /*17e0*/  UMOV UR5, 0x380fffff ;  /* 0x380fffff00057882 */ /* 0x000fe20000000000 */
[----:B--2---:R-:W0:Y:S01]  /*17f0*/  F2F.F32.F64 R0, R2 ;  /* 0x0000000200007310 */ /* 0x004e220000301000 */
[----:B------:R-:W-:-:S14]  /*1800*/  DSETP.GEU.AND P0, PT, |R2|, UR4, PT ;  /* 0x0000000402007e2a */ /* 0x000fdc000bf0e200 */
[----:B0-----:R-:W-:-:S05]  /*1810*/  @!P0 FMUL R0, R0, 1.175494350822287508e-38 ;  /* 0x0080000000008820 */ /* 0x001fca0000400000 */
[----:B------:R-:W-:Y:S01]  /*1820*/  F2FP.F16.F32.PACK_AB R0, RZ, R0 ;  /* 0x00000000ff00723e */ /* 0x000fe200000000ff */
[----:B------:R-:W-:Y:S06]  /*1830*/  BRA `(.L_x_667) ;  /* 0x0000000800c87947 */ /* 0x000fec0003800000 */
.L_x_662:
        /* <DEDUP_REMOVED lines=11> */
[----:B------:R-:W-:Y:S01]  /*18f0*/  F2FP.F16.F32.PACK_AB R0, RZ, R0 ;  /* 0x00000000ff00723e */ /* 0x000fe200000000ff */
[----:B------:R-:W-:Y:S06]  /*1900*/  BRA `(.L_x_667) ;  /* 0x0000000800947947 */ /* 0x000fec0003800000 */
.L_x_676:
        /* <DEDUP_REMOVED lines=8> */
.L_x_675:
        /* <DEDUP_REMOVED lines=25> */
[----:B------:R-:W-:-:S04]  /*1b20*/  F2FP.F16.F32.PACK_AB R5, RZ, R5 ;  /* 0x00000005ff05723e */ /* 0x000fc800000000ff */
[----:B------:R-:W-:Y:S01]  /*1b30*/  PRMT R0, R5, 0x7610, R0 ;  /* 0x0000761005007816 */ /* 0x000fe20000000000 */
[----:B------:R-:W-:Y:S06]  /*1b40*/  BRA `(.L_x_667) ;  /* 0x0000000800047947 */ /* 0x000fec0003800000 */
.L_x_678:
        /* <DEDUP_REMOVED lines=12> */
[----:B------:R-:W-:-:S04]  /*1c10*/  F2FP.F16.F32.PACK_AB R4, RZ, R4 ;  /* 0x00000004ff04723e */ /* 0x000fc800000000ff */
[----:B------:R-:W-:Y:S01]  /*1c20*/  PRMT R0, R4, 0x7610, R0 ;  /* 0x0000761004007816 */ /* 0x000fe20000000000 */
[----:B------:R-:W-:Y:S06]  /*1c30*/  BRA `(.L_x_667) ;  /* 0x0000000400c87947 */ /* 0x000fec0003800000 */
.L_x_677:
[----:B------:R-:W2:Y:S02]  /*1c40*/  LDG.E.U16 R0, desc[UR36][R2.64] ;  /* 0x0000002402007981 */ /* 0x000ea4000c1e1500 */
[----:B--2---:R-:W-:-:S05]  /*1c50*/  IMAD.U32 R0, R0, 0x10000, RZ ;  /* 0x0001000000007824 */ /* 0x004fca00078e00ff */
[----:B------:R-:W-:Y:S01]  /*1c60*/  F2FP.F16.F32.PACK_AB R0, RZ, R0 ;  /* 0x00000000ff00723e */ /* 0x000fe200000000ff */
[----:B------:R-:W-:Y:S06]  /*1c70*/  BRA `(.L_x_667) ;  /* 0x0000000400b87947 */ /* 0x000fec0003800000 */
.L_x_674:
        /* <DEDUP_REMOVED lines=10> */
[----:B------:R-:W-:Y:S01]  /*1d20*/  F2FP.F16.F32.PACK_AB R0, RZ, R0 ;  /* 0x00000000ff00723e */ /* 0x000fe200000000ff */
[----:B------:R-:W-:Y:S06]  /*1d30*/  BRA `(.L_x_667) ;  /* 0x0000000400887947 */ /* 0x000fec0003800000 */
.L_x_681:
        /* <DEDUP_REMOVED lines=21> */
.L_x_685:
[----:B------:R-:W-:Y:S05]  /*1e90*/  BSYNC B1 ;  /* 0x0000000000017941 */ /* 0x000fea0003800000 */
.L_x_684:
[----:B------:R-:W-:Y:S01]  /*1ea0*/  LEA R3, R0, 0x3b800000, 0x17 ;  /* 0x3b80000000037811 */ /* 0x000fe200078eb8ff */
[----:B------:R-:W-:-:S05]  /*1eb0*/  IMAD.SHL.U32 R0, R2, 0x100000, RZ ;  /* 0x0010000002007824 */ /* 0x000fca00078e00ff */
[----:B------:R-:W-:-:S07]  /*1ec0*/  LOP3.LUT R0, R3, R0, R4, 0xfe, !PT ;  /* 0x0000000003007212 */ /* 0x000fce00078efe04 */
.L_x_683:
[----:B------:R-:W-:Y:S05]  /*1ed0*/  BSYNC B0 ;  /* 0x0000000000007941 */ /* 0x000fea0003800000 */
.L_x_682:
[----:B------:R-:W-:Y:S01]  /*1ee0*/  F2FP.F16.F32.PACK_AB R0, RZ, R0 ;  /* 0x00000000ff00723e */ /* 0x000fe200000000ff */
[----:B------:R-:W-:Y:S06]  /*1ef0*/  BRA `(.L_x_667) ;  /* 0x0000000400187947 */ /* 0x000fec0003800000 */
.L_x_680:
        /* <DEDUP_REMOVED lines=21> */
.L_x_689:
[----:B------:R-:W-:Y:S05]  /*2050*/  BSYNC B1 ;  /* 0x0000000000017941 */ /* 0x000fea0003800000 */
.L_x_688:
[----:B------:R-:W-:Y:S01]  /*2060*/  LEA R3, R0, 0x37800000, 0x17 ;  /* 0x3780000000037811 */ /* 0x000fe200078eb8ff */
[----:B------:R-:W-:-:S05]  /*2070*/  IMAD.SHL.U32 R0, R2, 0x200000, RZ ;  /* 0x0020000002007824 */ /* 0x000fca00078e00ff */
[----:B------:R-:W-:-:S07]  /*2080*/  LOP3.LUT R0, R3, R0, R4, 0xfe, !PT ;  /* 0x0000000003007212 */ /* 0x000fce00078efe04 */
.L_x_687:
[----:B------:R-:W-:Y:S05]  /*2090*/  BSYNC B0 ;  /* 0x0000000000007941 */ /* 0x000fea0003800000 */
.L_x_686:
[----:B------:R-:W-:Y:S01]  /*20a0*/  F2FP.F16.F32.PACK_AB R0, RZ, R0 ;  /* 0x00000000ff00723e */ /* 0x000fe200000000ff */
[----:B------:R-:W-:Y:S06]  /*20b0*/  BRA `(.L_x_667) ;  /* 0x0000000000a87947 */ /* 0x000fec0003800000 */
.L_x_679:
        /* <DEDUP_REMOVED lines=14> */
.L_x_693:
[----:B------:R-:W-:Y:S05]  /*21a0*/  BSYNC B0 ;  /* 0x0000000000007941 */ /* 0x000fea0003800000 */
.L_x_692:
[----:B------:R-:W-:Y:S01]  /*21b0*/  F2FP.F16.F32.PACK_AB R0, RZ, R0 ;  /* 0x00000000ff00723e */ /* 0x000fe200000000ff */
[----:B------:R-:W-:Y:S06]  /*21c0*/  BRA `(.L_x_667) ;  /* 0x0000000000647947 */ /* 0x000fec0003800000 */
.L_x_666:
        /* <DEDUP_REMOVED lines=16> */
.L_x_694:
[----:B------:R-:W-:Y:S01]  /*22d0*/  PRMT R0, RZ, 0x7610, R0 ;  /* 0x00007610ff007816 */ /* 0x000fe20000000000 */
[----:B------:R-:W-:Y:S06]  /*22e0*/  BRA `(.L_x_667) ;  /* 0x00000000001c7947 */ /* 0x000fec0003800000 */
.L_x_691:
[----:B------:R-:W2:Y:S02]  /*22f0*/  LDG.E.64 R2, desc[UR36][R2.64] ;  /* 0x0000002402027981 */ /* 0x000ea4000c1e1b00 */
[----:B--2---:R-:W0:Y:S02]  /*2300*/  I2F.U64 R0, R2 ;  /* 0x0000000200007312 */ /* 0x004e240000301000 */
[----:B0-----:R-:W-:Y:S01]  /*2310*/  F2FP.F16.F32.PACK_AB R0, RZ, R0 ;  /* 0x00000000ff00723e */ /* 0x001fe200000000ff */
[----:B------:R-:W-:Y:S06]  /*2320*/  BRA `(.L_x_667) ;  /* 0x00000000000c7947 */ /* 0x000fec0003800000 */
.L_x_690:
[----:B------:R-:W2:Y:S02]  /*2330*/  LDG.E R2, desc[UR36][R2.64] ;  /* 0x0000002402027981 */ /* 0x000ea4000c1e1900 */
[----:B--2---:R-:W-:-:S04]  /*2340*/  I2FP.F32.U32 R0, R2 ;  /* 0x0000000200007245 */ /* 0x004fc80000201000 */
[----:B------:R-:W-:-:S07]  /*2350*/  F2FP.F16.F32.PACK_AB R0, RZ, R0 ;  /* 0x00000000ff00723e */ /* 0x000fce00000000ff */
.L_x_667:
[----:B-----5:R-:W-:Y:S01]  /*2360*/  HADD2.F32 R0, -RZ, R0.H0_H0 ;  /* 0x20000000ff007230 */ /* 0x020fe20000004100 */
[----:B------:R-:W2:Y:S01]  /*2370*/  LDC.U8 R5, c[0x0][0x421] ;  /* 0x00010840ff057b82 */ /* 0x000ea20000000000 */
[----:B01----:R-:W-:-:S03]  /*2380*/  IMAD.MOV.U32 R3, RZ, RZ, 0x42fc0000 ;  /* 0x42fc0000ff037424 */ /* 0x003fc600078e00ff */
[----:B------:R-:W-:-:S06]  /*2390*/  FMUL.FTZ R2, |R0|, 1.4426950216293334961 ;  /* 0x3fb8aa3b00027820 */ /* 0x000fcc0000410200 */
[----:B------:R-:W0:Y:S01]  /*23a0*/  FRND.TRUNC R2, R2 ;  /* 0x0000000200027307 */ /* 0x000e22000020d000 */
[----:B--2---:R-:W-:Y:S02]  /*23b0*/  PRMT R4, R5, 0x9910, RZ ;  /* 0x0000991005047816 */ /* 0x004fe400000000ff */
[----:B0-----:R-:W-:Y:S02]  /*23c0*/  FSETP.GT.FTZ.AND P0, PT, |R2|, 126, PT ;  /* 0x42fc00000200780b */ /* 0x001fe40003f14200 */
[----:B------:R-:W-:-:S04]  /*23d0*/  LOP3.LUT R3, R3, 0x80000000, R2, 0xb8, !PT ;  /* 0x8000000003037812 */ /* 0x000fc800078eb802 */
        /* <DEDUP_REMOVED lines=12> */
[----:B------:R-:W-:Y:S01]  /*24a0*/  F2FP.F16.F32.PACK_AB R2, RZ, R2 ;  /* 0x00000002ff02723e */ /* 0x000fe200000000ff */
        /* <DEDUP_REMOVED lines=9> */
[----:B------:R-:W-:-:S04]  /*2540*/  HADD2.F32 R0, -RZ, R2.H0_H0 ;  /* 0x20000002ff007230 */ /* 0x000fc80000004100 */
[----:B------:R-:W0:Y:S02]  /*2550*/  F2I.FTZ.TRUNC.NTZ R3, R0 ;  /* 0x0000000000037305 */ /* 0x000e24000021f100 */
[----:B0-----:R4:W-:Y:S01]  /*2560*/  STG.E.U8 desc[UR36][R16.64], R3 ;  /* 0x0000000310007986 */ /* 0x0019e2000c101124 */
[----:B------:R-:W-:Y:S05]  /*2570*/  BRA `(.L_x_700) ;  /* 0x0000000c00947947 */ /* 0x000fea0003800000 */
.L_x_698:
[----:B------:R-:W-:-:S06]  /*2580*/  HADD2.F32 R3, -RZ, R2.H0_H0 ;  /* 0x20000002ff037230 */ /* 0x000fcc0000004100 */
[----:B------:R-:W0:Y:S02]  /*2590*/  F2I.S64.TRUNC R2, R3 ;  /* 0x0000000300027311 */ /* 0x000e24000020d900 */
[----:B0-----:R3:W-:Y:S01]  /*25a0*/  STG.E.U8 desc[UR36][R16.64], R2 ;  /* 0x0000000210007986 */ /* 0x0017e2000c101124 */
[----:B------:R-:W-:Y:S05]  /*25b0*/  BRA `(.L_x_700) ;  /* 0x0000000c00847947 */ /* 0x000fea0003800000 */
.L_x_697:
[----:B------:R-:W-:-:S13]  /*25c0*/  ISETP.NE.AND P0, PT, R4, 0x2, PT ;  /* 0x000000020400780c */ /* 0x000fda0003f05270 */
[----:B------:R-:W-:Y:S05]  /*25d0*/  @!P0 BRA `(.L_x_701) ;  /* 0x0000000000308947 */ /* 0x000fea0003800000 */
[----:B------:R-:W-:-:S13]  /*25e0*/  ISETP.NE.AND P0, PT, R4, 0x3, PT ;  /* 0x000000030400780c */ /* 0x000fda0003f05270 */
[----:B------:R-:W-:Y:S05]  /*25f0*/  @!P0 BRA `(.L_x_702) ;  /* 0x0000000000188947 */ /* 0x000fea0003800000 */
[----:B------:R-:W-:-:S13]  /*2600*/  ISETP.NE.AND P0, PT, R4, 0x4, PT ;  /* 0x000000040400780c */ /* 0x000fda0003f05270 */
[----:B------:R-:W-:Y:S05]  /*2610*/  @P0 BRA `(.L_x_699) ;  /* 0x0000000c000c0947 */ /* 0x000fea0003800000 */
[----:B------:R-:W-:-:S06]  /*2620*/  HADD2.F32 R2, -RZ, R2.H0_H0 ;  /* 0x20000002ff027230 */ /* 0x000fcc0000004100 */
[----:B------:R-:W0:Y:S02]  /*2630*/  F2I.S64.TRUNC R2, R2 ;  /* 0x0000000200027311 */ /* 0x000e24000020d900 */
[----:B0-----:R0:W-:Y:S01]  /*2640*/  STG.E.64 desc[UR36][R16.64], R2 ;  /* 0x0000000210007986 */ /* 0x0011e2000c101b24 */
[----:B------:R-:W-:Y:S05]  /*2650*/  BRA `(.L_x_700) ;  /* 0x0000000c005c7947 */ /* 0x000fea0003800000 */
.L_x_702:
[----:B------:R-:W-:-:S04]  /*2660*/  HADD2.F32 R2, -RZ, R2.H0_H0 ;  /* 0x20000002ff027230 */ /* 0x000fc80000004100 */
[----:B------:R-:W0:Y:S02]  /*2670*/  F2I.FTZ.TRUNC.NTZ R3, R2 ;  /* 0x0000000200037305 */ /* 0x000e24000021f100 */
[----:B0-----:R1:W-:Y:S01]  /*2680*/  STG.E desc[UR36][R16.64], R3 ;  /* 0x0000000310007986 */ /* 0x0013e2000c101924 */
[----:B------:R-:W-:Y:S05]  /*2690*/  BRA `(.L_x_700) ;  /* 0x0000000c004c7947 */ /* 0x000fea0003800000 */
.L_x_701:
[----:B------:R-:W-:-:S04]  /*26a0*/  HADD2.F32 R2, -RZ, R2.H0_H0 ;  /* 0x20000002ff027230 */ /* 0x000fc80000004100 */
[----:B------:R-:W0:Y:S02]  /*26b0*/  F2I.FTZ.TRUNC.NTZ R3, R2 ;  /* 0x0000000200037305 */ /* 0x000e24000021f100 */
[----:B0-----:R2:W-:Y:S01]  /*26c0*/  STG.E.U16 desc[UR36][R16.64], R3 ;  /* 0x0000000310007986 */ /* 0x0015e2000c101524 */
[----:B------:R-:W-:Y:S05]  /*26d0*/  BRA `(.L_x_700) ;  /* 0x0000000c003c7947 */ /* 0x000fea0003800000 */
.L_x_696:
[----:B------:R-:W-:-:S13]  /*26e0*/  ISETP.GT.AND P0, PT, R4, 0x6, PT ;  /* 0x000000060400780c */ /* 0x000fda0003f04270 */
[----:B------:R-:W-:Y:S05]  /*26f0*/  @P0 BRA `(.L_x_703) ;  /* 0x0000000000240947 */ /* 0x000fea0003800000 */
[----:B------:R-:W-:-:S13]  /*2700*/  ISETP.NE.AND P0, PT, R4, 0x5, PT ;  /* 0x000000050400780c */ /* 0x000fda0003f05270 */
[----:B------:R-:W-:Y:S05]  /*2710*/  @!P0 BRA `(.L_x_704) ;  /* 0x0000000000148947 */ /* 0x000fea0003800000 */
[----:B------:R-:W-:-:S13]  /*2720*/  ISETP.NE.AND P0, PT, R4, 0x6, PT ;  /* 0x000000060400780c */ /* 0x000fda0003f05270 */
[----:B------:R-:W-:Y:S05]  /*2730*/  @P0 BRA `(.L_x_699) ;  /* 0x0000000800c40947 */ /* 0x000fea0003800000 */
[----:B------:R-:W-:-:S05]  /*2740*/  HADD2.F32 R3, -RZ, R2.H0_H0 ;  /* 0x20000002ff037230 */ /* 0x000fca0000004100 */
[----:B------:R0:W-:Y:S01]  /*2750*/  STG.E desc[UR36][R16.64], R3 ;  /* 0x0000000310007986 */ /* 0x0001e2000c101924 */
[----:B------:R-:W-:Y:S05]  /*2760*/  BRA `(.L_x_700) ;  /* 0x0000000c00187947 */ /* 0x000fea0003800000 */
.L_x_704:
[----:B------:R0:W-:Y:S01]  /*2770*/  STG.E.U16 desc[UR36][R16.64], R2 ;  /* 0x0000000210007986 */ /* 0x0001e2000c101524 */
[----:B------:R-:W-:Y:S05]  /*2780*/  BRA `(.L_x_700) ;  /* 0x0000000c00107947 */ /* 0x000fea0003800000 */
.L_x_703:
[----:B------:R-:W-:-:S13]  /*2790*/  ISETP.NE.AND P0, PT, R4, 0x7, PT ;  /* 0x000000070400780c */ /* 0x000fda0003f05270 */
[----:B------:R-:W-:Y:S05]  /*27a0*/  @!P0 BRA `(.L_x_705) ;  /* 0x0000000000348947 */ /* 0x000fea0003800000 */
[----:B------:R-:W-:-:S13]  /*27b0*/  ISETP.NE.AND P0, PT, R4, 0x8, PT ;  /* 0x000000080400780c */ /* 0x000fda0003f05270 */
[----:B------:R-:W-:Y:S05]  /*27c0*/  @!P0 BRA `(.L_x_706) ;  /* 0x0000000000188947 */ /* 0x000fea0003800000 */
[----:B------:R-:W-:-:S13]  /*27d0*/  ISETP.NE.AND P0, PT, R4, 0x9, PT ;  /* 0x000000090400780c */ /* 0x000fda0003f05270 */
[----:B------:R-:W-:Y:S05]  /*27e0*/  @P0 BRA `(.L_x_699) ;  /* 0x0000000800980947 */ /* 0x000fea0003800000 */
[----:B------:R-:W-:Y:S02]  /*27f0*/  HADD2.F32 R2, -RZ, R2.H0_H0 ;  /* 0x20000002ff027230 */ /* 0x000fe40000004100 */
[----:B------:R-:W-:-:S05]  /*2800*/  IMAD.MOV.U32 R3, RZ, RZ, RZ ;  /* 0x000000ffff037224 */ /* 0x000fca00078e00ff */
[----:B------:R0:W-:Y:S01]  /*2810*/  STG.E.64 desc[UR36][R16.64], R2 ;  /* 0x0000000210007986 */ /* 0x0001e2000c101b24 */
[----:B------:R-:W-:Y:S05]  /*2820*/  BRA `(.L_x_700) ;  /* 0x0000000800e87947 */ /* 0x000fea0003800000 */
.L_x_706:
[----:B------:R-:W-:-:S05]  /*2830*/  HADD2.F32 R0, -RZ, R2.H0_H0 ;  /* 0x20000002ff007230 */ /* 0x000fca0000004100 */
[----:B------:R-:W-:-:S04]  /*2840*/  F2FP.F16.F32.PACK_AB R0, RZ, R0 ;  /* 0x00000000ff00723e */ /* 0x000fc800000000ff */
[----:B------:R-:W-:-:S05]  /*2850*/  PRMT R0, R0, 0x5410, RZ ;  /* 0x0000541000007816 */ /* 0x000fca00000000ff */
[----:B------:R0:W-:Y:S01]  /*2860*/  STG.E desc[UR36][R16.64], R0 ;  /* 0x0000000010007986 */ /* 0x0001e2000c101924 */
[----:B------:R-:W-:Y:S05]  /*2870*/  BRA `(.L_x_700) ;  /* 0x0000000800d47947 */ /* 0x000fea0003800000 */
.L_x_705:
[----:B------:R-:W-:-:S05]  /*2880*/  HADD2.F32 R2, -RZ, R2.H0_H0 ;  /* 0x20000002ff027230 */ /* 0x000fca0000004100 */
[----:B------:R-:W-:-:S06]  /*2890*/  FMUL.FTZ R2, R2, 1 ;  /* 0x3f80000002027820 */ /* 0x000fcc0000410000 */
[----:B------:R-:W0:Y:S02]  /*28a0*/  F2F.F64.F32 R2, R2 ;  /* 0x0000000200027310 */ /* 0x000e240000201800 */
[----:B0-----:R0:W-:Y:S01]  /*28b0*/  STG.E.64 desc[UR36][R16.64], R2 ;  /* 0x0000000210007986 */ /* 0x0011e2000c101b24 */
[----:B------:R-:W-:Y:S05]  /*28c0*/  BRA `(.L_x_700) ;  /* 0x0000000800c07947 */ /* 0x000fea0003800000 */
.L_x_695:
        /* <DEDUP_REMOVED lines=8> */
[----:B------:R-:W-:-:S05]  /*2950*/  HADD2.F32 R2, -RZ, R2.H0_H0 ;  /* 0x20000002ff027230 */ /* 0x000fca0000004100 */
[----:B------:R-:W-:-:S04]  /*2960*/  FSETP.NEU.FTZ.AND P0, PT, R2, RZ, PT ;  /* 0x000000ff0200720b */ /* 0x000fc80003f1d000 */
[----:B------:R-:W-:-:S05]  /*2970*/  SEL R3, RZ, 0x1, !P0 ;  /* 0x00000001ff037807 */ /* 0x000fca0004000000 */
[----:B------:R0:W-:Y:S01]  /*2980*/  STG.E.U8 desc[UR36][R16.64], R3 ;  /* 0x0000000310007986 */ /* 0x0001e2000c101124 */
[----:B------:R-:W-:Y:S05]  /*2990*/  BRA `(.L_x_700) ;  /* 0x00000008008c7947 */ /* 0x000fea0003800000 */
.L_x_709:
[----:B------:R-:W-:Y:S01]  /*29a0*/  HADD2.F32 R2, -RZ, R2.H0_H0 ;  /* 0x20000002ff027230 */ /* 0x000fe20000004100 */
[----:B------:R-:W-:-:S04]  /*29b0*/  CS2R R6, SRZ ;  /* 0x0000000000067805 */ /* 0x000fc8000001ff00 */
[----:B------:R-:W-:-:S04]  /*29c0*/  FMUL.FTZ R2, R2, 1 ;  /* 0x3f80000002027820 */ /* 0x000fc80000410000 */
[----:B------:R-:W0:Y:S02]  /*29d0*/  F2F.F64.F32 R4, R2 ;  /* 0x0000000200047310 */ /* 0x000e240000201800 */
[----:B0-----:R0:W-:Y:S01]  /*29e0*/  STG.E.128 desc[UR36][R16.64], R4 ;  /* 0x0000000410007986 */ /* 0x0011e2000c101d24 */
[----:B------:R-:W-:Y:S05]  /*29f0*/  BRA `(.L_x_700) ;  /* 0x0000000800747947 */ /* 0x000fea0003800000 */
.L_x_708:
[----:B------:R-:W-:-:S13]  /*2a00*/  ISETP.NE.AND P0, PT, R4, 0xf, PT ;  /* 0x0000000f0400780c */ /* 0x000fda0003f05270 */
[----:B------:R-:W-:Y:S05]  /*2a10*/  @!P0 BRA `(.L_x_710) ;  /* 0x0000000000b48947 */ /* 0x000fea0003800000 */
[----:B------:R-:W-:-:S13]  /*2a20*/  ISETP.NE.AND P0, PT, R4, 0x17, PT ;  /* 0x000000170400780c */ /* 0x000fda0003f05270 */
[----:B------:R-:W-:Y:S05]  /*2a30*/  @!P0 BRA `(.L_x_711) ;  /* 0x0000000000548947 */ /* 0x000fea0003800000 */
[----:B------:R-:W-:-:S13]  /*2a40*/  ISETP.NE.AND P0, PT, R4, 0x18, PT ;  /* 0x000000180400780c */ /* 0x000fda0003f05270 */
[----:B------:R-:W-:Y:S05]  /*2a50*/  @P0 BRA `(.L_x_699) ;  /* 0x0000000400fc0947 */ /* 0x000fea0003800000 */
[----:B------:R-:W-:Y:S01]  /*2a60*/  HADD2.F32 R5, -RZ, R2.H0_H0 ;  /* 0x20000002ff057230 */ /* 0x000fe20000004100 */
        /* <DEDUP_REMOVED lines=14> */
.L_x_713:
[----:B------:R-:W-:Y:S05]  /*2b50*/  BSYNC B0 ;  /* 0x0000000000007941 */ /* 0x000fea0003800000 */
.L_x_712:
[----:B------:R-:W-:-:S05]  /*2b60*/  LOP3.LUT R3, R0, R3, RZ, 0xfc, !PT ;  /* 0x0000000300037212 */ /* 0x000fca00078efcff */
[----:B------:R0:W-:Y:S01]  /*2b70*/  STG.E.U8 desc[UR36][R16.64], R3 ;  /* 0x0000000310007986 */ /* 0x0001e2000c101124 */
[----:B------:R-:W-:Y:S05]  /*2b80*/  BRA `(.L_x_700) ;  /* 0x0000000800107947 */ /* 0x000fea0003800000 */
.L_x_711:
[----:B------:R-:W-:Y:S01]  /*2b90*/  HADD2.F32 R3, -RZ, R2.H0_H0 ;  /* 0x20000002ff037230 */ /* 0x000fe20000004100 */
        /* <DEDUP_REMOVED lines=12> */
.L_x_715:
[----:B------:R-:W-:Y:S01]  /*2c60*/  IMAD.MOV.U32 R0, RZ, RZ, 0x7f ;  /* 0x0000007fff007424 */ /* 0x000fe200078e00ff */
[----:B------:R-:W-:-:S04]  /*2c70*/  ISETP.GT.U32.AND P0, PT, R2, 0x7f800000, PT ;  /* 0x7f8000000200780c */ /* 0x000fc80003f04070 */
[----:B------:R-:W-:-:S09]  /*2c80*/  SEL R0, R0, 0x7c, P0 ;  /* 0x0000007c00007807 */ /* 0x000fd20000000000 */
.L_x_716:
[----:B------:R-:W-:Y:S05]  /*2c90*/  BSYNC B0 ;  /* 0x0000000000007941 */ /* 0x000fea0003800000 */
.L_x_714:
[----:B------:R-:W-:-:S04]  /*2ca0*/  LOP3.LUT R2, R3, 0x80000000, RZ, 0xc0, !PT ;  /* 0x8000000003027812 */ /* 0x000fc800078ec0ff */
[----:B------:R-:W-:-:S04]  /*2cb0*/  SHF.R.U32.HI R3, RZ, 0x18, R2 ;  /* 0x00000018ff037819 */ /* 0x000fc80000011602 */
[----:B------:R-:W-:-:S05]  /*2cc0*/  LOP3.LUT R3, R0, R3, RZ, 0xfc, !PT ;  /* 0x0000000300037212 */ /* 0x000fca00078efcff */
[----:B------:R0:W-:Y:S01]  /*2cd0*/  STG.E.U8 desc[UR36][R16.64], R3 ;  /* 0x0000000310007986 */ /* 0x0001e2000c101124 */
[----:B------:R-:W-:Y:S05]  /*2ce0*/  BRA `(.L_x_700) ;  /* 0x0000000400b87947 */ /* 0x000fea0003800000 */
.L_x_710:
[----:B------:R-:W-:-:S05]  /*2cf0*/  HADD2.F32 R0, -RZ, R2.H0_H0 ;  /* 0x20000002ff007230 */ /* 0x000fca0000004100 */
[----:B------:R-:W-:-:S05]  /*2d00*/  F2FP.BF16.F32.PACK_AB R0, RZ, R0 ;  /* 0x00000000ff00723e */ /* 0x000fca00000010ff */
[----:B------:R0:W-:Y:S01]  /*2d10*/  STG.E.U16 desc[UR36][R16.64], R0 ;  /* 0x0000000010007986 */ /* 0x0001e2000c101524 */
[----:B------:R-:W-:Y:S05]  /*2d20*/  BRA `(.L_x_700) ;  /* 0x0000000400a87947 */ /* 0x000fea0003800000 */
.L_x_707:
        /* <DEDUP_REMOVED lines=8> */
[----:B------:R-:W-:-:S06]  /*2db0*/  HADD2.F32 R3, -RZ, R2.H0_H0 ;  /* 0x20000002ff037230 */ /* 0x000fcc0000004100 */
[----:B------:R-:W0:Y:S02]  /*2dc0*/  F2I.FTZ.U32.TRUNC.NTZ R3, R3 ;  /* 0x0000000300037305 */ /* 0x000e24000021f000 */
[----:B0-----:R0:W-:Y:S01]  /*2dd0*/  STG.E.U16 desc[UR36][R16.64], R3 ;  /* 0x0000000310007986 */ /* 0x0011e2000c101524 */
[----:B------:R-:W-:Y:S05]  /*2de0*/  BRA `(.L_x_700) ;  /* 0x0000000400787947 */ /* 0x000fea0003800000 */
.L_x_719:
[----:B------:R-:W-:Y:S01]  /*2df0*/  HADD2.F32 R3, -RZ, R2.H0_H0 ;  /* 0x20000002ff037230 */ /* 0x000fe20000004100 */
        /* <DEDUP_REMOVED lines=16> */
.L_x_722:
[----:B------:R-:W-:-:S04]  /*2f00*/  LOP3.LUT R2, R3, 0x80000000, RZ, 0xc0, !PT ;  /* 0x8000000003027812 */ /* 0x000fc800078ec0ff */
[----:B------:R-:W-:-:S04]  /*2f10*/  SHF.R.U32.HI R3, RZ, 0x18, R2 ;  /* 0x00000018ff037819 */ /* 0x000fc80000011602 */
[----:B------:R-:W-:-:S04]  /*2f20*/  LOP3.LUT R0, R0, R3, RZ, 0xfc, !PT ;  /* 0x0000000300007212 */ /* 0x000fc800078efcff */
[----:B------:R-:W-:-:S07]  /*2f30*/  PRMT R8, R0, 0x7610, R8 ;  /* 0x0000761000087816 */ /* 0x000fce0000000008 */
.L_x_721:
[----:B------:R-:W-:Y:S05]  /*2f40*/  BSYNC B0 ;  /* 0x0000000000007941 */ /* 0x000fea0003800000 */
.L_x_720:
[----:B------:R0:W-:Y:S01]  /*2f50*/  STG.E.U8 desc[UR36][R16.64], R8 ;  /* 0x0000000810007986 */ /* 0x0001e2000c101124 */
[----:B------:R-:W-:Y:S05]  /*2f60*/  BRA `(.L_x_700) ;  /* 0x0000000400187947 */ /* 0x000fea0003800000 */
.L_x_718:
        /* <DEDUP_REMOVED lines=17> */
.L_x_725:
[----:B------:R-:W-:-:S04]  /*3080*/  LOP3.LUT R2, R3, 0x80000000, RZ, 0xc0, !PT ;  /* 0x8000000003027812 */ /* 0x000fc800078ec0ff */
[----:B------:R-:W-:-:S04]  /*3090*/  SHF.R.U32.HI R3, RZ, 0x18, R2 ;  /* 0x00000018ff037819 */ /* 0x000fc80000011602 */
[----:B------:R-:W-:-:S04]  /*30a0*/  LOP3.LUT R0, R0, R3, RZ, 0xfc, !PT ;  /* 0x0000000300007212 */ /* 0x000fc800078efcff */
[----:B------:R-:W-:-:S07]  /*30b0*/  PRMT R8, R0, 0x7610, R8 ;  /* 0x0000761000087816 */ /* 0x000fce0000000008 */
.L_x_724:
[----:B------:R-:W-:Y:S05]  /*30c0*/  BSYNC B0 ;  /* 0x0000000000007941 */ /* 0x000fea0003800000 */
.L_x_723:
[----:B------:R0:W-:Y:S01]  /*30d0*/  STG.E.U8 desc[UR36][R16.64], R8 ;  /* 0x0000000810007986 */ /* 0x0001e2000c101124 */
[----:B------:R-:W-:Y:S05]  /*30e0*/  BRA `(.L_x_700) ;  /* 0x0000000000b87947 */ /* 0x000fea0003800000 */
.L_x_717:
[----:B------:R-:W-:-:S13]  /*30f0*/  ISETP.NE.AND P0, PT, R4, 0x1c, PT ;  /* 0x0000001c0400780c */ /* 0x000fda0003f05270 */
[----:B------:R-:W-:Y:S05]  /*3100*/  @!P0 BRA `(.L_x_726) ;  /* 0x0000000000a48947 */ /* 0x000fea0003800000 */
[----:B------:R-:W-:-:S13]  /*3110*/  ISETP.NE.AND P0, PT, R4, 0x1d, PT ;  /* 0x0000001d0400780c */ /* 0x000fda0003f05270 */
[----:B------:R-:W-:Y:S05]  /*3120*/  @!P0 BRA `(.L_x_727) ;  /* 0x00000000008c8947 */ /* 0x000fea0003800000 */
[----:B------:R-:W-:-:S13]  /*3130*/  ISETP.NE.AND P0, PT, R4, 0x2c, PT ;  /* 0x0000002c0400780c */ /* 0x000fda0003f05270 */
[----:B------:R-:W-:Y:S05]  /*3140*/  @P0 BRA `(.L_x_699) ;  /* 0x0000000000400947 */ /* 0x000fea0003800000 */
[----:B------:R-:W-:-:S05]  /*3150*/  HADD2.F32 R3, -RZ, R2.H0_H0 ;  /* 0x20000002ff037230 */ /* 0x000fca0000004100 */
        /* <DEDUP_REMOVED lines=15> */
.L_x_699:
        /* <DEDUP_REMOVED lines=16> */
.L_x_728:
[----:B------:R-:W-:Y:S05]  /*3350*/  BRA `(.L_x_700) ;  /* 0x00000000001c7947 */ /* 0x000fea0003800000 */
.L_x_727:
[----:B------:R-:W-:-:S06]  /*3360*/  HADD2.F32 R2, -RZ, R2.H0_H0 ;  /* 0x20000002ff027230 */ /* 0x000fcc0000004100 */
[----:B------:R-:W0:Y:S02]  /*3370*/  F2I.U64.TRUNC R2, R2 ;  /* 0x0000000200027311 */ /* 0x000e24000020d800 */
[----:B0-----:R0:W-:Y:S01]  /*3380*/  STG.E.64 desc[UR36][R16.64], R2 ;  /* 0x0000000210007986 */ /* 0x0011e2000c101b24 */
[----:B------:R-:W-:Y:S05]  /*3390*/  BRA `(.L_x_700) ;  /* 0x00000000000c7947 */ /* 0x000fea0003800000 */
.L_x_726:
[----:B------:R-:W-:-:S04]  /*33a0*/  HADD2.F32 R2, -RZ, R2.H0_H0 ;  /* 0x20000002ff027230 */ /* 0x000fc80000004100 */
[----:B------:R-:W0:Y:S02]  /*33b0*/  F2I.FTZ.U32.TRUNC.NTZ R3, R2 ;  /* 0x0000000200037305 */ /* 0x000e24000021f000 */
[----:B0-----:R0:W-:Y:S02]  /*33c0*/  STG.E desc[UR36][R16.64], R3 ;  /* 0x0000000310007986 */ /* 0x0011e4000c101924 */
.L_x_700:
[----:B------:R-:W-:-:S04]  /*33d0*/  IMAD R18, R23, 0x200, R18 ;  /* 0x0000020017127824 */ /* 0x000fc800078e0212 */
[----:B------:R-:W-:-:S07]  /*33e0*/  VIADD R19, R18, 0x80 ;  /* 0x0000008012137836 */ /* 0x000fce0000000000 */
.L_x_660:
[----:B------:R-:W-:Y:S05]  /*33f0*/  BSYNC B6 ;  /* 0x0000000000067941 */ /* 0x000fea0003800000 */
.L_x_659:
[----:B------:R-:W-:Y:S01]  /*3400*/  ULDC UR4, c[0x0][0x210] ;  /* 0x0000840000047ab9 */ /* 0x000fe20000000800 */
[----:B------:R-:W-:Y:S01]  /*3410*/  BSSY B6, `(.L_x_729) ;  /* 0x0000336000067945 */ /* 0x000fe20003800000 */
[----:B------:R-:W-:-:S13]  /*3420*/  ISETP.GE.AND P0, PT, R19, UR4, PT ;  /* 0x0000000413007c0c */ /* 0x000fda000bf06270 */
[----:B------:R-:W-:Y:S05]  /*3430*/  @P0 BRA `(.L_x_730) ;  /* 0x0000003000cc0947 */ /* 0x000fea0003800000 */
[----:B0-----:R-:W0:Y:S01]  /*3440*/  LDC R6, c[0x0][0x218] ;  /* 0x00008600ff067b82 */ /* 0x001e220000000800 */
[----:B------:R-:W-:Y:S02]  /*3450*/  IMAD.MOV.U32 R0, RZ, RZ, RZ ;  /* 0x000000ffff007224 */ /* 0x000fe400078e00ff */
[----:B-1234-:R-:W-:Y:S01]  /*3460*/  IMAD.MOV.U32 R16, RZ, RZ, RZ ;  /* 0x000000ffff107224 */ /* 0x01efe200078e00ff */
[----:B0-----:R-:W-:-:S13]  /*3470*/  ISETP.NE.AND P0, PT, R6, RZ, PT ;  /* 0x000000ff0600720c */ /* 0x001fda0003f05270 */
        /* <DEDUP_REMOVED lines=299> */
.L_x_731:
        /* <DEDUP_REMOVED lines=22> */
.L_x_735:
[----:B------:R-:W2:Y:S02]  /*4890*/  LDG.E.U8 R2, desc[UR36][R2.64] ;  /* 0x0000002402027981 */ /* 0x000ea4000c1e1100 */
[----:B--2---:R-:W-:-:S04]  /*48a0*/  I2FP.F32.U32 R0, R2 ;  /* 0x0000000200007245 */ /* 0x004fc80000201000 */
[----:B------:R-:W-:Y:S01]  /*48b0*/  F2FP.F16.F32.PACK_AB R0, RZ, R0 ;  /* 0x00000000ff00723e */ /* 0x000fe200000000ff */
[----:B------:R-:W-:Y:S06]  /*48c0*/  BRA `(.L_x_737) ;  /* 0x0000000c00887947 */ /* 0x000fec0003800000 */
.L_x_734:
        /* <DEDUP_REMOVED lines=10> */
.L_x_739:
[----:B------:R-:W2:Y:S02]  /*4970*/  LDG.E R2, desc[UR36][R2.64] ;  /* 0x0000002402027981 */ /* 0x000ea4000c1e1900 */
[----:B--2---:R-:W-:-:S04]  /*4980*/  I2FP.F32.S32 R0, R2 ;  /* 0x0000000200007245 */ /* 0x004fc80000201400 */
[----:B------:R-:W-:Y:S01]  /*4990*/  F2FP.F16.F32.PACK_AB R0, RZ, R0 ;  /* 0x00000000ff00723e */ /* 0x000fe200000000ff */
[----:B------:R-:W-:Y:S06]  /*49a0*/  BRA `(.L_x_737) ;  /* 0x0000000c00507947 */ /* 0x000fec0003800000 */
.L_x_738:
[----:B------:R-:W2:Y:S02]  /*49b0*/  LDG.E.U16 R2, desc[UR36][R2.64] ;  /* 0x0000002402027981 */ /* 0x000ea4000c1e1500 */
[----:B--2---:R-:W0:Y:S02]  /*49c0*/  I2F.S16 R0, R2 ;  /* 0x0000000200007306 */ /* 0x004e240000101400 */
[----:B0-----:R-:W-:Y:S01]  /*49d0*/  F2FP.F16.F32.PACK_AB R0, RZ, R0 ;  /* 0x00000000ff00723e */ /* 0x001fe200000000ff */
[----:B------:R-:W-:Y:S06]  /*49e0*/  BRA `(.L_x_737) ;  /* 0x0000000c00407947 */ /* 0x000fec0003800000 */
.L_x_733:
        /* <DEDUP_REMOVED lines=9> */
.L_x_741:
[----:B------:R0:W5:Y:S01]  /*4a80*/  LDG.E.U16 R0, desc[UR36][R2.64] ;  /* 0x0000002402007981 */ /* 0x000162000c1e1500 */
[----:B------:R-:W-:Y:S05]  /*4a90*/  BRA `(.L_x_737) ;  /* 0x0000000c00147947 */ /* 0x000fea0003800000 */
.L_x_740:
        /* <DEDUP_REMOVED lines=9> */
.L_x_743:
[----:B------:R1:W5:Y:S01]  /*4b30*/  LDG.E.U16 R0, desc[UR36][R2.64] ;  /* 0x0000002402007981 */ /* 0x000362000c1e1500 */
[----:B------:R-:W-:Y:S05]  /*4b40*/  BRA `(.L_x_737) ;  /* 0x0000000800e87947 */ /* 0x000fea0003800000 */
.L_x_742:
        /* <DEDUP_REMOVED lines=8> */
.L_x_732:
        /* <DEDUP_REMOVED lines=13> */
.L_x_746:
        /* <DEDUP_REMOVED lines=8> */
.L_x_745:
        /* <DEDUP_REMOVED lines=28> */
.L_x_748:
        /* <DEDUP_REMOVED lines=15> */
.L_x_747:
[----:B------:R-:W2:Y:S02]  /*4fd0*/  LDG.E.U16 R0, desc[UR36][R2.64] ;  /* 0x0000002402007981 */ /* 0x000ea4000c1e1500 */
[----:B--2---:R-:W-:-:S05]  /*4fe0*/  IMAD.U32 R0, R0, 0x10000, RZ ;  /* 0x0001000000007824 */ /* 0x004fca00078e00ff */
[----:B------:R-:W-:Y:S01]  /*4ff0*/  F2FP.F16.F32.PACK_AB R0, RZ, R0 ;  /* 0x00000000ff00723e */ /* 0x000fe200000000ff */
[----:B------:R-:W-:Y:S06]  /*5000*/  BRA `(.L_x_737) ;  /* 0x0000000400b87947 */ /* 0x000fec0003800000 */
.L_x_744:
        /* <DEDUP_REMOVED lines=12> */
.L_x_751:
        /* <DEDUP_REMOVED lines=21> */
.L_x_755:
[----:B------:R-:W-:Y:S05]  /*5220*/  BSYNC B1 ;  /* 0x0000000000017941 */ /* 0x000fea0003800000 */
.L_x_754:
[----:B------:R-:W-:Y:S01]  /*5230*/  LEA R3, R0, 0x3b800000, 0x17 ;  /* 0x3b80000000037811 */ /* 0x000fe200078eb8ff */
[----:B------:R-:W-:-:S05]  /*5240*/  IMAD.SHL.U32 R0, R2, 0x100000, RZ ;  /* 0x0010000002007824 */ /* 0x000fca00078e00ff */
[----:B------:R-:W-:-:S07]  /*5250*/  LOP3.LUT R0, R3, R0, R4, 0xfe, !PT ;  /* 0x0000000003007212 */ /* 0x000fce00078efe04 */
.L_x_753:
[----:B------:R-:W-:Y:S05]  /*5260*/  BSYNC B0 ;  /* 0x0000000000007941 */ /* 0x000fea0003800000 */
.L_x_752:
[----:B------:R-:W-:Y:S01]  /*5270*/  F2FP.F16.F32.PACK_AB R0, RZ, R0 ;  /* 0x00000000ff00723e */ /* 0x000fe200000000ff */
[----:B------:R-:W-:Y:S06]  /*5280*/  BRA `(.L_x_737) ;  /* 0x0000000400187947 */ /* 0x000fec0003800000 */
.L_x_750:
        /* <DEDUP_REMOVED lines=21> */
.L_x_759:
[----:B------:R-:W-:Y:S05]  /*53e0*/  BSYNC B1 ;  /* 0x0000000000017941 */ /* 0x000fea0003800000 */
.L_x_758:
[----:B------:R-:W-:Y:S01]  /*53f0*/  LEA R3, R0, 0x37800000, 0x17 ;  /* 0x3780000000037811 */ /* 0x000fe200078eb8ff */
[----:B------:R-:W-:-:S05]  /*5400*/  IMAD.SHL.U32 R0, R2, 0x200000, RZ ;  /* 0x0020000002007824 */ /* 0x000fca00078e00ff */
[----:B------:R-:W-:-:S07]  /*5410*/  LOP3.LUT R0, R3, R0, R4, 0xfe, !PT ;  /* 0x0000000003007212 */ /* 0x000fce00078efe04 */
.L_x_757:
[----:B------:R-:W-:Y:S05]  /*5420*/  BSYNC B0 ;  /* 0x0000000000007941 */ /* 0x000fea0003800000 */
.L_x_756:
[----:B------:R-:W-:Y:S01]  /*5430*/  F2FP.F16.F32.PACK_AB R0, RZ, R0 ;  /* 0x00000000ff00723e */ /* 0x000fe200000000ff */
[----:B------:R-:W-:Y:S06]  /*5440*/  BRA `(.L_x_737) ;  /* 0x0000000000a87947 */ /* 0x000fec0003800000 */
.L_x_749:
        /* <DEDUP_REMOVED lines=14> */
.L_x_763:
[----:B------:R-:W-:Y:S05]  /*5530*/  BSYNC B0 ;  /* 0x0000000000007941 */ /* 0x000fea0003800000 */
.L_x_762:
[----:B------:R-:W-:Y:S01]  /*5540*/  F2FP.F16.F32.PACK_AB R0, RZ, R0 ;  /* 0x00000000ff00723e */ /* 0x000fe200000000ff */
[----:B------:R-:W-:Y:S06]  /*5550*/  BRA `(.L_x_737) ;  /* 0x0000000000647947 */ /* 0x000fec0003800000 */
.L_x_736:
        /* <DEDUP_REMOVED lines=16> */
.L_x_764:
[----:B------:R-:W-:Y:S01]  /*5660*/  PRMT R0, RZ, 0x7610, R0 ;  /* 0x00007610ff007816 */ /* 0x000fe20000000000 */
[----:B------:R-:W-:Y:S06]  /*5670*/  BRA `(.L_x_737) ;  /* 0x00000000001c7947 */ /* 0x000fec0003800000 */
.L_x_761:
[----:B------:R-:W2:Y:S02]  /*5680*/  LDG.E.64 R2, desc[UR36][R2.64] ;  /* 0x0000002402027981 */ /* 0x000ea4000c1e1b00 */
[----:B--2---:R-:W0:Y:S02]  /*5690*/  I2F.U64 R0, R2 ;  /* 0x0000000200007312 */ /* 0x004e240000301000 */
[----:B0-----:R-:W-:Y:S01]  /*56a0*/  F2FP.F16.F32.PACK_AB R0, RZ, R0 ;  /* 0x00000000ff00723e */ /* 0x001fe200000000ff */
[----:B------:R-:W-:Y:S06]  /*56b0*/  BRA `(.L_x_737) ;  /* 0x00000000000c7947 */ /* 0x000fec0003800000 */
.L_x_760:
[----:B------:R-:W2:Y:S02]  /*56c0*/  LDG.E R2, desc[UR36][R2.64] ;  /* 0x0000002402027981 */ /* 0x000ea4000c1e1900 */
[----:B--2---:R-:W-:-:S04]  /*56d0*/  I2FP.F32.U32 R0, R2 ;  /* 0x0000000200007245 */ /* 0x004fc80000201000 */
[----:B------:R-:W-:-:S07]  /*56e0*/  F2FP.F16.F32.PACK_AB R0, RZ, R0 ;  /* 0x00000000ff00723e */ /* 0x000fce00000000ff */
.L_x_737:
        /* <DEDUP_REMOVED lines=34> */
.L_x_768:
[----:B------:R-:W-:-:S06]  /*5910*/  HADD2.F32 R3, -RZ, R2.H0_H0 ;  /* 0x20000002ff037230 */ /* 0x000fcc0000004100 */
[----:B------:R-:W0:Y:S02]  /*5920*/  F2I.S64.TRUNC R2, R3 ;  /* 0x0000000300027311 */ /* 0x000e24000020d900 */
[----:B0-----:R0:W-:Y:S01]  /*5930*/  STG.E.U8 desc[UR36][R16.64], R2 ;  /* 0x0000000210007986 */ /* 0x0011e2000c101124 */
[----:B------:R-:W-:Y:S05]  /*5940*/  BRA `(.L_x_770) ;  /* 0x0000000c00847947 */ /* 0x000fea0003800000 */
.L_x_767:
        /* <DEDUP_REMOVED lines=10> */
.L_x_772:
[----:B------:R-:W-:-:S04]  /*59f0*/  HADD2.F32 R2, -RZ, R2.H0_H0 ;  /* 0x20000002ff027230 */ /* 0x000fc80000004100 */
[----:B------:R-:W0:Y:S02]  /*5a00*/  F2I.FTZ.TRUNC.NTZ R3, R2 ;  /* 0x0000000200037305 */ /* 0x000e24000021f100 */
[----:B0-----:R0:W-:Y:S01]  /*5a10*/  STG.E desc[UR36][R16.64], R3 ;  /* 0x0000000310007986 */ /* 0x0011e2000c101924 */
[----:B------:R-:W-:Y:S05]  /*5a20*/  BRA `(.L_x_770) ;  /* 0x0000000c004c7947 */ /* 0x000fea0003800000 */
.L_x_771:
[----:B------:R-:W-:-:S04]  /*5a30*/  HADD2.F32 R2, -RZ, R2.H0_H0 ;  /* 0x20000002ff027230 */ /* 0x000fc80000004100 */
[----:B------:R-:W0:Y:S02]  /*5a40*/  F2I.FTZ.TRUNC.NTZ R3, R2 ;  /* 0x0000000200037305 */ /* 0x000e24000021f100 */
[----:B0-----:R0:W-:Y:S01]  /*5a50*/  STG.E.U16 desc[UR36][R16.64], R3 ;  /* 0x0000000310007986 */ /* 0x0011e2000c101524 */
[----:B------:R-:W-:Y:S05]  /*5a60*/  BRA `(.L_x_770) ;  /* 0x0000000c003c7947 */ /* 0x000fea0003800000 */
.L_x_766:
        /* <DEDUP_REMOVED lines=9> */
.L_x_774:
[----:B------:R0:W-:Y:S01]  /*5b00*/  STG.E.U16 desc[UR36][R16.64], R2 ;  /* 0x0000000210007986 */ /* 0x0001e2000c101524 */
[----:B------:R-:W-:Y:S05]  /*5b10*/  BRA `(.L_x_770) ;  /* 0x0000000c00107947 */ /* 0x000fea0003800000 */
.L_x_773:
        /* <DEDUP_REMOVED lines=10> */
.L_x_776:
[----:B------:R-:W-:-:S05]  /*5bc0*/  HADD2.F32 R0, -RZ, R2.H0_H0 ;  /* 0x20000002ff007230 */ /* 0x000fca0000004100 */
[----:B------:R-:W-:-:S04]  /*5bd0*/  F2FP.F16.F32.PACK_AB R0, RZ, R0 ;  /* 0x00000000ff00723e */ /* 0x000fc800000000ff */
[----:B------:R-:W-:-:S05]  /*5be0*/  PRMT R0, R0, 0x5410, RZ ;  /* 0x0000541000007816 */ /* 0x000fca00000000ff */
[----:B------:R0:W-:Y:S01]  /*5bf0*/  STG.E desc[UR36][R16.64], R0 ;  /* 0x0000000010007986 */ /* 0x0001e2000c101924 */
[----:B------:R-:W-:Y:S05]  /*5c00*/  BRA `(.L_x_770) ;  /* 0x0000000800d47947 */ /* 0x000fea0003800000 */
.L_x_775:
[----:B------:R-:W-:-:S05]  /*5c10*/  HADD2.F32 R2, -RZ, R2.H0_H0 ;  /* 0x20000002ff027230 */ /* 0x000fca0000004100 */
[----:B------:R-:W-:-:S06]  /*5c20*/  FMUL.FTZ R2, R2, 1 ;  /* 0x3f80000002027820 */ /* 0x000fcc0000410000 */
[----:B------:R-:W0:Y:S02]  /*5c30*/  F2F.F64.F32 R2, R2 ;  /* 0x0000000200027310 */ /* 0x000e240000201800 */
[----:B0-----:R0:W-:Y:S01]  /*5c40*/  STG.E.64 desc[UR36][R16.64], R2 ;  /* 0x0000000210007986 */ /* 0x0011e2000c101b24 */
[----:B------:R-:W-:Y:S05]  /*5c50*/  BRA `(.L_x_770) ;  /* 0x0000000800c07947 */ /* 0x000fea0003800000 */
.L_x_765:
        /* <DEDUP_REMOVED lines=13> */
.L_x_779:
[----:B------:R-:W-:Y:S01]  /*5d30*/  HADD2.F32 R2, -RZ, R2.H0_H0 ;  /* 0x20000002ff027230 */ /* 0x000fe20000004100 */
[----:B------:R-:W-:-:S04]  /*5d40*/  CS2R R6, SRZ ;  /* 0x0000000000067805 */ /* 0x000fc8000001ff00 */
[----:B------:R-:W-:-:S04]  /*5d50*/  FMUL.FTZ R2, R2, 1 ;  /* 0x3f80000002027820 */ /* 0x000fc80000410000 */
[----:B------:R-:W0:Y:S02]  /*5d60*/  F2F.F64.F32 R4, R2 ;  /* 0x0000000200047310 */ /* 0x000e240000201800 */
[----:B0-----:R0:W-:Y:S01]  /*5d70*/  STG.E.128 desc[UR36][R16.64], R4 ;  /* 0x0000000410007986 */ /* 0x0011e2000c101d24 */
[----:B------:R-:W-:Y:S05]  /*5d80*/  BRA `(.L_x_770) ;  /* 0x0000000800747947 */ /* 0x000fea0003800000 */
.L_x_778:
        /* <DEDUP_REMOVED lines=21> */
.L_x_783:
[----:B------:R-:W-:Y:S05]  /*5ee0*/  BSYNC B0 ;  /* 0x0000000000007941 */ /* 0x000fea0003800000 */
.L_x_782:
[----:B------:R-:W-:-:S05]  /*5ef0*/  LOP3.LUT R3, R0, R3, RZ, 0xfc, !PT ;  /* 0x0000000300037212 */ /* 0x000fca00078efcff */
[----:B------:R0:W-:Y:S01]  /*5f00*/  STG.E.U8 desc[UR36][R16.64], R3 ;  /* 0x0000000310007986 */ /* 0x0001e2000c101124 */
[----:B------:R-:W-:Y:S05]  /*5f10*/  BRA `(.L_x_770) ;  /* 0x0000000800107947 */ /* 0x000fea0003800000 */
.L_x_781:
        /* <DEDUP_REMOVED lines=13> */
.L_x_785:
[----:B------:R-:W-:Y:S01]  /*5ff0*/  IMAD.MOV.U32 R0, RZ, RZ, 0x7f ;  /* 0x0000007fff007424 */ /* 0x000fe200078e00ff */
[----:B------:R-:W-:-:S04]  /*6000*/  ISETP.GT.U32.AND P0, PT, R2, 0x7f800000, PT ;  /* 0x7f8000000200780c */ /* 0x000fc80003f04070 */
[----:B------:R-:W-:-:S09]  /*6010*/  SEL R0, R0, 0x7c, P0 ;  /* 0x0000007c00007807 */ /* 0x000fd20000000000 */
.L_x_786:
[----:B------:R-:W-:Y:S05]  /*6020*/  BSYNC B0 ;  /* 0x0000000000007941 */ /* 0x000fea0003800000 */
.L_x_784:
[----:B------:R-:W-:-:S04]  /*6030*/  LOP3.LUT R2, R3, 0x80000000, RZ, 0xc0, !PT ;  /* 0x8000000003027812 */ /* 0x000fc800078ec0ff */
[----:B------:R-:W-:-:S04]  /*6040*/  SHF.R.U32.HI R3, RZ, 0x18, R2 ;  /* 0x00000018ff037819 */ /* 0x000fc80000011602 */
[----:B------:R-:W-:-:S05]  /*6050*/  LOP3.LUT R3, R0, R3, RZ, 0xfc, !PT ;  /* 0x0000000300037212 */ /* 0x000fca00078efcff */
[----:B------:R0:W-:Y:S01]  /*6060*/  STG.E.U8 desc[UR36][R16.64], R3 ;  /* 0x0000000310007986 */ /* 0x0001e2000c101124 */
[----:B------:R-:W-:Y:S05]  /*6070*/  BRA `(.L_x_770) ;  /* 0x0000000400b87947 */ /* 0x000fea0003800000 */
.L_x_780:
[----:B------:R-:W-:-:S05]  /*6080*/  HADD2.F32 R0, -RZ, R2.H0_H0 ;  /* 0x20000002ff007230 */ /* 0x000fca0000004100 */
[----:B------:R-:W-:-:S05]  /*6090*/  F2FP.BF16.F32.PACK_AB R0, RZ, R0 ;  /* 0x00000000ff00723e */ /* 0x000fca00000010ff */
[----:B------:R0:W-:Y:S01]  /*60a0*/  STG.E.U16 desc[UR36][R16.64], R0 ;  /* 0x0000000010007986 */ /* 0x0001e2000c101524 */
[----:B------:R-:W-:Y:S05]  /*60b0*/  BRA `(.L_x_770) ;  /* 0x0000000400a87947 */ /* 0x000fea0003800000 */
.L_x_777:
        /* <DEDUP_REMOVED lines=12> */
.L_x_789:
        /* <DEDUP_REMOVED lines=17> */
.L_x_792:
[----:B------:R-:W-:-:S04]  /*6290*/  LOP3.LUT R2, R3, 0x80000000, RZ, 0xc0, !PT ;  /* 0x8000000003027812 */ /* 0x000fc800078ec0ff */
[----:B------:R-:W-:-:S04]  /*62a0*/  SHF.R.U32.HI R3, RZ, 0x18, R2 ;  /* 0x00000018ff037819 */ /* 0x000fc80000011602 */
[----:B------:R-:W-:-:S04]  /*62b0*/  LOP3.LUT R0, R0, R3, RZ, 0xfc, !PT ;  /* 0x0000000300007212 */ /* 0x000fc800078efcff */
[----:B------:R-:W-:-:S07]  /*62c0*/  PRMT R8, R0, 0x7610, R8 ;  /* 0x0000761000087816 */ /* 0x000fce0000000008 */
.L_x_791:
[----:B------:R-:W-:Y:S05]  /*62d0*/  BSYNC B0 ;  /* 0x0000000000007941 */ /* 0x000fea0003800000 */
.L_x_790:
[----:B------:R3:W-:Y:S01]  /*62e0*/  STG.E.U8 desc[UR36][R16.64], R8 ;  /* 0x0000000810007986 */ /* 0x0007e2000c101124 */
[----:B------:R-:W-:Y:S05]  /*62f0*/  BRA `(.L_x_770) ;  /* 0x0000000400187947 */ /* 0x000fea0003800000 */
.L_x_788:
        /* <DEDUP_REMOVED lines=17> */
.L_x_795:
[----:B------:R-:W-:-:S04]  /*6410*/  LOP3.LUT R2, R3, 0x80000000, RZ, 0xc0, !PT ;  /* 0x8000000003027812 */ /* 0x000fc800078ec0ff */
[----:B------:R-:W-:-:S04]  /*6420*/  SHF.R.U32.HI R3, RZ, 0x18, R2 ;  /* 0x00000018ff037819 */ /* 0x000fc80000011602 */
[----:B------:R-:W-:-:S04]  /*6430*/  LOP3.LUT R0, R0, R3, RZ, 0xfc, !PT ;  /* 0x0000000300007212 */ /* 0x000fc800078efcff */
[----:B------:R-:W-:-:S07]  /*6440*/  PRMT R8, R0, 0x7610, R8 ;  /* 0x0000761000087816 */ /* 0x000fce0000000008 */
.L_x_794:
[----:B------:R-:W-:Y:S05]  /*6450*/  BSYNC B0 ;  /* 0x0000000000007941 */ /* 0x000fea0003800000 */
.L_x_793:
[----:B------:R0:W-:Y:S01]  /*6460*/  STG.E.U8 desc[UR36][R16.64], R8 ;  /* 0x0000000810007986 */ /* 0x0001e2000c101124 */
[----:B------:R-:W-:Y:S05]  /*6470*/  BRA `(.L_x_770) ;  /* 0x0000000000b87947 */ /* 0x000fea0003800000 */
.L_x_787:
        /* <DEDUP_REMOVED lines=22> */
.L_x_769:
        /* <DEDUP_REMOVED lines=16> */
.L_x_798:
[----:B------:R-:W-:Y:S05]  /*66e0*/  BRA `(.L_x_770) ;  /* 0x00000000001c7947 */ /* 0x000fea0003800000 */
.L_x_797:
[----:B------:R-:W-:-:S06]  /*66f0*/  HADD2.F32 R2, -RZ, R2.H0_H0 ;  /* 0x20000002ff027230 */ /* 0x000fcc0000004100 */
[----:B------:R-:W0:Y:S02]  /*6700*/  F2I.U64.TRUNC R2, R2 ;  /* 0x0000000200027311 */ /* 0x000e24000020d800 */
[----:B0-----:R2:W-:Y:S01]  /*6710*/  STG.E.64 desc[UR36][R16.64], R2 ;  /* 0x0000000210007986 */ /* 0x0015e2000c101b24 */
[----:B------:R-:W-:Y:S05]  /*6720*/  BRA `(.L_x_770) ;  /* 0x00000000000c7947 */ /* 0x000fea0003800000 */
.L_x_796:
[----:B------:R-:W-:-:S04]  /*6730*/  HADD2.F32 R2, -RZ, R2.H0_H0 ;  /* 0x20000002ff027230 */ /* 0x000fc80000004100 */
[----:B------:R-:W0:Y:S02]  /*6740*/  F2I.FTZ.U32.TRUNC.NTZ R3, R2 ;  /* 0x0000000200037305 */ /* 0x000e24000021f000 */
[----:B0-----:R0:W-:Y:S02]  /*6750*/  STG.E desc[UR36][R16.64], R3 ;  /* 0x0000000310007986 */ /* 0x0011e4000c101924 */
.L_x_770:
[----:B------:R-:W-:-:S07]  /*6760*/  VIADD R19, R19, 0x80 ;  /* 0x0000008013137836 */ /* 0x000fce0000000000 */
.L_x_730:
[----:B------:R-:W-:Y:S05]  /*6770*/  BSYNC B6 ;  /* 0x0000000000067941 */ /* 0x000fea0003800000 */
.L_x_729:
        /* <DEDUP_REMOVED lines=307> */
.L_x_801:
        /* <DEDUP_REMOVED lines=22> */
.L_x_805:
[----:B------:R-:W2:Y:S02]  /*7c10*/  LDG.E.U8 R2, desc[UR36][R2.64] ;  /* 0x0000002402027981 */ /* 0x000ea4000c1e1100 */
[----:B--2---:R-:W-:-:S04]  /*7c20*/  I2FP.F32.U32 R0, R2 ;  /* 0x0000000200007245 */ /* 0x004fc80000201000 */
[----:B------:R-:W-:Y:S01]  /*7c30*/  F2FP.F16.F32.PACK_AB R0, RZ, R0 ;  /* 0x00000000ff00723e */ /* 0x000fe200000000ff */
[----:B------:R-:W-:Y:S06]  /*7c40*/  BRA `(.L_x_807) ;  /* 0x0000000c00887947 */ /* 0x000fec0003800000 */
.L_x_804:
        /* <DEDUP_REMOVED lines=10> */
.L_x_809:
[----:B------:R-:W2:Y:S02]  /*7cf0*/  LDG.E R2, desc[UR36][R2.64] ;  /* 0x0000002402027981 */ /* 0x000ea4000c1e1900 */
[----:B--2---:R-:W-:-:S04]  /*7d00*/  I2FP.F32.S32 R0, R2 ;  /* 0x0000000200007245 */ /* 0x004fc80000201400 */
[----:B------:R-:W-:Y:S01]  /*7d10*/  F2FP.F16.F32.PACK_AB R0, RZ, R0 ;  /* 0x00000000ff00723e */ /* 0x000fe200000000ff */
[----:B------:R-:W-:Y:S06]  /*7d20*/  BRA `(.L_x_807) ;  /* 0x0000000c00507947 */ /* 0x000fec0003800000 */
.L_x_808:
[----:B------:R-:W2:Y:S02]  /*7d30*/  LDG.E.U16 R2, desc[UR36][R2.64] ;  /* 0x0000002402027981 */ /* 0x000ea4000c1e1500 */
[----:B--2---:R-:W0:Y:S02]  /*7d40*/  I2F.S16 R0, R2 ;  /* 0x0000000200007306 */ /* 0x004e240000101400 */
[----:B0-----:R-:W-:Y:S01]  /*7d50*/  F2FP.F16.F32.PACK_AB R0, RZ, R0 ;  /* 0x00000000ff00723e */ /* 0x001fe200000000ff */
[----:B------:R-:W-:Y:S06]  /*7d60*/  BRA `(.L_x_807) ;  /* 0x0000000c00407947 */ /* 0x000fec0003800000 */
.L_x_803:
        /* <DEDUP_REMOVED lines=9> */
.L_x_811:
[----:B------:R1:W5:Y:S01]  /*7e00*/  LDG.E.U16 R0, desc[UR36][R2.64] ;  /* 0x0000002402007981 */ /* 0x000362000c1e1500 */
[----:B------:R-:W-:Y:S05]  /*7e10*/  BRA `(.L_x_807) ;  /* 0x0000000c00147947 */ /* 0x000fea0003800000 */
.L_x_810:
        /* <DEDUP_REMOVED lines=9> */
.L_x_813:
[----:B------:R0:W5:Y:S01]  /*7eb0*/  LDG.E.U16 R0, desc[UR36][R2.64] ;  /* 0x0000002402007981 */ /* 0x000162000c1e1500 */
[----:B------:R-:W-:Y:S05]  /*7ec0*/  BRA `(.L_x_807) ;  /* 0x0000000800e87947 */ /* 0x000fea0003800000 */
.L_x_812:
        /* <DEDUP_REMOVED lines=8> */
.L_x_802:
        /* <DEDUP_REMOVED lines=13> */
.L_x_816:
        /* <DEDUP_REMOVED lines=8> */
.L_x_815:
        /* <DEDUP_REMOVED lines=28> */
.L_x_818:
        /* <DEDUP_REMOVED lines=15> */
.L_x_817:
[----:B------:R-:W2:Y:S02]  /*8350*/  LDG.E.U16 R0, desc[UR36][R2.64] ;  /* 0x0000002402007981 */ /* 0x000ea4000c1e1500 */
[----:B--2---:R-:W-:-:S05]  /*8360*/  IMAD.U32 R0, R0, 0x10000, RZ ;  /* 0x0001000000007824 */ /* 0x004fca00078e00ff */
[----:B------:R-:W-:Y:S01]  /*8370*/  F2FP.F16.F32.PACK_AB R0, RZ, R0 ;  /* 0x00000000ff00723e */ /* 0x000fe200000000ff */
[----:B------:R-:W-:Y:S06]  /*8380*/  BRA `(.L_x_807) ;  /* 0x0000000400b87947 */ /* 0x000fec0003800000 */
.L_x_814:
        /* <DEDUP_REMOVED lines=12> */
.L_x_821:
        /* <DEDUP_REMOVED lines=21> */
.L_x_825:
[----:B------:R-:W-:Y:S05]  /*85a0*/  BSYNC B1 ;  /* 0x0000000000017941 */ /* 0x000fea0003800000 */
.L_x_824:
[----:B------:R-:W-:Y:S01]  /*85b0*/  LEA R3, R0, 0x3b800000, 0x17 ;  /* 0x3b80000000037811 */ /* 0x000fe200078eb8ff */
[----:B------:R-:W-:-:S05]  /*85c0*/  IMAD.SHL.U32 R0, R2, 0x100000, RZ ;  /* 0x0010000002007824 */ /* 0x000fca00078e00ff */
[----:B------:R-:W-:-:S07]  /*85d0*/  LOP3.LUT R0, R3, R0, R4, 0xfe, !PT ;  /* 0x0000000003007212 */ /* 0x000fce00078efe04 */
.L_x_823:
[----:B------:R-:W-:Y:S05]  /*85e0*/  BSYNC B0 ;  /* 0x0000000000007941 */ /* 0x000fea0003800000 */
.L_x_822:
[----:B------:R-:W-:Y:S01]  /*85f0*/  F2FP.F16.F32.PACK_AB R0, RZ, R0 ;  /* 0x00000000ff00723e */ /* 0x000fe200000000ff */
[----:B------:R-:W-:Y:S06]  /*8600*/  BRA `(.L_x_807) ;  /* 0x0000000400187947 */ /* 0x000fec0003800000 */
.L_x_820:
        /* <DEDUP_REMOVED lines=21> */
.L_x_829:
[----:B------:R-:W-:Y:S05]  /*8760*/  BSYNC B1 ;  /* 0x0000000000017941 */ /* 0x000fea0003800000 */
.L_x_828:
[----:B------:R-:W-:Y:S01]  /*8770*/  LEA R3, R0, 0x37800000, 0x17 ;  /* 0x3780000000037811 */ /* 0x000fe200078eb8ff */
[----:B------:R-:W-:-:S05]  /*8780*/  IMAD.SHL.U32 R0, R2, 0x200000, RZ ;  /* 0x0020000002007824 */ /* 0x000fca00078e00ff */
[----:B------:R-:W-:-:S07]  /*8790*/  LOP3.LUT R0, R3, R0, R4, 0xfe, !PT ;  /* 0x0000000003007212 */ /* 0x000fce00078efe04 */
.L_x_827:
[----:B------:R-:W-:Y:S05]  /*87a0*/  BSYNC B0 ;  /* 0x0000000000007941 */ /* 0x000fea0003800000 */
.L_x_826:
[----:B------:R-:W-:Y:S01]  /*87b0*/  F2FP.F16.F32.PACK_AB R0, RZ, R0 ;  /* 0x00000000ff00723e */ /* 0x000fe200000000ff */
[----:B------:R-:W-:Y:S06]  /*87c0*/  BRA `(.L_x_807) ;  /* 0x0000000000a87947 */ /* 0x000fec0003800000 */
.L_x_819:
        /* <DEDUP_REMOVED lines=14> */
.L_x_833:
[----:B------:R-:W-:Y:S05]  /*88b0*/  BSYNC B0 ;  /* 0x0000000000007941 */ /* 0x000fea0003800000 */
.L_x_832:
[----:B------:R-:W-:Y:S01]  /*88c0*/  F2FP.F16.F32.PACK_AB R0, RZ, R0 ;  /* 0x00000000ff00723e */ /* 0x000fe200000000ff */
[----:B------:R-:W-:Y:S06]  /*88d0*/  BRA `(.L_x_807) ;  /* 0x0000000000647947 */ /* 0x000fec0003800000 */
.L_x_806:
        /* <DEDUP_REMOVED lines=16> */
.L_x_834:
[----:B------:R-:W-:Y:S01]  /*89e0*/  PRMT R0, RZ, 0x7610, R0 ;  /* 0x00007610ff007816 */ /* 0x000fe20000000000 */
[----:B------:R-:W-:Y:S06]  /*89f0*/  BRA `(.L_x_807) ;  /* 0x00000000001c7947 */ /* 0x000fec0003800000 */
.L_x_831:
[----:B------:R-:W2:Y:S02]  /*8a00*/  LDG.E.64 R2, desc[UR36][R2.64] ;  /* 0x0000002402027981 */ /* 0x000ea4000c1e1b00 */
[----:B--2---:R-:W0:Y:S02]  /*8a10*/  I2F.U64 R0, R2 ;  /* 0x0000000200007312 */ /* 0x004e240000301000 */
[----:B0-----:R-:W-:Y:S01]  /*8a20*/  F2FP.F16.F32.PACK_AB R0, RZ, R0 ;  /* 0x00000000ff00723e */ /* 0x001fe200000000ff */
[----:B------:R-:W-:Y:S06]  /*8a30*/  BRA `(.L_x_807) ;  /* 0x00000000000c7947 */ /* 0x000fec0003800000 */
.L_x_830:
[----:B------:R-:W2:Y:S02]  /*8a40*/  LDG.E R2, desc[UR36][R2.64] ;  /* 0x0000002402027981 */ /* 0x000ea4000c1e1900 */
[----:B--2---:R-:W-:-:S04]  /*8a50*/  I2FP.F32.U32 R0, R2 ;  /* 0x0000000200007245 */ /* 0x004fc80000201000 */
[----:B------:R-:W-:-:S07]  /*8a60*/  F2FP.F16.F32.PACK_AB R0, RZ, R0 ;  /* 0x00000000ff00723e */ /* 0x000fce00000000ff */
.L_x_807:
        /* <DEDUP_REMOVED lines=34> */
.L_x_838:
[----:B------:R-:W-:-:S06]  /*8c90*/  HADD2.F32 R3, -RZ, R2.H0_H0 ;  /* 0x20000002ff037230 */ /* 0x000fcc0000004100 */
[----:B------:R-:W0:Y:S02]  /*8ca0*/  F2I.S64.TRUNC R2, R3 ;  /* 0x0000000300027311 */ /* 0x000e24000020d900 */
[----:B0-----:R3:W-:Y:S01]  /*8cb0*/  STG.E.U8 desc[UR36][R16.64], R2 ;  /* 0x0000000210007986 */ /* 0x0017e2000c101124 */
[----:B------:R-:W-:Y:S05]  /*8cc0*/  BRA `(.L_x_840) ;  /* 0x0000000c00847947 */ /* 0x000fea0003800000 */
.L_x_837:
        /* <DEDUP_REMOVED lines=10> */
.L_x_842:
[----:B------:R-:W-:-:S04]  /*8d70*/  HADD2.F32 R2, -RZ, R2.H0_H0 ;  /* 0x20000002ff027230 */ /* 0x000fc80000004100 */
[----:B------:R-:W0:Y:S02]  /*8d80*/  F2I.FTZ.TRUNC.NTZ R3, R2 ;  /* 0x0000000200037305 */ /* 0x000e24000021f100 */
[----:B0-----:R2:W-:Y:S01]  /*8d90*/  STG.E desc[UR36][R16.64], R3 ;  /* 0x0000000310007986 */ /* 0x0015e2000c101924 */
[----:B------:R-:W-:Y:S05]  /*8da0*/  BRA `(.L_x_840) ;  /* 0x0000000c004c7947 */ /* 0x000fea0003800000 */
.L_x_841:
[----:B------:R-:W-:-:S04]  /*8db0*/  HADD2.F32 R2, -RZ, R2.H0_H0 ;  /* 0x20000002ff027230 */ /* 0x000fc80000004100 */
[----:B------:R-:W0:Y:S02]  /*8dc0*/  F2I.FTZ.TRUNC.NTZ R3, R2 ;  /* 0x0000000200037305 */ /* 0x000e24000021f100 */
[----:B0-----:R0:W-:Y:S01]  /*8dd0*/  STG.E.U16 desc[UR36][R16.64], R3 ;  /* 0x0000000310007986 */ /* 0x0011e2000c101524 */
[----:B------:R-:W-:Y:S05]  /*8de0*/  BRA `(.L_x_840) ;  /* 0x0000000c003c7947 */ /* 0x000fea0003800000 */
.L_x_836:
        /* <DEDUP_REMOVED lines=9> */
.L_x_844:
[----:B------:R0:W-:Y:S01]  /*8e80*/  STG.E.U16 desc[UR36][R16.64], R2 ;  /* 0x0000000210007986 */ /* 0x0001e2000c101524 */
[----:B------:R-:W-:Y:S05]  /*8e90*/  BRA `(.L_x_840) ;  /* 0x0000000c00107947 */ /* 0x000fea0003800000 */
.L_x_843:
        /* <DEDUP_REMOVED lines=10> */
.L_x_846:
[----:B------:R-:W-:-:S05]  /*8f40*/  HADD2.F32 R0, -RZ, R2.H0_H0 ;  /* 0x20000002ff007230 */ /* 0x000fca0000004100 */
[----:B------:R-:W-:-:S04]  /*8f50*/  F2FP.F16.F32.PACK_AB R0, RZ, R0 ;  /* 0x00000000ff00723e */ /* 0x000fc800000000ff */
[----:B------:R-:W-:-:S05]  /*8f60*/  PRMT R0, R0, 0x5410, RZ ;  /* 0x0000541000007816 */ /* 0x000fca00000000ff */
[----:B------:R0:W-:Y:S01]  /*8f70*/  STG.E desc[UR36][R16.64], R0 ;  /* 0x0000000010007986 */ /* 0x0001e2000c101924 */
[----:B------:R-:W-:Y:S05]  /*8f80*/  BRA `(.L_x_840) ;  /* 0x0000000800d47947 */ /* 0x000fea0003800000 */
.L_x_845:
[----:B------:R-:W-:-:S05]  /*8f90*/  HADD2.F32 R2, -RZ, R2.H0_H0 ;  /* 0x20000002ff027230 */ /* 0x000fca0000004100 */
[----:B------:R-:W-:-:S06]  /*8fa0*/  FMUL.FTZ R2, R2, 1 ;  /* 0x3f80000002027820 */ /* 0x000fcc0000410000 */
[----:B------:R-:W0:Y:S02]  /*8fb0*/  F2F.F64.F32 R2, R2 ;  /* 0x0000000200027310 */ /* 0x000e240000201800 */
[----:B0-----:R0:W-:Y:S01]  /*8fc0*/  STG.E.64 desc[UR36][R16.64], R2 ;  /* 0x0000000210007986 */ /* 0x0011e2000c101b24 */
[----:B------:R-:W-:Y:S05]  /*8fd0*/  BRA `(.L_x_840) ;  /* 0x0000000800c07947 */ /* 0x000fea0003800000 */
.L_x_835:
        /* <DEDUP_REMOVED lines=13> */
.L_x_849:
[----:B------:R-:W-:Y:S01]  /*90b0*/  HADD2.F32 R2, -RZ, R2.H0_H0 ;  /* 0x20000002ff027230 */ /* 0x000fe20000004100 */
[----:B------:R-:W-:-:S04]  /*90c0*/  CS2R R6, SRZ ;  /* 0x0000000000067805 */ /* 0x000fc8000001ff00 */
[----:B------:R-:W-:-:S04]  /*90d0*/  FMUL.FTZ R2, R2, 1 ;  /* 0x3f80000002027820 */ /* 0x000fc80000410000 */
[----:B------:R-:W0:Y:S02]  /*90e0*/  F2F.F64.F32 R4, R2 ;  /* 0x0000000200047310 */ /* 0x000e240000201800 */
[----:B0-----:R0:W-:Y:S01]  /*90f0*/  STG.E.128 desc[UR36][R16.64], R4 ;  /* 0x0000000410007986 */ /* 0x0011e2000c101d24 */
[----:B------:R-:W-:Y:S05]  /*9100*/  BRA `(.L_x_840) ;  /* 0x0000000800747947 */ /* 0x000fea0003800000 */
.L_x_848:
        /* <DEDUP_REMOVED lines=21> */
.L_x_853:
[----:B------:R-:W-:Y:S05]  /*9260*/  BSYNC B0 ;  /* 0x0000000000007941 */ /* 0x000fea0003800000 */
.L_x_852:
[----:B------:R-:W-:-:S05]  /*9270*/  LOP3.LUT R3, R0, R3, RZ, 0xfc, !PT ;  /* 0x0000000300037212 */ /* 0x000fca00078efcff */
[----:B------:R0:W-:Y:S01]  /*9280*/  STG.E.U8 desc[UR36][R16.64], R3 ;  /* 0x0000000310007986 */ /* 0x0001e2000c101124 */
[----:B------:R-:W-:Y:S05]  /*9290*/  BRA `(.L_x_840) ;  /* 0x0000000800107947 */ /* 0x000fea0003800000 */
.L_x_851:
        /* <DEDUP_REMOVED lines=13> */
.L_x_855:
[----:B------:R-:W-:Y:S01]  /*9370*/  IMAD.MOV.U32 R0, RZ, RZ, 0x7f ;  /* 0x0000007fff007424 */ /* 0x000fe200078e00ff */
[----:B------:R-:W-:-:S04]  /*9380*/  ISETP.GT.U32.AND P0, PT, R2, 0x7f800000, PT ;  /* 0x7f8000000200780c */ /* 0x000fc80003f04070 */
[----:B------:R-:W-:-:S09]  /*9390*/  SEL R0, R0, 0x7c, P0 ;  /* 0x0000007c00007807 */ /* 0x000fd20000000000 */
.L_x_856:
[----:B------:R-:W-:Y:S05]  /*93a0*/  BSYNC B0 ;  /* 0x0000000000007941 */ /* 0x000fea0003800000 */
.L_x_854:
[----:B------:R-:W-:-:S04]  /*93b0*/  LOP3.LUT R2, R3, 0x80000000, RZ, 0xc0, !PT ;  /* 0x8000000003027812 */ /* 0x000fc800078ec0ff */
[----:B------:R-:W-:-:S04]  /*93c0*/  SHF.R.U32.HI R3, RZ, 0x18, R2 ;  /* 0x00000018ff037819 */ /* 0x000fc80000011602 */
[----:B------:R-:W-:-:S05]  /*93d0*/  LOP3.LUT R3, R0, R3, RZ, 0xfc, !PT ;  /* 0x0000000300037212 */ /* 0x000fca00078efcff */
[----:B------:R0:W-:Y:S01]  /*93e0*/  STG.E.U8 desc[UR36][R16.64], R3 ;  /* 0x0000000310007986 */ /* 0x0001e2000c101124 */
[----:B------:R-:W-:Y:S05]  /*93f0*/  BRA `(.L_x_840) ;  /* 0x0000000400b87947 */ /* 0x000fea0003800000 */
.L_x_850:
[----:B------:R-:W-:-:S05]  /*9400*/  HADD2.F32 R0, -RZ, R2.H0_H0 ;  /* 0x20000002ff007230 */ /* 0x000fca0000004100 */
[----:B------:R-:W-:-:S05]  /*9410*/  F2FP.BF16.F32.PACK_AB R0, RZ, R0 ;  /* 0x00000000ff00723e */ /* 0x000fca00000010ff */
[----:B------:R0:W-:Y:S01]  /*9420*/  STG.E.U16 desc[UR36][R16.64], R0 ;  /* 0x0000000010007986 */ /* 0x0001e2000c101524 */
[----:B------:R-:W-:Y:S05]  /*9430*/  BRA `(.L_x_840) ;  /* 0x0000000400a87947 */ /* 0x000fea0003800000 */
.L_x_847:
        /* <DEDUP_REMOVED lines=12> */
.L_x_859:
        /* <DEDUP_REMOVED lines=17> */
.L_x_862:
[----:B------:R-:W-:-:S04]  /*9610*/  LOP3.LUT R2, R3, 0x80000000, RZ, 0xc0, !PT ;  /* 0x8000000003027812 */ /* 0x000fc800078ec0ff */
[----:B------:R-:W-:-:S04]  /*9620*/  SHF.R.U32.HI R3, RZ, 0x18, R2 ;  /* 0x00000018ff037819 */ /* 0x000fc80000011602 */
[----:B------:R-:W-:-:S04]  /*9630*/  LOP3.LUT R0, R0, R3, RZ, 0xfc, !PT ;  /* 0x0000000300007212 */ /* 0x000fc800078efcff */
[----:B------:R-:W-:-:S07]  /*9640*/  PRMT R8, R0, 0x7610, R8 ;  /* 0x0000761000087816 */ /* 0x000fce0000000008 */
.L_x_861:
[----:B------:R-:W-:Y:S05]  /*9650*/  BSYNC B0 ;  /* 0x0000000000007941 */ /* 0x000fea0003800000 */
.L_x_860:
[----:B------:R0:W-:Y:S01]  /*9660*/  STG.E.U8 desc[UR36][R16.64], R8 ;  /* 0x0000000810007986 */ /* 0x0001e2000c101124 */
[----:B------:R-:W-:Y:S05]  /*9670*/  BRA `(.L_x_840) ;  /* 0x0000000400187947 */ /* 0x000fea0003800000 */
.L_x_858:
        /* <DEDUP_REMOVED lines=17> */
.L_x_865:
[----:B------:R-:W-:-:S04]  /*9790*/  LOP3.LUT R2, R3, 0x80000000, RZ, 0xc0, !PT ;  /* 0x8000000003027812 */ /* 0x000fc800078ec0ff */
[----:B------:R-:W-:-:S04]  /*97a0*/  SHF.R.U32.HI R3, RZ, 0x18, R2 ;  /* 0x00000018ff037819 */ /* 0x000fc80000011602 */
[----:B------:R-:W-:-:S04]  /*97b0*/  LOP3.LUT R0, R0, R3, RZ, 0xfc, !PT ;  /* 0x0000000300007212 */ /* 0x000fc800078efcff */
[----:B------:R-:W-:-:S07]  /*97c0*/  PRMT R8, R0, 0x7610, R8 ;  /* 0x0000761000087816 */ /* 0x000fce0000000008 */
.L_x_864:
[----:B------:R-:W-:Y:S05]  /*97d0*/  BSYNC B0 ;  /* 0x0000000000007941 */ /* 0x000fea0003800000 */
.L_x_863:
[----:B------:R0:W-:Y:S01]  /*97e0*/  STG.E.U8 desc[UR36][R16.64], R8 ;  /* 0x0000000810007986 */ /* 0x0001e2000c101124 */
[----:B------:R-:W-:Y:S05]  /*97f0*/  BRA `(.L_x_840) ;  /* 0x0000000000b87947 */ /* 0x000fea0003800000 */
.L_x_857:
        /* <DEDUP_REMOVED lines=22> */
.L_x_839:
        /* <DEDUP_REMOVED lines=16> */
.L_x_868:
[----:B------:R-:W-:Y:S05]  /*9a60*/  BRA `(.L_x_840) ;  /* 0x00000000001c7947 */ /* 0x000fea0003800000 */
.L_x_867:
[----:B------:R-:W-:-:S06]  /*9a70*/  HADD2.F32 R2, -RZ, R2.H0_H0 ;  /* 0x20000002ff027230 */ /* 0x000fcc0000004100 */
[----:B------:R-:W0:Y:S02]  /*9a80*/  F2I.U64.TRUNC R2, R2 ;  /* 0x0000000200027311 */ /* 0x000e24000020d800 */
[----:B0-----:R0:W-:Y:S01]  /*9a90*/  STG.E.64 desc[UR36][R16.64], R2 ;  /* 0x0000000210007986 */ /* 0x0011e2000c101b24 */
[----:B------:R-:W-:Y:S05]  /*9aa0*/  BRA `(.L_x_840) ;  /* 0x00000000000c7947 */ /* 0x000fea0003800000 */
.L_x_866:
[----:B------:R-:W-:-:S04]  /*9ab0*/  HADD2.F32 R2, -RZ, R2.H0_H0 ;  /* 0x20000002ff027230 */ /* 0x000fc80000004100 */
[----:B------:R-:W0:Y:S02]  /*9ac0*/  F2I.FTZ.U32.TRUNC.NTZ R3, R2 ;  /* 0x0000000200037305 */ /* 0x000e24000021f000 */
[----:B0-----:R0:W-:Y:S02]  /*9ad0*/  STG.E desc[UR36][R16.64], R3 ;  /* 0x0000000310007986 */ /* 0x0011e4000c101924 */
.L_x_840:
[----:B------:R-:W-:-:S07]  /*9ae0*/  VIADD R19, R19, 0x80 ;  /* 0x0000008013137836 */ /* 0x000fce0000000000 */
.L_x_800:
[----:B------:R-:W-:Y:S05]  /*9af0*/  BSYNC B6 ;  /* 0x0000000000067941 */ /* 0x000fea0003800000 */
.L_x_799:
[----:B------:R-:W-:Y:S02]  /*9b00*/  ULDC UR4, c[0x0][0x210] ;  /* 0x0000840000047ab9 */ /* 0x000fe40000000800 */
[----:B------:R-:W-:-:S13]  /*9b10*/  ISETP.GE.AND P0, PT, R19, UR4, PT ;  /* 0x0000000413007c0c */ /* 0x000fda000bf06270 */
[----:B------:R-:W-:Y:S05]  /*9b20*/  @P0 EXIT ;  /* 0x000000000000094d */ /* 0x000fea0003800000 */
        /* <DEDUP_REMOVED lines=303> */
.L_x_869:
        /* <DEDUP_REMOVED lines=22> */
.L_x_873:
[----:B------:R-:W2:Y:S02]  /*af80*/  LDG.E.U8 R2, desc[UR36][R2.64] ;  /* 0x0000002402027981 */ /* 0x000ea4000c1e1100 */
[----:B--2---:R-:W-:-:S04]  /*af90*/  I2FP.F32.U32 R0, R2 ;  /* 0x0000000200007245 */ /* 0x004fc80000201000 */
[----:B------:R-:W-:Y:S01]  /*afa0*/  F2FP.F16.F32.PACK_AB R0, RZ, R0 ;  /* 0x00000000ff00723e */ /* 0x000fe200000000ff */
[----:B------:R-:W-:Y:S06]  /*afb0*/  BRA `(.L_x_875) ;  /* 0x0000000c00887947 */ /* 0x000fec0003800000 */
.L_x_872:
        /* <DEDUP_REMOVED lines=10> */
.L_x_877:
[----:B------:R-:W2:Y:S02]  /*b060*/  LDG.E R2, desc[UR36][R2.64] ;  /* 0x0000002402027981 */ /* 0x000ea4000c1e1900 */
[----:B--2---:R-:W-:-:S04]  /*b070*/  I2FP.F32.S32 R0, R2 ;  /* 0x0000000200007245 */ /* 0x004fc80000201400 */
[----:B------:R-:W-:Y:S01]  /*b080*/  F2FP.F16.F32.PACK_AB R0, RZ, R0 ;  /* 0x00000000ff00723e */ /* 0x000fe200000000ff */
[----:B------:R-:W-:Y:S06]  /*b090*/  BRA `(.L_x_875) ;  /* 0x0000000c00507947 */ /* 0x000fec0003800000 */
.L_x_876:
[----:B------:R-:W2:Y:S02]  /*b0a0*/  LDG.E.U16 R2, desc[UR36][R2.64] ;  /* 0x0000002402027981 */ /* 0x000ea4000c1e1500 */
[----:B--2---:R-:W0:Y:S02]  /*b0b0*/  I2F.S16 R0, R2 ;  /* 0x0000000200007306 */ /* 0x004e240000101400 */
[----:B0-----:R-:W-:Y:S01]  /*b0c0*/  F2FP.F16.F32.PACK_AB R0, RZ, R0 ;  /* 0x00000000ff00723e */ /* 0x001fe200000000ff */
[----:B------:R-:W-:Y:S06]  /*b0d0*/  BRA `(.L_x_875) ;  /* 0x0000000c00407947 */ /* 0x000fec0003800000 */
.L_x_871:
        /* <DEDUP_REMOVED lines=9> */
.L_x_879:
[----:B------:R1:W5:Y:S01]  /*b170*/  LDG.E.U16 R0, desc[UR36][R2.64] ;  /* 0x0000002402007981 */ /* 0x000362000c1e1500 */
[----:B------:R-:W-:Y:S05]  /*b180*/  BRA `(.L_x_875) ;  /* 0x0000000c00147947 */ /* 0x000fea0003800000 */
.L_x_878:
        /* <DEDUP_REMOVED lines=9> */
.L_x_881:
[----:B------:R0:W5:Y:S01]  /*b220*/  LDG.E.U16 R0, desc[UR36][R2.64] ;  /* 0x0000002402007981 */ /* 0x000162000c1e1500 */
[----:B------:R-:W-:Y:S05]  /*b230*/  BRA `(.L_x_875) ;  /* 0x0000000800e87947 */ /* 0x000fea0003800000 */
.L_x_880:
        /* <DEDUP_REMOVED lines=8> */
.L_x_870:
        /* <DEDUP_REMOVED lines=13> */
.L_x_884:
        /* <DEDUP_REMOVED lines=8> */
.L_x_883:
        /* <DEDUP_REMOVED lines=28> */
.L_x_886:
        /* <DEDUP_REMOVED lines=15> */
.L_x_885:
[----:B------:R-:W2:Y:S02]  /*b6c0*/  LDG.E.U16 R0, desc[UR36][R2.64] ;  /* 0x0000002402007981 */ /* 0x000ea4000c1e1500 */
[----:B--2---:R-:W-:-:S05]  /*b6d0*/  IMAD.U32 R0, R0, 0x10000, RZ ;  /* 0x0001000000007824 */ /* 0x004fca00078e00ff */
[----:B------:R-:W-:Y:S01]  /*b6e0*/  F2FP.F16.F32.PACK_AB R0, RZ, R0 ;  /* 0x00000000ff00723e */ /* 0x000fe200000000ff */
[----:B------:R-:W-:Y:S06]  /*b6f0*/  BRA `(.L_x_875) ;  /* 0x0000000400b87947 */ /* 0x000fec0003800000 */
.L_x_882:
        /* <DEDUP_REMOVED lines=12> */
.L_x_889:
        /* <DEDUP_REMOVED lines=21> */
.L_x_893:
[----:B------:R-:W-:Y:S05]  /*b910*/  BSYNC B1 ;  /* 0x0000000000017941 */ /* 0x000fea0003800000 */
.L_x_892:
[----:B------:R-:W-:Y:S01]  /*b920*/  LEA R3, R0, 0x3b800000, 0x17 ;  /* 0x3b80000000037811 */ /* 0x000fe200078eb8ff */
[----:B------:R-:W-:-:S05]  /*b930*/  IMAD.SHL.U32 R0, R2, 0x100000, RZ ;  /* 0x0010000002007824 */ /* 0x000fca00078e00ff */
[----:B------:R-:W-:-:S07]  /*b940*/  LOP3.LUT R0, R3, R0, R4, 0xfe, !PT ;  /* 0x0000000003007212 */ /* 0x000fce00078efe04 */
.L_x_891:
[----:B------:R-:W-:Y:S05]  /*b950*/  BSYNC B0 ;  /* 0x0000000000007941 */ /* 0x000fea0003800000 */
.L_x_890:
[----:B------:R-:W-:Y:S01]  /*b960*/  F2FP.F16.F32.PACK_AB R0, RZ, R0 ;  /* 0x00000000ff00723e */ /* 0x000fe200000000ff */
[----:B------:R-:W-:Y:S06]  /*b970*/  BRA `(.L_x_875) ;  /* 0x0000000400187947 */ /* 0x000fec0003800000 */
.L_x_888:
        /* <DEDUP_REMOVED lines=21> */
.L_x_897:
[----:B------:R-:W-:Y:S05]  /*bad0*/  BSYNC B1 ;  /* 0x0000000000017941 */ /* 0x000fea0003800000 */
.L_x_896:
[----:B------:R-:W-:Y:S01]  /*bae0*/  LEA R3, R0, 0x37800000, 0x17 ;  /* 0x3780000000037811 */ /* 0x000fe200078eb8ff */
[----:B------:R-:W-:-:S05]  /*baf0*/  IMAD.SHL.U32 R0, R2, 0x200000, RZ ;  /* 0x0020000002007824 */ /* 0x000fca00078e00ff */
[----:B------:R-:W-:-:S07]  /*bb00*/  LOP3.LUT R0, R3, R0, R4, 0xfe, !PT ;  /* 0x0000000003007212 */ /* 0x000fce00078efe04 */
.L_x_895:
[----:B------:R-:W-:Y:S05]  /*bb10*/  BSYNC B0 ;  /* 0x0000000000007941 */ /* 0x000fea0003800000 */
.L_x_894:
[----:B------:R-:W-:Y:S01]  /*bb20*/  F2FP.F16.F32.PACK_AB R0, RZ, R0 ;  /* 0x00000000ff00723e */ /* 0x000fe200000000ff */
[----:B------:R-:W-:Y:S06]  /*bb30*/  BRA `(.L_x_875) ;  /* 0x0000000000a87947 */ /* 0x000fec0003800000 */
.L_x_887:
        /* <DEDUP_REMOVED lines=14> */
.L_x_901:
[----:B------:R-:W-:Y:S05]  /*bc20*/  BSYNC B0 ;  /* 0x0000000000007941 */ /* 0x000fea0003800000 */
.L_x_900:
[----:B------:R-:W-:Y:S01]  /*bc30*/  F2FP.F16.F32.PACK_AB R0, RZ, R0 ;  /* 0x00000000ff00723e */ /* 0x000fe200000000ff */
[----:B------:R-:W-:Y:S06]  /*bc40*/  BRA `(.L_x_875) ;  /* 0x0000000000647947 */ /* 0x000fec0003800000 */
.L_x_874:
        /* <DEDUP_REMOVED lines=16> */
.L_x_902:
[----:B------:R-:W-:Y:S01]  /*bd50*/  PRMT R0, RZ, 0x7610, R0 ;  /* 0x00007610ff007816 */ /* 0x000fe20000000000 */
[----:B------:R-:W-:Y:S06]  /*bd60*/  BRA `(.L_x_875) ;  /* 0x00000000001c7947 */ /* 0x000fec0003800000 */
.L_x_899:
[----:B------:R-:W2:Y:S02]  /*bd70*/  LDG.E.64 R2, desc[UR36][R2.64] ;  /* 0x0000002402027981 */ /* 0x000ea4000c1e1b00 */
[----:B--2---:R-:W0:Y:S02]  /*bd80*/  I2F.U64 R0, R2 ;  /* 0x0000000200007312 */ /* 0x004e240000301000 */
[----:B0-----:R-:W-:Y:S01]  /*bd90*/  F2FP.F16.F32.PACK_AB R0, RZ, R0 ;  /* 0x00000000ff00723e */ /* 0x001fe200000000ff */
[----:B------:R-:W-:Y:S06]  /*bda0*/  BRA `(.L_x_875) ;  /* 0x00000000000c7947 */ /* 0x000fec0003800000 */
.L_x_898:
[----:B------:R-:W2:Y:S02]  /*bdb0*/  LDG.E R2, desc[UR36][R2.64] ;  /* 0x0000002402027981 */ /* 0x000ea4000c1e1900 */
[----:B--2---:R-:W-:-:S04]  /*bdc0*/  I2FP.F32.U32 R0, R2 ;  /* 0x0000000200007245 */ /* 0x004fc80000201000 */
[----:B------:R-:W-:-:S07]  /*bdd0*/  F2FP.F16.F32.PACK_AB R0, RZ, R0 ;  /* 0x00000000ff00723e */ /* 0x000fce00000000ff */
.L_x_875:
        /* <DEDUP_REMOVED lines=32> */
[----:B0-----:R-:W-:Y:S01]  /*bfe0*/  STG.E.U8 desc[UR36][R16.64], R3 ;  /* 0x0000000310007986 */ /* 0x001fe2000c101124 */
[----:B------:R-:W-:Y:S05]  /*bff0*/  EXIT ;  /* 0x000000000000794d */ /* 0x000fea0003800000 */
.L_x_906:
[----:B------:R-:W-:-:S06]  /*c000*/  HADD2.F32 R3, -RZ, R2.H0_H0 ;  /* 0x20000002ff037230 */ /* 0x000fcc0000004100 */
[----:B------:R-:W0:Y:S02]  /*c010*/  F2I.S64.TRUNC R2, R3 ;  /* 0x0000000300027311 */ /* 0x000e24000020d900 */
[----:B0-----:R-:W-:Y:S01]  /*c020*/  STG.E.U8 desc[UR36][R16.64], R2 ;  /* 0x0000000210007986 */ /* 0x001fe2000c101124 */
[----:B------:R-:W-:Y:S05]  /*c030*/  EXIT ;  /* 0x000000000000794d */ /* 0x000fea0003800000 */
.L_x_905:
        /* <DEDUP_REMOVED lines=8> */
[----:B0-----:R-:W-:Y:S01]  /*c0c0*/  STG.E.64 desc[UR36][R16.64], R2 ;  /* 0x0000000210007986 */ /* 0x001fe2000c101b24 */
[----:B------:R-:W-:Y:S05]  /*c0d0*/  EXIT ;  /* 0x000000000000794d */ /* 0x000fea0003800000 */
.L_x_909:
[----:B------:R-:W-:-:S04]  /*c0e0*/  HADD2.F32 R2, -RZ, R2.H0_H0 ;  /* 0x20000002ff027230 */ /* 0x000fc80000004100 */
[----:B------:R-:W0:Y:S02]  /*c0f0*/  F2I.FTZ.TRUNC.NTZ R3, R2 ;  /* 0x0000000200037305 */ /* 0x000e24000021f100 */
[----:B0-----:R-:W-:Y:S01]  /*c100*/  STG.E desc[UR36][R16.64], R3 ;  /* 0x0000000310007986 */ /* 0x001fe2000c101924 */
[----:B------:R-:W-:Y:S05]  /*c110*/  EXIT ;  /* 0x000000000000794d */ /* 0x000fea0003800000 */
.L_x_908:
[----:B------:R-:W-:-:S04]  /*c120*/  HADD2.F32 R2, -RZ, R2.H0_H0 ;  /* 0x20000002ff027230 */ /* 0x000fc80000004100 */
[----:B------:R-:W0:Y:S02]  /*c130*/  F2I.FTZ.TRUNC.NTZ R3, R2 ;  /* 0x0000000200037305 */ /* 0x000e24000021f100 */
[----:B0-----:R-:W-:Y:S01]  /*c140*/  STG.E.U16 desc[UR36][R16.64], R3 ;  /* 0x0000000310007986 */ /* 0x001fe2000c101524 */
[----:B------:R-:W-:Y:S05]  /*c150*/  EXIT ;  /* 0x000000000000794d */ /* 0x000fea0003800000 */
.L_x_904:
[----:B------:R-:W-:-:S13]  /*c160*/  ISETP.GT.AND P0, PT, R5, 0x6, PT ;  /* 0x000000060500780c */ /* 0x000fda0003f04270 */
[----:B------:R-:W-:Y:S05]  /*c170*/  @P0 BRA `(.L_x_910) ;  /* 0x0000000000240947 */ /* 0x000fea0003800000 */
[----:B------:R-:W-:-:S13]  /*c180*/  ISETP.NE.AND P0, PT, R5, 0x5, PT ;  /* 0x000000050500780c */ /* 0x000fda0003f05270 */
[----:B------:R-:W-:Y:S05]  /*c190*/  @!P0 BRA `(.L_x_911) ;  /* 0x0000000000148947 */ /* 0x000fea0003800000 */
[----:B------:R-:W-:-:S13]  /*c1a0*/  ISETP.NE.AND P0, PT, R5, 0x6, PT ;  /* 0x000000060500780c */ /* 0x000fda0003f05270 */
[----:B------:R-:W-:Y:S05]  /*c1b0*/  @P0 BRA `(.L_x_907) ;  /* 0x0000000800c40947 */ /* 0x000fea0003800000 */
[----:B------:R-:W-:-:S05]  /*c1c0*/  HADD2.F32 R3, -RZ, R2.H0_H0 ;  /* 0x20000002ff037230 */ /* 0x000fca0000004100 */
[----:B------:R-:W-:Y:S01]  /*c1d0*/  STG.E desc[UR36][R16.64], R3 ;  /* 0x0000000310007986 */ /* 0x000fe2000c101924 */
[----:B------:R-:W-:Y:S05]  /*c1e0*/  EXIT ;  /* 0x000000000000794d */ /* 0x000fea0003800000 */
.L_x_911:
[----:B------:R-:W-:Y:S01]  /*c1f0*/  STG.E.U16 desc[UR36][R16.64], R2 ;  /* 0x0000000210007986 */ /* 0x000fe2000c101524 */
[----:B------:R-:W-:Y:S05]  /*c200*/  EXIT ;  /* 0x000000000000794d */ /* 0x000fea0003800000 */
.L_x_910:
        /* <DEDUP_REMOVED lines=8> */
[----:B------:R-:W-:Y:S01]  /*c290*/  STG.E.64 desc[UR36][R16.64], R2 ;  /* 0x0000000210007986 */ /* 0x000fe2000c101b24 */
[----:B------:R-:W-:Y:S05]  /*c2a0*/  EXIT ;  /* 0x000000000000794d */ /* 0x000fea0003800000 */
.L_x_913:
[----:B------:R-:W-:-:S05]  /*c2b0*/  HADD2.F32 R0, -RZ, R2.H0_H0 ;  /* 0x20000002ff007230 */ /* 0x000fca0000004100 */
[----:B------:R-:W-:-:S04]  /*c2c0*/  F2FP.F16.F32.PACK_AB R0, RZ, R0 ;  /* 0x00000000ff00723e */ /* 0x000fc800000000ff */
[----:B------:R-:W-:-:S05]  /*c2d0*/  PRMT R0, R0, 0x5410, RZ ;  /* 0x0000541000007816 */ /* 0x000fca00000000ff */
[----:B------:R-:W-:Y:S01]  /*c2e0*/  STG.E desc[UR36][R16.64], R0 ;  /* 0x0000000010007986 */ /* 0x000fe2000c101924 */
[----:B------:R-:W-:Y:S05]  /*c2f0*/  EXIT ;  /* 0x000000000000794d */ /* 0x000fea0003800000 */
.L_x_912:
[----:B------:R-:W-:-:S05]  /*c300*/  HADD2.F32 R2, -RZ, R2.H0_H0 ;  /* 0x20000002ff027230 */ /* 0x000fca0000004100 */
[----:B------:R-:W-:-:S06]  /*c310*/  FMUL.FTZ R2, R2, 1 ;  /* 0x3f80000002027820 */ /* 0x000fcc0000410000 */
[----:B------:R-:W0:Y:S02]  /*c320*/  F2F.F64.F32 R2, R2 ;  /* 0x0000000200027310 */ /* 0x000e240000201800 */
[----:B0-----:R-:W-:Y:S01]  /*c330*/  STG.E.64 desc[UR36][R16.64], R2 ;  /* 0x0000000210007986 */ /* 0x001fe2000c101b24 */
[----:B------:R-:W-:Y:S05]  /*c340*/  EXIT ;  /* 0x000000000000794d */ /* 0x000fea0003800000 */
.L_x_903:
        /* <DEDUP_REMOVED lines=11> */
[----:B------:R-:W-:Y:S01]  /*c400*/  STG.E.U8 desc[UR36][R16.64], R3 ;  /* 0x0000000310007986 */ /* 0x000fe2000c101124 */
[----:B------:R-:W-:Y:S05]  /*c410*/  EXIT ;  /* 0x000000000000794d */ /* 0x000fea0003800000 */
.L_x_916:
[----:B------:R-:W-:Y:S01]  /*c420*/  HADD2.F32 R2, -RZ, R2.H0_H0 ;  /* 0x20000002ff027230 */ /* 0x000fe20000004100 */
[----:B------:R-:W-:-:S04]  /*c430*/  CS2R R6, SRZ ;  /* 0x0000000000067805 */ /* 0x000fc8000001ff00 */
[----:B------:R-:W-:-:S04]  /*c440*/  FMUL.FTZ R2, R2, 1 ;  /* 0x3f80000002027820 */ /* 0x000fc80000410000 */
[----:B------:R-:W0:Y:S02]  /*c450*/  F2F.F64.F32 R4, R2 ;  /* 0x0000000200047310 */ /* 0x000e240000201800 */
[----:B0-----:R-:W-:Y:S01]  /*c460*/  STG.E.128 desc[UR36][R16.64], R4 ;  /* 0x0000000410007986 */ /* 0x001fe2000c101d24 */
[----:B------:R-:W-:Y:S05]  /*c470*/  EXIT ;  /* 0x000000000000794d */ /* 0x000fea0003800000 */
.L_x_915:
        /* <DEDUP_REMOVED lines=21> */
.L_x_920:
[----:B------:R-:W-:Y:S05]  /*c5d0*/  BSYNC B0 ;  /* 0x0000000000007941 */ /* 0x000fea0003800000 */
.L_x_919:
[----:B------:R-:W-:-:S05]  /*c5e0*/  LOP3.LUT R3, R0, R3, RZ, 0xfc, !PT ;  /* 0x0000000300037212 */ /* 0x000fca00078efcff */
[----:B------:R-:W-:Y:S01]  /*c5f0*/  STG.E.U8 desc[UR36][R16.64], R3 ;  /* 0x0000000310007986 */ /* 0x000fe2000c101124 */
[----:B------:R-:W-:Y:S05]  /*c600*/  EXIT ;  /* 0x000000000000794d */ /* 0x000fea0003800000 */
.L_x_918:
        /* <DEDUP_REMOVED lines=13> */
.L_x_922:
[----:B------:R-:W-:Y:S01]  /*c6e0*/  IMAD.MOV.U32 R0, RZ, RZ, 0x7f ;  /* 0x0000007fff007424 */ /* 0x000fe200078e00ff */
[----:B------:R-:W-:-:S04]  /*c6f0*/  ISETP.GT.U32.AND P0, PT, R2, 0x7f800000, PT ;  /* 0x7f8000000200780c */ /* 0x000fc80003f04070 */
[----:B------:R-:W-:-:S09]  /*c700*/  SEL R0, R0, 0x7c, P0 ;  /* 0x0000007c00007807 */ /* 0x000fd20000000000 */
.L_x_923:
[----:B------:R-:W-:Y:S05]  /*c710*/  BSYNC B0 ;  /* 0x0000000000007941 */ /* 0x000fea0003800000 */
.L_x_921:
[----:B------:R-:W-:-:S04]  /*c720*/  LOP3.LUT R2, R3, 0x80000000, RZ, 0xc0, !PT ;  /* 0x8000000003027812 */ /* 0x000fc800078ec0ff */
[----:B------:R-:W-:-:S04]  /*c730*/  SHF.R.U32.HI R3, RZ, 0x18, R2 ;  /* 0x00000018ff037819 */ /* 0x000fc80000011602 */
[----:B------:R-:W-:-:S05]  /*c740*/  LOP3.LUT R3, R0, R3, RZ, 0xfc, !PT ;  /* 0x0000000300037212 */ /* 0x000fca00078efcff */
[----:B------:R-:W-:Y:S01]  /*c750*/  STG.E.U8 desc[UR36][R16.64], R3 ;  /* 0x0000000310007986 */ /* 0x000fe2000c101124 */
[----:B------:R-:W-:Y:S05]  /*c760*/  EXIT ;  /* 0x000000000000794d */ /* 0x000fea0003800000 */
.L_x_917:
[----:B------:R-:W-:-:S05]  /*c770*/  HADD2.F32 R0, -RZ, R2.H0_H0 ;  /* 0x20000002ff007230 */ /* 0x000fca0000004100 */
[----:B------:R-:W-:-:S05]  /*c780*/  F2FP.BF16.F32.PACK_AB R0, RZ, R0 ;  /* 0x00000000ff00723e */ /* 0x000fca00000010ff */
[----:B------:R-:W-:Y:S01]  /*c790*/  STG.E.U16 desc[UR36][R16.64], R0 ;  /* 0x0000000010007986 */ /* 0x000fe2000c101524 */
[----:B------:R-:W-:Y:S05]  /*c7a0*/  EXIT ;  /* 0x000000000000794d */ /* 0x000fea0003800000 */
.L_x_914:
        /* <DEDUP_REMOVED lines=10> */
[----:B0-----:R-:W-:Y:S01]  /*c850*/  STG.E.U16 desc[UR36][R16.64], R3 ;  /* 0x0000000310007986 */ /* 0x001fe2000c101524 */
[----:B------:R-:W-:Y:S05]  /*c860*/  EXIT ;  /* 0x000000000000794d */ /* 0x000fea0003800000 */
.L_x_926:
        /* <DEDUP_REMOVED lines=17> */
.L_x_929:
[----:B------:R-:W-:-:S04]  /*c980*/  LOP3.LUT R2, R3, 0x80000000, RZ, 0xc0, !PT ;  /* 0x8000000003027812 */ /* 0x000fc800078ec0ff */
[----:B------:R-:W-:-:S04]  /*c990*/  SHF.R.U32.HI R3, RZ, 0x18, R2 ;  /* 0x00000018ff037819 */ /* 0x000fc80000011602 */
[----:B------:R-:W-:-:S04]  /*c9a0*/  LOP3.LUT R0, R0, R3, RZ, 0xfc, !PT ;  /* 0x0000000300007212 */ /* 0x000fc800078efcff */
[----:B------:R-:W-:-:S07]  /*c9b0*/  PRMT R8, R0, 0x7610, R8 ;  /* 0x0000761000087816 */ /* 0x000fce0000000008 */
.L_x_928:
[----:B------:R-:W-:Y:S05]  /*c9c0*/  BSYNC B0 ;  /* 0x0000000000007941 */ /* 0x000fea0003800000 */
.L_x_927:
[----:B------:R-:W-:Y:S01]  /*c9d0*/  STG.E.U8 desc[UR36][R16.64], R8 ;  /* 0x0000000810007986 */ /* 0x000fe2000c101124 */
[----:B------:R-:W-:Y:S05]  /*c9e0*/  EXIT ;  /* 0x000000000000794d */ /* 0x000fea0003800000 */
.L_x_925:
        /* <DEDUP_REMOVED lines=17> */
.L_x_932:
[----:B------:R-:W-:-:S04]  /*cb00*/  LOP3.LUT R2, R3, 0x80000000, RZ, 0xc0, !PT ;  /* 0x8000000003027812 */ /* 0x000fc800078ec0ff */
[----:B------:R-:W-:-:S04]  /*cb10*/  SHF.R.U32.HI R3, RZ, 0x18, R2 ;  /* 0x00000018ff037819 */ /* 0x000fc80000011602 */
[----:B------:R-:W-:-:S04]  /*cb20*/  LOP3.LUT R0, R0, R3, RZ, 0xfc, !PT ;  /* 0x0000000300007212 */ /* 0x000fc800078efcff */
[----:B------:R-:W-:-:S07]  /*cb30*/  PRMT R8, R0, 0x7610, R8 ;  /* 0x0000761000087816 */ /* 0x000fce0000000008 */
.L_x_931:
[----:B------:R-:W-:Y:S05]  /*cb40*/  BSYNC B0 ;  /* 0x0000000000007941 */ /* 0x000fea0003800000 */
.L_x_930:
[----:B------:R-:W-:Y:S01]  /*cb50*/  STG.E.U8 desc[UR36][R16.64], R8 ;  /* 0x0000000810007986 */ /* 0x000fe2000c101124 */
[----:B------:R-:W-:Y:S05]  /*cb60*/  EXIT ;  /* 0x000000000000794d */ /* 0x000fea0003800000 */
.L_x_924:
        /* <DEDUP_REMOVED lines=22> */
.L_x_907:
        /* <DEDUP_REMOVED lines=16> */
.L_x_935:
[----:B------:R-:W-:Y:S05]  /*cdd0*/  EXIT ;  /* 0x000000000000794d */ /* 0x000fea0003800000 */
.L_x_934:
[----:B------:R-:W-:-:S06]  /*cde0*/  HADD2.F32 R2, -RZ, R2.H0_H0 ;  /* 0x20000002ff027230 */ /* 0x000fcc0000004100 */
[----:B------:R-:W0:Y:S02]  /*cdf0*/  F2I.U64.TRUNC R2, R2 ;  /* 0x0000000200027311 */ /* 0x000e24000020d800 */
[----:B0-----:R-:W-:Y:S01]  /*ce00*/  STG.E.64 desc[UR36][R16.64], R2 ;  /* 0x0000000210007986 */ /* 0x001fe2000c101b24 */
[----:B------:R-:W-:Y:S05]  /*ce10*/  EXIT ;  /* 0x000000000000794d */ /* 0x000fea0003800000 */
.L_x_933:
[----:B------:R-:W-:-:S04]  /*ce20*/  HADD2.F32 R2, -RZ, R2.H0_H0 ;  /* 0x20000002ff027230 */ /* 0x000fc80000004100 */
[----:B------:R-:W0:Y:S02]  /*ce30*/  F2I.FTZ.U32.TRUNC.NTZ R3, R2 ;  /* 0x0000000200037305 */ /* 0x000e24000021f000 */
[----:B0-----:R-:W-:Y:S01]  /*ce40*/  STG.E desc[UR36][R16.64], R3 ;  /* 0x0000000310007986 */ /* 0x001fe2000c101924 */
[----:B------:R-:W-:Y:S05]  /*ce50*/  EXIT ;  /* 0x000000000000794d */ /* 0x000fea0003800000 */
.L_x_936:
        /* <DEDUP_REMOVED lines=10> */
.L_x_2718:


//--------------------- .text._ZN2at6native27unrolled_elementwise_kernelIZZZNS0_16cosh_kernel_cudaERNS_18TensorIteratorBaseEENKUlvE0_clEvENKUlvE1_clEvEUlN3c104HalfEE_St5arrayIPcLm2EELi4E23TrivialOffsetCalculatorILi1EjESD_NS0_6memory12LoadWithCastILi1EEENSE_13StoreWithCastILi1EEEEEviT_T0_T2_T3_T4_T5_ --------------------------
	.section	.text._ZN2at6native27unrolled_elementwise_kernelIZZZNS0_16cosh_kernel_cudaERNS_18TensorIteratorBaseEENKUlvE0_clEvENKUlvE1_clEvEUlN3c104HalfEE_St5arrayIPcLm2EELi4E23TrivialOffsetCalculatorILi1EjESD_NS0_6memory12LoadWithCastILi1EEENSE_13StoreWithCastILi1EEEEEviT_T0_T2_T3_T4_T5_,"ax",@progbits
	.align	128
        .global         _ZN2at6native27unrolled_elementwise_kernelIZZZNS0_16cosh_kernel_cudaERNS_18TensorIteratorBaseEENKUlvE0_clEvENKUlvE1_clEvEUlN3c104HalfEE_St5arrayIPcLm2EELi4E23TrivialOffsetCalculatorILi1EjESD_NS0_6memory12LoadWithCastILi1EEENSE_13StoreWithCastILi1EEEEEviT_T0_T2_T3_T4_T5_
        .type           _ZN2at6native27unrolled_elementwise_kernelIZZZNS0_16cosh_kernel_cudaERNS_18TensorIteratorBaseEENKUlvE0_clEvENKUlvE1_clEvEUlN3c104HalfEE_St5arrayIPcLm2EELi4E23TrivialOffsetCalculatorILi1EjESD_NS0_6memory12LoadWithCastILi1EEENSE_13StoreWithCastILi1EEEEEviT_T0_T2_T3_T4_T5_,@function
        .size           _ZN2at6native27unrolled_elementwise_kernelIZZZNS0_16cosh_kernel_cudaERNS_18TensorIteratorBaseEENKUlvE0_clEvENKUlvE1_clEvEUlN3c104HalfEE_St5arrayIPcLm2EELi4E23TrivialOffsetCalculatorILi1EjESD_NS0_6memory12LoadWithCastILi1EEENSE_13StoreWithCastILi1EEEEEviT_T0_T2_T3_T4_T5_,(.L_x_2719 - _ZN2at6native27unrolled_elementwise_kernelIZZZNS0_16cosh_kernel_cudaERNS_18TensorIteratorBaseEENKUlvE0_clEvENKUlvE1_clEvEUlN3c104HalfEE_St5arrayIPcLm2EELi4E23TrivialOffsetCalculatorILi1EjESD_NS0_6memory12LoadWithCastILi1EEENSE_13StoreWithCastILi1EEEEEviT_T0_T2_T3_T4_T5_)
        .other          _ZN2at6native27unrolled_elementwise_kernelIZZZNS0_16cosh_kernel_cudaERNS_18TensorIteratorBaseEENKUlvE0_clEvENKUlvE1_clEvEUlN3c104HalfEE_St5arrayIPcLm2EELi4E23TrivialOffsetCalculatorILi1EjESD_NS0_6memory12LoadWithCastILi1EEENSE_13StoreWithCastILi1EEEEEviT_T0_T2_T3_T4_T5_,@"STO_CUDA_ENTRY STV_DEFAULT"
_ZN2at6native27unrolled_elementwise_kernelIZZZNS0_16cosh_kernel_cudaERNS_18TensorIteratorBaseEENKUlvE0_clEvENKUlvE1_clEvEUlN3c104HalfEE_St5arrayIPcLm2EELi4E23TrivialOffsetCalculatorILi1EjESD_NS0_6memory12LoadWithCastILi1EEENSE_13StoreWithCastILi1EEEEEviT_T0_T2_T3_T4_T5_:
.text._ZN2at6native27unrolled_elementwise_kernelIZZZNS0_16cosh_kernel_cudaERNS_18TensorIteratorBaseEENKUlvE0_clEvENKUlvE1_clEvEUlN3c104HalfEE_St5arrayIPcLm2EELi4E23TrivialOffsetCalculatorILi1EjESD_NS0_6memory12LoadWithCastILi1EEENSE_13StoreWithCastILi1EEEEEviT_T0_T2_T3_T4_T5_:
        /* <DEDUP_REMOVED lines=31> */
[----:B0-----:R-:W-:-:S04]  /*01f0*/  F2FP.F16.F32.PACK_AB R0, RZ, R0 ;  /* 0x00000000ff00723e */ /* 0x001fc800000000ff */
[----:B------:R-:W-:Y:S01]  /*0200*/  PRMT R25, R0, 0x7610, R25 ;  /* 0x0000761000197816 */ /* 0x000fe20000000019 */
[----:B------:R-:W-:Y:S06]  /*0210*/  BRA `(.L_x_944) ;  /* 0x0000000c00d47947 */ /* 0x000fec0003800000 */
.L_x_942:
[----:B------:R-:W2:Y:S02]  /*0220*/  LDG.E.U8 R2, desc[UR36][R2.64] ;  /* 0x0000002402027981 */ /* 0x000ea4000c1e1100 */
[----:B--2---:R-:W-:-:S04]  /*0230*/  I2FP.F32.U32 R0, R2 ;  /* 0x0000000200007245 */ /* 0x004fc80000201000 */
[----:B------:R-:W-:-:S04]  /*0240*/  F2FP.F16.F32.PACK_AB R0, RZ, R0 ;  /* 0x00000000ff00723e */ /* 0x000fc800000000ff */
[----:B------:R-:W-:Y:S01]  /*0250*/  PRMT R25, R0, 0x7610, R25 ;  /* 0x0000761000197816 */ /* 0x000fe20000000019 */
[----:B------:R-:W-:Y:S06]  /*0260*/  BRA `(.L_x_944) ;  /* 0x0000000c00c07947 */ /* 0x000fec0003800000 */
.L_x_941:
        /* <DEDUP_REMOVED lines=8> */
[----:B0-----:R-:W-:-:S04]  /*02f0*/  F2FP.F16.F32.PACK_AB R0, RZ, R0 ;  /* 0x00000000ff00723e */ /* 0x001fc800000000ff */
[----:B------:R-:W-:Y:S01]  /*0300*/  PRMT R25, R0, 0x7610, R25 ;  /* 0x0000761000197816 */ /* 0x000fe20000000019 */
[----:B------:R-:W-:Y:S06]  /*0310*/  BRA `(.L_x_944) ;  /* 0x0000000c00947947 */ /* 0x000fec0003800000 */
.L_x_946:
[----:B------:R-:W2:Y:S02]  /*0320*/  LDG.E R2, desc[UR36][R2.64] ;  /* 0x0000002402027981 */ /* 0x000ea4000c1e1900 */
[----:B--2---:R-:W-:-:S04]  /*0330*/  I2FP.F32.S32 R0, R2 ;  /* 0x0000000200007245 */ /* 0x004fc80000201400 */
[----:B------:R-:W-:-:S04]  /*0340*/  F2FP.F16.F32.PACK_AB R0, RZ, R0 ;  /* 0x00000000ff00723e */ /* 0x000fc800000000ff */
[----:B------:R-:W-:Y:S01]  /*0350*/  PRMT R25, R0, 0x7610, R25 ;  /* 0x0000761000197816 */ /* 0x000fe20000000019 */
[----:B------:R-:W-:Y:S06]  /*0360*/  BRA `(.L_x_944) ;  /* 0x0000000c00807947 */ /* 0x000fec0003800000 */
.L_x_945:
[----:B------:R-:W2:Y:S02]  /*0370*/  LDG.E.U16 R2, desc[UR36][R2.64] ;  /* 0x0000002402027981 */ /* 0x000ea4000c1e1500 */
[----:B--2---:R-:W0:Y:S02]  /*0380*/  I2F.S16 R0, R2 ;  /* 0x0000000200007306 */ /* 0x004e240000101400 */
[----:B0-----:R-:W-:-:S04]  /*0390*/  F2FP.F16.F32.PACK_AB R0, RZ, R0 ;  /* 0x00000000ff00723e */ /* 0x001fc800000000ff */
[----:B------:R-:W-:Y:S01]  /*03a0*/  PRMT R25, R0, 0x7610, R25 ;  /* 0x0000761000197816 */ /* 0x000fe20000000019 */
[----:B------:R-:W-:Y:S06]  /*03b0*/  BRA `(.L_x_944) ;  /* 0x0000000c006c7947 */ /* 0x000fec0003800000 */
.L_x_940:
        /* <DEDUP_REMOVED lines=9> */
.L_x_948:
[----:B------:R1:W5:Y:S01]  /*0450*/  LDG.E.U16 R25, desc[UR36][R2.64] ;  /* 0x0000002402197981 */ /* 0x000362000c1e1500 */
[----:B------:R-:W-:Y:S05]  /*0460*/  BRA `(.L_x_944) ;  /* 0x0000000c00407947 */ /* 0x000fea0003800000 */
.L_x_947:
        /* <DEDUP_REMOVED lines=9> */
.L_x_950:
[----:B------:R0:W5:Y:S01]  /*0500*/  LDG.E.U16 R25, desc[UR36][R2.64] ;  /* 0x0000002402197981 */ /* 0x000162000c1e1500 */
[----:B------:R-:W-:Y:S05]  /*0510*/  BRA `(.L_x_944) ;  /* 0x0000000c00147947 */ /* 0x000fea0003800000 */
.L_x_949:
[----:B------:R-:W2:Y:S01]  /*0520*/  LDG.E.64 R2, desc[UR36][R2.64] ;  /* 0x0000002402027981 */ /* 0x000ea2000c1e1b00 */
[----:B------:R-:W-:Y:S01]  /*0530*/  UMOV UR4, 0xf0000000 ;  /* 0xf000000000047882 */ /* 0x000fe20000000000 */
[----:B------:R-:W-:Y:S01]  /*0540*/  UMOV UR5, 0x380fffff ;  /* 0x380fffff00057882 */ /* 0x000fe20000000000 */
[----:B--2---:R-:W0:Y:S01]  /*0550*/  F2F.F32.F64 R0, R2 ;  /* 0x0000000200007310 */ /* 0x004e220000301000 */
[----:B------:R-:W-:-:S14]  /*0560*/  DSETP.GEU.AND P0, PT, |R2|, UR4, PT ;  /* 0x0000000402007e2a */ /* 0x000fdc000bf0e200 */
[----:B0-----:R-:W-:-:S05]  /*0570*/  @!P0 FMUL R0, R0, 1.175494350822287508e-38 ;  /* 0x0080000000008820 */ /* 0x001fca0000400000 */
[----:B------:R-:W-:-:S04]  /*0580*/  F2FP.F16.F32.PACK_AB R0, RZ, R0 ;  /* 0x00000000ff00723e */ /* 0x000fc800000000ff */
[----:B------:R-:W-:Y:S01]  /*0590*/  PRMT R25, R0, 0x7610, R25 ;  /* 0x0000761000197816 */ /* 0x000fe20000000019 */
[----:B------:R-:W-:Y:S06]  /*05a0*/  BRA `(.L_x_944) ;  /* 0x0000000800f07947 */ /* 0x000fec0003800000 */
.L_x_939:
        /* <DEDUP_REMOVED lines=11> */
[----:B------:R-:W-:-:S04]  /*0660*/  F2FP.F16.F32.PACK_AB R0, RZ, R0 ;  /* 0x00000000ff00723e */ /* 0x000fc800000000ff */
[----:B------:R-:W-:Y:S01]  /*0670*/  PRMT R25, R0, 0x7610, R25 ;  /* 0x0000761000197816 */ /* 0x000fe20000000019 */
[----:B------:R-:W-:Y:S06]  /*0680*/  BRA `(.L_x_944) ;  /* 0x0000000800b87947 */ /* 0x000fec0003800000 */
.L_x_953:
        /* <DEDUP_REMOVED lines=9> */
.L_x_952:
        /* <DEDUP_REMOVED lines=28> */
.L_x_955:
[----:B------:R-:W2:Y:S02]  /*08e0*/  LDG.E.U8 R3, desc[UR36][R2.64] ;  /* 0x0000002402037981 */ /* 0x000ea4000c1e1100 */
[----:B--2---:R-:W-:-:S05]  /*08f0*/  IMAD.SHL.U32 R0, R3, 0x2000000, RZ ;  /* 0x0200000003007824 */ /* 0x004fca00078e00ff */
[----:B------:R-:W-:-:S13]  /*0900*/  ISETP.GE.U32.AND P0, PT, R0, 0x8000000, PT ;  /* 0x080000000000780c */ /* 0x000fda0003f06070 */
[C---:B------:R-:W-:Y:S02]  /*0910*/  @P0 IMAD.SHL.U32 R4, R3.reuse, 0x200000, RZ ;  /* 0x0020000003040824 */ /* 0x040fe400078e00ff */
[C---:B------:R-:W-:Y:S02]  /*0920*/  @!P0 IMAD.SHL.U32 R0, R3.reuse, 0x100, RZ ;  /* 0x0000010003008824 */ /* 0x040fe400078e00ff */
[----:B------:R-:W-:Y:S01]  /*0930*/  IMAD.SHL.U32 R3, R3, 0x1000000, RZ ;  /* 0x0100000003037824 */ /* 0x000fe200078e00ff */
[----:B------:R-:W-:Y:S02]  /*0940*/  @P0 LOP3.LUT R4, R4, 0xfe00000, RZ, 0xc0, !PT ;  /* 0x0fe0000004040812 */ /* 0x000fe400078ec0ff */
        /* <DEDUP_REMOVED lines=9> */
.L_x_954:
[----:B------:R-:W2:Y:S02]  /*09e0*/  LDG.E.U16 R0, desc[UR36][R2.64] ;  /* 0x0000002402007981 */ /* 0x000ea4000c1e1500 */
[----:B--2---:R-:W-:-:S05]  /*09f0*/  IMAD.U32 R0, R0, 0x10000, RZ ;  /* 0x0001000000007824 */ /* 0x004fca00078e00ff */
[----:B------:R-:W-:-:S04]  /*0a00*/  F2FP.F16.F32.PACK_AB R0, RZ, R0 ;  /* 0x00000000ff00723e */ /* 0x000fc800000000ff */
[----:B------:R-:W-:Y:S01]  /*0a10*/  PRMT R25, R0, 0x7610, R25 ;  /* 0x0000761000197816 */ /* 0x000fe20000000019 */
[----:B------:R-:W-:Y:S06]  /*0a20*/  BRA `(.L_x_944) ;  /* 0x0000000400d07947 */ /* 0x000fec0003800000 */
.L_x_951:
        /* <DEDUP_REMOVED lines=10> */
[----:B------:R-:W-:-:S04]  /*0ad0*/  F2FP.F16.F32.PACK_AB R0, RZ, R0 ;  /* 0x00000000ff00723e */ /* 0x000fc800000000ff */
[----:B------:R-:W-:Y:S01]  /*0ae0*/  PRMT R25, R0, 0x7610, R25 ;  /* 0x0000761000197816 */ /* 0x000fe20000000019 */
[----:B------:R-:W-:Y:S06]  /*0af0*/  BRA `(.L_x_944) ;  /* 0x00000004009c7947 */ /* 0x000fec0003800000 */
.L_x_958:
        /* <DEDUP_REMOVED lines=21> */
.L_x_962:
[----:B------:R-:W-:Y:S05]  /*0c50*/  BSYNC B1 ;  /* 0x0000000000017941 */ /* 0x000fea0003800000 */
.L_x_961:
[----:B------:R-:W-:Y:S01]  /*0c60*/  LEA R3, R0, 0x3b800000, 0x17 ;  /* 0x3b80000000037811 */ /* 0x000fe200078eb8ff */
[----:B------:R-:W-:-:S05]  /*0c70*/  IMAD.SHL.U32 R0, R2, 0x100000, RZ ;  /* 0x0010000002007824 */ /* 0x000fca00078e00ff */
[----:B------:R-:W-:-:S07]  /*0c80*/  LOP3.LUT R0, R3, R0, R4, 0xfe, !PT ;  /* 0x0000000003007212 */ /* 0x000fce00078efe04 */
.L_x_960:
[----:B------:R-:W-:Y:S05]  /*0c90*/  BSYNC B0 ;  /* 0x0000000000007941 */ /* 0x000fea0003800000 */
.L_x_959:
[----:B------:R-:W-:-:S04]  /*0ca0*/  F2FP.F16.F32.PACK_AB R0, RZ, R0 ;  /* 0x00000000ff00723e */ /* 0x000fc800000000ff */
[----:B------:R-:W-:Y:S01]  /*0cb0*/  PRMT R25, R0, 0x7610, R25 ;  /* 0x0000761000197816 */ /* 0x000fe20000000019 */
[----:B------:R-:W-:Y:S06]  /*0cc0*/  BRA `(.L_x_944) ;  /* 0x0000000400287947 */ /* 0x000fec0003800000 */
.L_x_957:
        /* <DEDUP_REMOVED lines=21> */
.L_x_966:
[----:B------:R-:W-:Y:S05]  /*0e20*/  BSYNC B1 ;  /* 0x0000000000017941 */ /* 0x000fea0003800000 */
.L_x_965:
[----:B------:R-:W-:Y:S01]  /*0e30*/  LEA R3, R0, 0x37800000, 0x17 ;  /* 0x3780000000037811 */ /* 0x000fe200078eb8ff */
[----:B------:R-:W-:-:S05]  /*0e40*/  IMAD.SHL.U32 R0, R2, 0x200000, RZ ;  /* 0x0020000002007824 */ /* 0x000fca00078e00ff */
[----:B------:R-:W-:-:S07]  /*0e50*/  LOP3.LUT R0, R3, R0, R4, 0xfe, !PT ;  /* 0x0000000003007212 */ /* 0x000fce00078efe04 */
.L_x_964:
[----:B------:R-:W-:Y:S05]  /*0e60*/  BSYNC B0 ;  /* 0x0000000000007941 */ /* 0x000fea0003800000 */
.L_x_963:
[----:B------:R-:W-:-:S04]  /*0e70*/  F2FP.F16.F32.PACK_AB R0, RZ, R0 ;  /* 0x00000000ff00723e */ /* 0x000fc800000000ff */
[----:B------:R-:W-:Y:S01]  /*0e80*/  PRMT R25, R0, 0x7610, R25 ;  /* 0x0000761000197816 */ /* 0x000fe20000000019 */
[----:B------:R-:W-:Y:S06]  /*0e90*/  BRA `(.L_x_944) ;  /* 0x0000000000b47947 */ /* 0x000fec0003800000 */
.L_x_956:
        /* <DEDUP_REMOVED lines=14> */
.L_x_970:
[----:B------:R-:W-:Y:S05]  /*0f80*/  BSYNC B0 ;  /* 0x0000000000007941 */ /* 0x000fea0003800000 */
.L_x_969:
[----:B------:R-:W-:-:S04]  /*0f90*/  F2FP.F16.F32.PACK_AB R0, RZ, R0 ;  /* 0x00000000ff00723e */ /* 0x000fc800000000ff */
[----:B------:R-:W-:Y:S01]  /*0fa0*/  PRMT R25, R0, 0x7610, R25 ;  /* 0x0000761000197816 */ /* 0x000fe20000000019 */
[----:B------:R-:W-:Y:S06]  /*0fb0*/  BRA `(.L_x_944) ;  /* 0x00000000006c7947 */ /* 0x000fec0003800000 */
.L_x_943:
        /* <DEDUP_REMOVED lines=16> */
.L_x_971:
[----:B------:R-:W-:Y:S01]  /*10c0*/  PRMT R25, RZ, 0x7610, R25 ;  /* 0x00007610ff197816 */ /* 0x000fe20000000019 */
[----:B------:R-:W-:Y:S06]  /*10d0*/  BRA `(.L_x_944) ;  /* 0x0000000000247947 */ /* 0x000fec0003800000 */
.L_x_968:
[----:B------:R-:W2:Y:S02]  /*10e0*/  LDG.E.64 R2, desc[UR36][R2.64] ;  /* 0x0000002402027981 */ /* 0x000ea4000c1e1b00 */
[----:B--2---:R-:W0:Y:S02]  /*10f0*/  I2F.U64 R0, R2 ;  /* 0x0000000200007312 */ /* 0x004e240000301000 */
[----:B0-----:R-:W-:-:S04]  /*1100*/  F2FP.F16.F32.PACK_AB R0, RZ, R0 ;  /* 0x00000000ff00723e */ /* 0x001fc800000000ff */
[----:B------:R-:W-:Y:S01]  /*1110*/  PRMT R25, R0, 0x7610, R25 ;  /* 0x0000761000197816 */ /* 0x000fe20000000019 */
[----:B------:R-:W-:Y:S06]  /*1120*/  BRA `(.L_x_944) ;  /* 0x0000000000107947 */ /* 0x000fec0003800000 */
.L_x_967:
[----:B------:R-:W2:Y:S02]  /*1130*/  LDG.E R2, desc[UR36][R2.64] ;  /* 0x0000002402027981 */ /* 0x000ea4000c1e1900 */
[----:B--2---:R-:W-:-:S04]  /*1140*/  I2FP.F32.U32 R0, R2 ;  /* 0x0000000200007245 */ /* 0x004fc80000201000 */
[----:B------:R-:W-:-:S04]  /*1150*/  F2FP.F16.F32.PACK_AB R0, RZ, R0 ;  /* 0x00000000ff00723e */ /* 0x000fc800000000ff */
[----:B------:R-:W-:-:S07]  /*1160*/  PRMT R25, R0, 0x7610, R25 ;  /* 0x0000761000197816 */ /* 0x000fce0000000019 */
.L_x_944:
[----:B------:R-:W2:Y:S02]  /*1170*/  S2R R19, SR_TID.X ;  /* 0x0000000000137919 */ /* 0x000ea40000002100 */
[----:B--2---:R-:W-:-:S07]  /*1180*/  VIADD R19, R19, 0x80 ;  /* 0x0000008013137836 */ /* 0x004fce0000000000 */
.L_x_938:
[----:B------:R-:W-:Y:S05]  /*1190*/  BSYNC B6 ;  /* 0x0000000000067941 */ /* 0x000fea0003800000 */
.L_x_937:
[----:B------:R-:W-:Y:S01]  /*11a0*/  ISETP.GE.AND P0, PT, R19, R16, PT ;  /* 0x000000101300720c */ /* 0x000fe20003f06270 */
[----:B------:R-:W-:-:S12]  /*11b0*/  BSSY B6, `(.L_x_972) ;  /* 0x000010e000067945 */ /* 0x000fd80003800000 */
[----:B------:R-:W-:Y:S05]  /*11c0*/  @P0 BRA `(.L_x_973) ;  /* 0x0000001000300947 */ /* 0x000fea0003800000 */
[----:B01----:R-:W0:Y:S01]  /*11d0*/  LDC.64 R2, c[0x0][0x220] ;  /* 0x00008800ff027b82 */ /* 0x003e220000000a00 */
        /* <DEDUP_REMOVED lines=22> */
.L_x_977:
[----:B------:R-:W2:Y:S02]  /*1340*/  LDG.E.U8 R2, desc[UR36][R2.64] ;  /* 0x0000002402027981 */ /* 0x000ea4000c1e1100 */
[----:B--2---:R-:W-:-:S04]  /*1350*/  I2FP.F32.U32 R0, R2 ;  /* 0x0000000200007245 */ /* 0x004fc80000201000 */
[----:B------:R-:W-:-:S04]  /*1360*/  F2FP.F16.F32.PACK_AB R0, RZ, R0 ;  /* 0x00000000ff00723e */ /* 0x000fc800000000ff */
[----:B------:R-:W-:Y:S01]  /*1370*/  PRMT R24, R0, 0x7610, R24 ;  /* 0x0000761000187816 */ /* 0x000fe20000000018 */
[----:B------:R-:W-:Y:S06]  /*1380*/  BRA `(.L_x_979) ;  /* 0x0000000c00bc7947 */ /* 0x000fec0003800000 */
.L_x_976:
        /* <DEDUP_REMOVED lines=11> */
.L_x_981:
[----:B------:R-:W2:Y:S02]  /*1440*/  LDG.E R2, desc[UR36][R2.64] ;  /* 0x0000002402027981 */ /* 0x000ea4000c1e1900 */
[----:B--2---:R-:W-:-:S04]  /*1450*/  I2FP.F32.S32 R0, R2 ;  /* 0x0000000200007245 */ /* 0x004fc80000201400 */
[----:B------:R-:W-:-:S04]  /*1460*/  F2FP.F16.F32.PACK_AB R0, RZ, R0 ;  /* 0x00000000ff00723e */ /* 0x000fc800000000ff */
[----:B------:R-:W-:Y:S01]  /*1470*/  PRMT R24, R0, 0x7610, R24 ;  /* 0x0000761000187816 */ /* 0x000fe20000000018 */
[----:B------:R-:W-:Y:S06]  /*1480*/  BRA `(.L_x_979) ;  /* 0x0000000c007c7947 */ /* 0x000fec0003800000 */
.L_x_980:
[----:B------:R-:W2:Y:S02]  /*1490*/  LDG.E.U16 R2, desc[UR36][R2.64] ;  /* 0x0000002402027981 */ /* 0x000ea4000c1e1500 */
[----:B--2---:R-:W0:Y:S02]  /*14a0*/  I2F.S16 R0, R2 ;  /* 0x0000000200007306 */ /* 0x004e240000101400 */
[----:B0-----:R-:W-:-:S04]  /*14b0*/  F2FP.F16.F32.PACK_AB R0, RZ, R0 ;  /* 0x00000000ff00723e */ /* 0x001fc800000000ff */
[----:B------:R-:W-:Y:S01]  /*14c0*/  PRMT R24, R0, 0x7610, R24 ;  /* 0x0000761000187816 */ /* 0x000fe20000000018 */
[----:B------:R-:W-:Y:S06]  /*14d0*/  BRA `(.L_x_979) ;  /* 0x0000000c00687947 */ /* 0x000fec0003800000 */
.L_x_975:
        /* <DEDUP_REMOVED lines=9> */
.L_x_983:
[----:B------:R0:W5:Y:S01]  /*1570*/  LDG.E.U16 R24, desc[UR36][R2.64] ;  /* 0x0000002402187981 */ /* 0x000162000c1e1500 */
[----:B------:R-:W-:Y:S05]  /*1580*/  BRA `(.L_x_979) ;  /* 0x0000000c003c7947 */ /* 0x000fea0003800000 */
.L_x_982:
        /* <DEDUP_REMOVED lines=9> */
.L_x_985:
[----:B------:R1:W5:Y:S01]  /*1620*/  LDG.E.U16 R24, desc[UR36][R2.64] ;  /* 0x0000002402187981 */ /* 0x000362000c1e1500 */
[----:B------:R-:W-:Y:S05]  /*1630*/  BRA `(.L_x_979) ;  /* 0x0000000c00107947 */ /* 0x000fea0003800000 */
.L_x_984:
        /* <DEDUP_REMOVED lines=9> */
.L_x_974:
        /* <DEDUP_REMOVED lines=14> */
.L_x_988:
        /* <DEDUP_REMOVED lines=9> */
.L_x_987:
        /* <DEDUP_REMOVED lines=28> */
.L_x_990:
        /* <DEDUP_REMOVED lines=15> */
.L_x_989:
[----:B------:R-:W2:Y:S02]  /*1af0*/  LDG.E.U16 R0, desc[UR36][R2.64] ;  /* 0x0000002402007981 */ /* 0x000ea4000c1e1500 */
[----:B--2---:R-:W-:-:S05]  /*1b00*/  IMAD.U32 R0, R0, 0x10000, RZ ;  /* 0x0001000000007824 */ /* 0x004fca00078e00ff */
[----:B------:R-:W-:-:S04]  /*1b10*/  F2FP.F16.F32.PACK_AB R0, RZ, R0 ;  /* 0x00000000ff00723e */ /* 0x000fc800000000ff */
[----:B------:R-:W-:Y:S01]  /*1b20*/  PRMT R24, R0, 0x7610, R24 ;  /* 0x0000761000187816 */ /* 0x000fe20000000018 */
[----:B------:R-:W-:Y:S06]  /*1b30*/  BRA `(.L_x_979) ;  /* 0x0000000400d07947 */ /* 0x000fec0003800000 */
.L_x_986:
        /* <DEDUP_REMOVED lines=13> */
.L_x_993:
        /* <DEDUP_REMOVED lines=21> */
.L_x_997:
[----:B------:R-:W-:Y:S05]  /*1d60*/  BSYNC B1 ;  /* 0x0000000000017941 */ /* 0x000fea0003800000 */
.L_x_996:
[----:B------:R-:W-:Y:S01]  /*1d70*/  LEA R3, R0, 0x3b800000, 0x17 ;  /* 0x3b80000000037811 */ /* 0x000fe200078eb8ff */
[----:B------:R-:W-:-:S05]  /*1d80*/  IMAD.SHL.U32 R0, R2, 0x100000, RZ ;  /* 0x0010000002007824 */ /* 0x000fca00078e00ff */
[----:B------:R-:W-:-:S07]  /*1d90*/  LOP3.LUT R0, R3, R0, R4, 0xfe, !PT ;  /* 0x0000000003007212 */ /* 0x000fce00078efe04 */
.L_x_995:
[----:B------:R-:W-:Y:S05]  /*1da0*/  BSYNC B0 ;  /* 0x0000000000007941 */ /* 0x000fea0003800000 */
.L_x_994:
[----:B------:R-:W-:-:S04]  /*1db0*/  F2FP.F16.F32.PACK_AB R0, RZ, R0 ;  /* 0x00000000ff00723e */ /* 0x000fc800000000ff */
[----:B------:R-:W-:Y:S01]  /*1dc0*/  PRMT R24, R0, 0x7610, R24 ;  /* 0x0000761000187816 */ /* 0x000fe20000000018 */
[----:B------:R-:W-:Y:S06]  /*1dd0*/  BRA `(.L_x_979) ;  /* 0x0000000400287947 */ /* 0x000fec0003800000 */
.L_x_992:
        /* <DEDUP_REMOVED lines=21> */
.L_x_1001:
[----:B------:R-:W-:Y:S05]  /*1f30*/  BSYNC B1 ;  /* 0x0000000000017941 */ /* 0x000fea0003800000 */
.L_x_1000:
[----:B------:R-:W-:Y:S01]  /*1f40*/  LEA R3, R0, 0x37800000, 0x17 ;  /* 0x3780000000037811 */ /* 0x000fe200078eb8ff */
[----:B------:R-:W-:-:S05]  /*1f50*/  IMAD.SHL.U32 R0, R2, 0x200000, RZ ;  /* 0x0020000002007824 */ /* 0x000fca00078e00ff */
[----:B------:R-:W-:-:S07]  /*1f60*/  LOP3.LUT R0, R3, R0, R4, 0xfe, !PT ;  /* 0x0000000003007212 */ /* 0x000fce00078efe04 */
.L_x_999:
[----:B------:R-:W-:Y:S05]  /*1f70*/  BSYNC B0 ;  /* 0x0000000000007941 */ /* 0x000fea0003800000 */
.L_x_998:
[----:B------:R-:W-:-:S04]  /*1f80*/  F2FP.F16.F32.PACK_AB R0, RZ, R0 ;  /* 0x00000000ff00723e */ /* 0x000fc800000000ff */
[----:B------:R-:W-:Y:S01]  /*1f90*/  PRMT R24, R0, 0x7610, R24 ;  /* 0x0000761000187816 */ /* 0x000fe20000000018 */
[----:B------:R-:W-:Y:S06]  /*1fa0*/  BRA `(.L_x_979) ;  /* 0x0000000000b47947 */ /* 0x000fec0003800000 */
.L_x_991:
        /* <DEDUP_REMOVED lines=14> */
.L_x_1005:
[----:B------:R-:W-:Y:S05]  /*2090*/  BSYNC B0 ;  /* 0x0000000000007941 */ /* 0x000fea0003800000 */
.L_x_1004:
[----:B------:R-:W-:-:S04]  /*20a0*/  F2FP.F16.F32.PACK_AB R0, RZ, R0 ;  /* 0x00000000ff00723e */ /* 0x000fc800000000ff */
[----:B------:R-:W-:Y:S01]  /*20b0*/  PRMT R24, R0, 0x7610, R24 ;  /* 0x0000761000187816 */ /* 0x000fe20000000018 */
[----:B------:R-:W-:Y:S06]  /*20c0*/  BRA `(.L_x_979) ;  /* 0x00000000006c7947 */ /* 0x000fec0003800000 */
.L_x_978:
        /* <DEDUP_REMOVED lines=16> */
.L_x_1006:
[----:B------:R-:W-:Y:S01]  /*21d0*/  PRMT R24, RZ, 0x7610, R24 ;  /* 0x00007610ff187816 */ /* 0x000fe20000000018 */
[----:B------:R-:W-:Y:S06]  /*21e0*/  BRA `(.L_x_979) ;  /* 0x0000000000247947 */ /* 0x000fec0003800000 */
.L_x_1003:
[----:B------:R-:W2:Y:S02]  /*21f0*/  LDG.E.64 R2, desc[UR36][R2.64] ;  /* 0x0000002402027981 */ /* 0x000ea4000c1e1b00 */
[----:B--2---:R-:W0:Y:S02]  /*2200*/  I2F.U64 R0, R2 ;  /* 0x0000000200007312 */ /* 0x004e240000301000 */
[----:B0-----:R-:W-:-:S04]  /*2210*/  F2FP.F16.F32.PACK_AB R0, RZ, R0 ;  /* 0x00000000ff00723e */ /* 0x001fc800000000ff */
[----:B------:R-:W-:Y:S01]  /*2220*/  PRMT R24, R0, 0x7610, R24 ;  /* 0x0000761000187816 */ /* 0x000fe20000000018 */
[----:B------:R-:W-:Y:S06]  /*2230*/  BRA `(.L_x_979) ;  /* 0x0000000000107947 */ /* 0x000fec0003800000 */
.L_x_1002:
[----:B------:R-:W2:Y:S02]  /*2240*/  LDG.E R2, desc[UR36][R2.64] ;  /* 0x0000002402027981 */ /* 0x000ea4000c1e1900 */
[----:B--2---:R-:W-:-:S04]  /*2250*/  I2FP.F32.U32 R0, R2 ;  /* 0x0000000200007245 */ /* 0x004fc80000201000 */
[----:B------:R-:W-:-:S04]  /*2260*/  F2FP.F16.F32.PACK_AB R0, RZ, R0 ;  /* 0x00000000ff00723e */ /* 0x000fc800000000ff */
[----:B------:R-:W-:-:S07]  /*2270*/  PRMT R24, R0, 0x7610, R24 ;  /* 0x0000761000187816 */ /* 0x000fce0000000018 */
.L_x_979:
[----:B------:R-:W-:-:S07]  /*2280*/  VIADD R19, R19, 0x80 ;  /* 0x0000008013137836 */ /* 0x000fce0000000000 */
.L_x_973:
[----:B------:R-:W-:Y:S05]  /*2290*/  BSYNC B6 ;  /* 0x0000000000067941 */ /* 0x000fea0003800000 */
.L_x_972:
[----:B------:R-:W-:Y:S01]  /*22a0*/  ISETP.GE.AND P0, PT, R19, R16, PT ;  /* 0x000000101300720c */ /* 0x000fe20003f06270 */
[----:B------:R-:W-:Y:S01]  /*22b0*/  BSSY B6, `(.L_x_1007) ;  /* 0x000010f000067945 */ /* 0x000fe20003800000 */
[----:B------:R-:W-:Y:S02]  /*22c0*/  PRMT R22, RZ, 0x7610, R22 ;  /* 0x00007610ff167816 */ /* 0x000fe40000000016 */
[----:B01----:R-:W-:-:S09]  /*22d0*/  PRMT R2, RZ, 0x7610, R2 ;  /* 0x00007610ff027816 */ /* 0x003fd20000000002 */
[----:B------:R-:W-:Y:S05]  /*22e0*/  @P0 BRA `(.L_x_1008) ;  /* 0x00000010002c0947 */ /* 0x000fea0003800000 */
[----:B------:R-:W0:Y:S01]  /*22f0*/  LDC.64 R4, c[0x0][0x220] ;  /* 0x00008800ff047b82 */ /* 0x000e220000000a00 */
        /* <DEDUP_REMOVED lines=22> */
.L_x_1012:
[----:B------:R-:W2:Y:S02]  /*2460*/  LDG.E.U8 R4, desc[UR36][R4.64] ;  /* 0x0000002404047981 */ /* 0x000ea4000c1e1100 */
[----:B--2---:R-:W-:-:S04]  /*2470*/  I2FP.F32.U32 R0, R4 ;  /* 0x0000000400007245 */ /* 0x004fc80000201000 */
[----:B------:R-:W-:-:S04]  /*2480*/  F2FP.F16.F32.PACK_AB R0, RZ, R0 ;  /* 0x00000000ff00723e */ /* 0x000fc800000000ff */
[----:B------:R-:W-:Y:S01]  /*2490*/  PRMT R2, R0, 0x7610, R2 ;  /* 0x0000761000027816 */ /* 0x000fe20000000002 */
[----:B------:R-:W-:Y:S06]  /*24a0*/  BRA `(.L_x_1014) ;  /* 0x0000000c00b87947 */ /* 0x000fec0003800000 */
.L_x_1011:
        /* <DEDUP_REMOVED lines=11> */
.L_x_1016:
[----:B------:R-:W2:Y:S02]  /*2560*/  LDG.E R4, desc[UR36][R4.64] ;  /* 0x0000002404047981 */ /* 0x000ea4000c1e1900 */
[----:B--2---:R-:W-:-:S04]  /*2570*/  I2FP.F32.S32 R0, R4 ;  /* 0x0000000400007245 */ /* 0x004fc80000201400 */
[----:B------:R-:W-:-:S04]  /*2580*/  F2FP.F16.F32.PACK_AB R0, RZ, R0 ;  /* 0x00000000ff00723e */ /* 0x000fc800000000ff */
[----:B------:R-:W-:Y:S01]  /*2590*/  PRMT R2, R0, 0x7610, R2 ;  /* 0x0000761000027816 */ /* 0x000fe20000000002 */
[----:B------:R-:W-:Y:S06]  /*25a0*/  BRA `(.L_x_1014) ;  /* 0x0000000c00787947 */ /* 0x000fec0003800000 */
.L_x_1015:
[----:B------:R-:W2:Y:S02]  /*25b0*/  LDG.E.U16 R4, desc[UR36][R4.64] ;  /* 0x0000002404047981 */ /* 0x000ea4000c1e1500 */
[----:B--2---:R-:W0:Y:S02]  /*25c0*/  I2F.S16 R0, R4 ;  /* 0x0000000400007306 */ /* 0x004e240000101400 */
[----:B0-----:R-:W-:-:S04]  /*25d0*/  F2FP.F16.F32.PACK_AB R0, RZ, R0 ;  /* 0x00000000ff00723e */ /* 0x001fc800000000ff */
[----:B------:R-:W-:Y:S01]  /*25e0*/  PRMT R2, R0, 0x7610, R2 ;  /* 0x0000761000027816 */ /* 0x000fe20000000002 */
[----:B------:R-:W-:Y:S06]  /*25f0*/  BRA `(.L_x_1014) ;  /* 0x0000000c00647947 */ /* 0x000fec0003800000 */
.L_x_1010:
        /* <DEDUP_REMOVED lines=9> */
.L_x_1018:
[----:B------:R0:W5:Y:S01]  /*2690*/  LDG.E.U16 R2, desc[UR36][R4.64] ;  /* 0x0000002404027981 */ /* 0x000162000c1e1500 */
[----:B------:R-:W-:Y:S05]  /*26a0*/  BRA `(.L_x_1014) ;  /* 0x0000000c00387947 */ /* 0x000fea0003800000 */
.L_x_1017:
        /* <DEDUP_REMOVED lines=9> */
.L_x_1020:
[----:B------:R1:W5:Y:S01]  /*2740*/  LDG.E.U16 R2, desc[UR36][R4.64] ;  /* 0x0000002404027981 */ /* 0x000362000c1e1500 */
[----:B------:R-:W-:Y:S05]  /*2750*/  BRA `(.L_x_1014) ;  /* 0x0000000c000c7947 */ /* 0x000fea0003800000 */
.L_x_1019:
        /* <DEDUP_REMOVED lines=9> */
.L_x_1009:
        /* <DEDUP_REMOVED lines=14> */
.L_x_1023:
        /* <DEDUP_REMOVED lines=9> */
.L_x_1022:
        /* <DEDUP_REMOVED lines=11> */
[----:B------:R-:W-:-:S05]  /*2a10*/  VIADD R6, R2, 0x1000000 ;  /* 0x0100000002067836 */ /* 0x000fca0000000000 */
[----:B------:R-:W-:Y:S02]  /*2a20*/  SHF.R.S32.HI R6, RZ, 0x8, R6 ;  /* 0x00000008ff067819 */ /* 0x000fe40000011406 */
[----:B0-----:R-:W-:-:S04]  /*2a30*/  IADD3 R3, -R3, 0x1f, RZ ;  /* 0x0000001f03037810 */ /* 0x001fc80007ffe1ff */
[C---:B------:R-:W-:Y:S01]  /*2a40*/  ISETP.GT.U32.AND P0, PT, R3.reuse, 0x4, PT ;  /* 0x000000040300780c */ /* 0x040fe20003f04070 */
[----:B------:R-:W-:-:S05]  /*2a50*/  VIADD R3, R3, 0xfffffffc ;  /* 0xfffffffc03037836 */ /* 0x000fca0000000000 */
[----:B------:R-:W-:-:S04]  /*2a60*/  SEL R3, R3, RZ, P0 ;  /* 0x000000ff03037207 */ /* 0x000fc80000000000 */
[C---:B------:R-:W-:Y:S01]  /*2a70*/  SHF.L.U32 R4, R2.reuse, R3, RZ ;  /* 0x0000000302047219 */ /* 0x040fe200000006ff */
[----:B------:R-:W-:Y:S02]  /*2a80*/  IMAD R7, R3, R8, 0x3c000000 ;  /* 0x3c00000003077424 */ /* 0x000fe400078e0208 */
[----:B------:R-:W-:-:S03]  /*2a90*/  VIADD R3, R2, 0xffffffff ;  /* 0xffffffff02037836 */ /* 0x000fc60000000000 */
[----:B------:R-:W-:Y:S02]  /*2aa0*/  LEA.HI R7, R4, R7, RZ, 0x1c ;  /* 0x0000000704077211 */ /* 0x000fe400078fe0ff */
[----:B------:R-:W-:Y:S02]  /*2ab0*/  SHF.R.S32.HI R3, RZ, 0x1f, R3 ;  /* 0x0000001fff037819 */ /* 0x000fe40000011403 */
[----:B------:R-:W-:-:S04]  /*2ac0*/  LOP3.LUT R6, R7, 0x7f800000, R6, 0xf8, !PT ;  /* 0x7f80000007067812 */ /* 0x000fc800078ef806 */
[----:B------:R-:W-:-:S04]  /*2ad0*/  LOP3.LUT R3, R6, R3, RZ, 0x30, !PT ;  /* 0x0000000306037212 */ /* 0x000fc800078e30ff */
[----:B------:R-:W-:-:S04]  /*2ae0*/  LOP3.LUT R3, R3, 0x80000000, R0, 0xf8, !PT ;  /* 0x8000000003037812 */ /* 0x000fc800078ef800 */
[----:B------:R-:W-:-:S04]  /*2af0*/  F2FP.F16.F32.PACK_AB R3, RZ, R3 ;  /* 0x00000003ff03723e */ /* 0x000fc800000000ff */
[----:B------:R-:W-:Y:S01]  /*2b00*/  PRMT R2, R3, 0x7610, R2 ;  /* 0x0000761003027816 */ /* 0x000fe20000000002 */
[----:B------:R-:W-:Y:S06]  /*2b10*/  BRA `(.L_x_1014) ;  /* 0x00000008001c7947 */ /* 0x000fec0003800000 */
.L_x_1025:
[----:B------:R-:W2:Y:S02]  /*2b20*/  LDG.E.U8 R3, desc[UR36][R4.64] ;  /* 0x0000002404037981 */ /* 0x000ea4000c1e1100 */
[----:B--2---:R-:W-:-:S05]  /*2b30*/  IMAD.SHL.U32 R0, R3, 0x2000000, RZ ;  /* 0x0200000003007824 */ /* 0x004fca00078e00ff */
[----:B------:R-:W-:-:S13]  /*2b40*/  ISETP.GE.U32.AND P0, PT, R0, 0x8000000, PT ;  /* 0x080000000000780c */ /* 0x000fda0003f06070 */
[C---:B------:R-:W-:Y:S02]  /*2b50*/  @!P0 IMAD.SHL.U32 R0, R3.reuse, 0x100, RZ ;  /* 0x0000010003008824 */ /* 0x040fe400078e00ff */
[C---:B------:R-:W-:Y:S02]  /*2b60*/  @P0 IMAD.SHL.U32 R2, R3.reuse, 0x200000, RZ ;  /* 0x0020000003020824 */ /* 0x040fe400078e00ff */
[----:B------:R-:W-:Y:S01]  /*2b70*/  IMAD.SHL.U32 R3, R3, 0x1000000, RZ ;  /* 0x0100000003037824 */ /* 0x000fe200078e00ff */
[----:B------:R-:W-:Y:S02]  /*2b80*/  @!P0 LOP3.LUT R0, R0, 0x7f00, RZ, 0xc0, !PT ;  /* 0x00007f0000008812 */ /* 0x000fe400078ec0ff */
[----:B------:R-:W-:Y:S02]  /*2b90*/  @P0 LOP3.LUT R2, R2, 0x70000000, RZ, 0xfc, !PT ;  /* 0x7000000002020812 */ /* 0x000fe400078efcff */
[----:B------:R-:W-:-:S03]  /*2ba0*/  @!P0 LOP3.LUT R0, R0, 0x3f000000, RZ, 0xfc, !PT ;  /* 0x3f00000000008812 */ /* 0x000fc600078efcff */
[----:B------:R-:W-:Y:S02]  /*2bb0*/  @P0 FMUL.FTZ R2, R2, 1.9259299443872358531e-34 ;  /* 0x0780000002020820 */ /* 0x000fe40000410000 */
[----:B------:R-:W-:-:S05]  /*2bc0*/  @!P0 FADD.FTZ R2, R0, -0.5 ;  /* 0xbf00000000028421 */ /* 0x000fca0000010000 */
[----:B------:R-:W-:-:S04]  /*2bd0*/  LOP3.LUT R2, R2, 0x80000000, R3, 0xf8, !PT ;  /* 0x8000000002027812 */ /* 0x000fc800078ef803 */
[----:B------:R-:W-:Y:S01]  /*2be0*/  F2FP.F16.F32.PACK_AB R2, RZ, R2 ;  /* 0x00000002ff02723e */ /* 0x000fe200000000ff */
[----:B------:R-:W-:Y:S06]  /*2bf0*/  BRA `(.L_x_1014) ;  /* 0x0000000400e47947 */ /* 0x000fec0003800000 */
.L_x_1024:
[----:B------:R-:W2:Y:S02]  /*2c00*/  LDG.E.U16 R0, desc[UR36][R4.64] ;  /* 0x0000002404007981 */ /* 0x000ea4000c1e1500 */
[----:B--2---:R-:W-:-:S05]  /*2c10*/  IMAD.U32 R0, R0, 0x10000, RZ ;  /* 0x0001000000007824 */ /* 0x004fca00078e00ff */
[----:B------:R-:W-:-:S04]  /*2c20*/  F2FP.F16.F32.PACK_AB R0, RZ, R0 ;  /* 0x00000000ff00723e */ /* 0x000fc800000000ff */
[----:B------:R-:W-:Y:S01]  /*2c30*/  PRMT R2, R0, 0x7610, R2 ;  /* 0x0000761000027816 */ /* 0x000fe20000000002 */
[----:B------:R-:W-:Y:S06]  /*2c40*/  BRA `(.L_x_1014) ;  /* 0x0000000400d07947 */ /* 0x000fec0003800000 */
.L_x_1021:
        /* <DEDUP_REMOVED lines=13> */
.L_x_1028:
        /* <DEDUP_REMOVED lines=21> */
.L_x_1032:
[----:B------:R-:W-:Y:S05]  /*2e70*/  BSYNC B1 ;  /* 0x0000000000017941 */ /* 0x000fea0003800000 */
.L_x_1031:
[----:B------:R-:W-:Y:S01]  /*2e80*/  LEA R3, R0, 0x3b800000, 0x17 ;  /* 0x3b80000000037811 */ /* 0x000fe200078eb8ff */
[----:B------:R-:W-:-:S05]  /*2e90*/  IMAD.SHL.U32 R0, R2, 0x100000, RZ ;  /* 0x0010000002007824 */ /* 0x000fca00078e00ff */
[----:B------:R-:W-:-:S07]  /*2ea0*/  LOP3.LUT R0, R3, R0, R4, 0xfe, !PT ;  /* 0x0000000003007212 */ /* 0x000fce00078efe04 */
.L_x_1030:
[----:B------:R-:W-:Y:S05]  /*2eb0*/  BSYNC B0 ;  /* 0x0000000000007941 */ /* 0x000fea0003800000 */
.L_x_1029:
[----:B------:R-:W-:-:S04]  /*2ec0*/  F2FP.F16.F32.PACK_AB R0, RZ, R0 ;  /* 0x00000000ff00723e */ /* 0x000fc800000000ff */
[----:B------:R-:W-:Y:S01]  /*2ed0*/  PRMT R2, R0, 0x7610, R2 ;  /* 0x0000761000027816 */ /* 0x000fe20000000002 */
[----:B------:R-:W-:Y:S06]  /*2ee0*/  BRA `(.L_x_1014) ;  /* 0x0000000400287947 */ /* 0x000fec0003800000 */
.L_x_1027:
        /* <DEDUP_REMOVED lines=21> */
.L_x_1036:
[----:B------:R-:W-:Y:S05]  /*3040*/  BSYNC B1 ;  /* 0x0000000000017941 */ /* 0x000fea0003800000 */
.L_x_1035:
[----:B------:R-:W-:Y:S01]  /*3050*/  LEA R3, R0, 0x37800000, 0x17 ;  /* 0x3780000000037811 */ /* 0x000fe200078eb8ff */
[----:B------:R-:W-:-:S05]  /*3060*/  IMAD.SHL.U32 R0, R2, 0x200000, RZ ;  /* 0x0020000002007824 */ /* 0x000fca00078e00ff */
[----:B------:R-:W-:-:S07]  /*3070*/  LOP3.LUT R0, R3, R0, R4, 0xfe, !PT ;  /* 0x0000000003007212 */ /* 0x000fce00078efe04 */
.L_x_1034:
[----:B------:R-:W-:Y:S05]  /*3080*/  BSYNC B0 ;  /* 0x0000000000007941 */ /* 0x000fea0003800000 */
.L_x_1033:
[----:B------:R-:W-:-:S04]  /*3090*/  F2FP.F16.F32.PACK_AB R0, RZ, R0 ;  /* 0x00000000ff00723e */ /* 0x000fc800000000ff */
[----:B------:R-:W-:Y:S01]  /*30a0*/  PRMT R2, R0, 0x7610, R2 ;  /* 0x0000761000027816 */ /* 0x000fe20000000002 */
[----:B------:R-:W-:Y:S06]  /*30b0*/  BRA `(.L_x_1014) ;  /* 0x0000000000b47947 */ /* 0x000fec0003800000 */
.L_x_1026:
        /* <DEDUP_REMOVED lines=14> */
.L_x_1040:
[----:B------:R-:W-:Y:S05]  /*31a0*/  BSYNC B0 ;  /* 0x0000000000007941 */ /* 0x000fea0003800000 */
.L_x_1039:
[----:B------:R-:W-:-:S04]  /*31b0*/  F2FP.F16.F32.PACK_AB R0, RZ, R0 ;  /* 0x00000000ff00723e */ /* 0x000fc800000000ff */
[----:B------:R-:W-:Y:S01]  /*31c0*/  PRMT R2, R0, 0x7610, R2 ;  /* 0x0000761000027816 */ /* 0x000fe20000000002 */
[----:B------:R-:W-:Y:S06]  /*31d0*/  BRA `(.L_x_1014) ;  /* 0x00000000006c7947 */ /* 0x000fec0003800000 */
.L_x_1013:
        /* <DEDUP_REMOVED lines=16> */
.L_x_1041:
[----:B------:R-:W-:Y:S01]  /*32e0*/  PRMT R2, RZ, 0x7610, R2 ;  /* 0x00007610ff027816 */ /* 0x000fe20000000002 */
[----:B------:R-:W-:Y:S06]  /*32f0*/  BRA `(.L_x_1014) ;  /* 0x0000000000247947 */ /* 0x000fec0003800000 */
.L_x_1038:
[----:B------:R-:W2:Y:S02]  /*3300*/  LDG.E.64 R4, desc[UR36][R4.64] ;  /* 0x0000002404047981 */ /* 0x000ea4000c1e1b00 */
[----:B--2---:R-:W0:Y:S02]  /*3310*/  I2F.U64 R0, R4 ;  /* 0x0000000400007312 */ /* 0x004e240000301000 */
[----:B0-----:R-:W-:-:S04]  /*3320*/  F2FP.F16.F32.PACK_AB R0, RZ, R0 ;  /* 0x00000000ff00723e */ /* 0x001fc800000000ff */
[----:B------:R-:W-:Y:S01]  /*3330*/  PRMT R2, R0, 0x7610, R2 ;  /* 0x0000761000027816 */ /* 0x000fe20000000002 */
[----:B------:R-:W-:Y:S06]  /*3340*/  BRA `(.L_x_1014) ;  /* 0x0000000000107947 */ /* 0x000fec0003800000 */
.L_x_1037:
[----:B------:R-:W2:Y:S02]  /*3350*/  LDG.E R4, desc[UR36][R4.64] ;  /* 0x0000002404047981 */ /* 0x000ea4000c1e1900 */
[----:B--2---:R-:W-:-:S04]  /*3360*/  I2FP.F32.U32 R0, R4 ;  /* 0x0000000400007245 */ /* 0x004fc80000201000 */
[----:B------:R-:W-:-:S04]  /*3370*/  F2FP.F16.F32.PACK_AB R0, RZ, R0 ;  /* 0x00000000ff00723e */ /* 0x000fc800000000ff */
[----:B------:R-:W-:-:S07]  /*3380*/  PRMT R2, R0, 0x7610, R2 ;  /* 0x0000761000027816 */ /* 0x000fce0000000002 */
.L_x_1014:
[----:B------:R-:W-:-:S07]  /*3390*/  VIADD R19, R19, 0x80 ;  /* 0x0000008013137836 */ /* 0x000fce0000000000 */
.L_x_1008:
[----:B------:R-:W-:Y:S05]  /*33a0*/  BSYNC B6 ;  /* 0x0000000000067941 */ /* 0x000fea0003800000 */
.L_x_1007:
[----:B------:R-:W-:Y:S01]  /*33b0*/  ISETP.GE.AND P0, PT, R19, R16, PT ;  /* 0x000000101300720c */ /* 0x000fe20003f06270 */
[----:B------:R-:W-:-:S12]  /*33c0*/  BSSY B6, `(.L_x_1042) ;  /* 0x000010c000067945 */ /* 0x000fd80003800000 */
[----:B------:R-:W-:Y:S05]  /*33d0*/  @P0 BRA `(.L_x_1043) ;  /* 0x0000001000280947 */ /* 0x000fea0003800000 */
[----:B01----:R-:W0:Y:S01]  /*33e0*/  LDC.64 R4, c[0x0][0x220] ;  /* 0x00008800ff047b82 */ /* 0x003e220000000a00 */
        /* <DEDUP_REMOVED lines=21> */
.L_x_1047:
[----:B------:R-:W2:Y:S02]  /*3540*/  LDG.E.U8 R4, desc[UR36][R4.64] ;  /* 0x0000002404047981 */ /* 0x000ea4000c1e1100 */
[----:B--2---:R-:W-:-:S04]  /*3550*/  I2FP.F32.U32 R0, R4 ;  /* 0x0000000400007245 */ /* 0x004fc80000201000 */
[----:B------:R-:W-:-:S04]  /*3560*/  F2FP.F16.F32.PACK_AB R0, RZ, R0 ;  /* 0x00000000ff00723e */ /* 0x000fc800000000ff */
[----:B------:R-:W-:Y:S01]  /*3570*/  PRMT R22, R0, 0x7610, R22 ;  /* 0x0000761000167816 */ /* 0x000fe20000000016 */
[----:B------:R-:W-:Y:S06]  /*3580*/  BRA `(.L_x_1043) ;  /* 0x0000000c00bc7947 */ /* 0x000fec0003800000 */
.L_x_1046:
        /* <DEDUP_REMOVED lines=11> */
.L_x_1050:
[----:B------:R-:W2:Y:S02]  /*3640*/  LDG.E R4, desc[UR36][R4.64] ;  /* 0x0000002404047981 */ /* 0x000ea4000c1e1900 */
[----:B--2---:R-:W-:-:S04]  /*3650*/  I2FP.F32.S32 R0, R4 ;  /* 0x0000000400007245 */ /* 0x004fc80000201400 */
[----:B------:R-:W-:-:S04]  /*3660*/  F2FP.F16.F32.PACK_AB R0, RZ, R0 ;  /* 0x00000000ff00723e */ /* 0x000fc800000000ff */
[----:B------:R-:W-:Y:S01]  /*3670*/  PRMT R22, R0, 0x7610, R22 ;  /* 0x0000761000167816 */ /* 0x000fe20000000016 */
[----:B------:R-:W-:Y:S06]  /*3680*/  BRA `(.L_x_1043) ;  /* 0x0000000c007c7947 */ /* 0x000fec0003800000 */
.L_x_1049:
[----:B------:R-:W2:Y:S02]  /*3690*/  LDG.E.U16 R4, desc[UR36][R4.64] ;  /* 0x0000002404047981 */ /* 0x000ea4000c1e1500 */
[----:B--2---:R-:W0:Y:S02]  /*36a0*/  I2F.S16 R0, R4 ;  /* 0x0000000400007306 */ /* 0x004e240000101400 */
[----:B0-----:R-:W-:-:S04]  /*36b0*/  F2FP.F16.F32.PACK_AB R0, RZ, R0 ;  /* 0x00000000ff00723e */ /* 0x001fc800000000ff */
[----:B------:R-:W-:Y:S01]  /*36c0*/  PRMT R22, R0, 0x7610, R22 ;  /* 0x0000761000167816 */ /* 0x000fe20000000016 */
[----:B------:R-:W-:Y:S06]  /*36d0*/  BRA `(.L_x_1043) ;  /* 0x0000000c00687947 */ /* 0x000fec0003800000 */
.L_x_1045:
        /* <DEDUP_REMOVED lines=9> */
.L_x_1052:
[----:B------:R2:W5:Y:S01]  /*3770*/  LDG.E.U16 R22, desc[UR36][R4.64] ;  /* 0x0000002404167981 */ /* 0x000562000c1e1500 */
[----:B------:R-:W-:Y:S05]  /*3780*/  BRA `(.L_x_1043) ;  /* 0x0000000c003c7947 */ /* 0x000fea0003800000 */
.L_x_1051:
        /* <DEDUP_REMOVED lines=9> */
.L_x_1054:
[----:B------:R3:W5:Y:S01]  /*3820*/  LDG.E.U16 R22, desc[UR36][R4.64] ;  /* 0x0000002404167981 */ /* 0x000762000c1e1500 */
[----:B------:R-:W-:Y:S05]  /*3830*/  BRA `(.L_x_1043) ;  /* 0x0000000c00107947 */ /* 0x000fea0003800000 */
.L_x_1053:
        /* <DEDUP_REMOVED lines=9> */
.L_x_1044:
        /* <DEDUP_REMOVED lines=14> */
.L_x_1057:
        /* <DEDUP_REMOVED lines=9> */
.L_x_1056:
        /* <DEDUP_REMOVED lines=28> */
.L_x_1059:
        /* <DEDUP_REMOVED lines=12> */
[----:B------:R-:W-:-:S04]  /*3cc0*/  F2FP.F16.F32.PACK_AB R0, RZ, R0 ;  /* 0x00000000ff00723e */ /* 0x000fc800000000ff */
[----:B------:R-:W-:Y:S01]  /*3cd0*/  PRMT R22, R0, 0x7610, R22 ;  /* 0x0000761000167816 */ /* 0x000fe20000000016 */
[----:B------:R-:W-:Y:S06]  /*3ce0*/  BRA `(.L_x_1043) ;  /* 0x0000000400e47947 */ /* 0x000fec0003800000 */
.L_x_1058:
[----:B------:R-:W2:Y:S02]  /*3cf0*/  LDG.E.U16 R0, desc[UR36][R4.64] ;  /* 0x0000002404007981 */ /* 0x000ea4000c1e1500 */
[----:B--2---:R-:W-:-:S05]  /*3d00*/  IMAD.U32 R0, R0, 0x10000, RZ ;  /* 0x0001000000007824 */ /* 0x004fca00078e00ff */
[----:B------:R-:W-:-:S04]  /*3d10*/  F2FP.F16.F32.PACK_AB R0, RZ, R0 ;  /* 0x00000000ff00723e */ /* 0x000fc800000000ff */
[----:B------:R-:W-:Y:S01]  /*3d20*/  PRMT R22, R0, 0x7610, R22 ;  /* 0x0000761000167816 */ /* 0x000fe20000000016 */
[----:B------:R-:W-:Y:S06]  /*3d30*/  BRA `(.L_x_1043) ;  /* 0x0000000400d07947 */ /* 0x000fec0003800000 */
.L_x_1055:
        /* <DEDUP_REMOVED lines=13> */
.L_x_1062:
        /* <DEDUP_REMOVED lines=21> */
.L_x_1066:
[----:B------:R-:W-:Y:S05]  /*3f60*/  BSYNC B1 ;  /* 0x0000000000017941 */ /* 0x000fea0003800000 */
.L_x_1065:
[----:B------:R-:W-:Y:S01]  /*3f70*/  LEA R5, R0, 0x3b800000, 0x17 ;  /* 0x3b80000000057811 */ /* 0x000fe200078eb8ff */
[----:B------:R-:W-:-:S05]  /*3f80*/  IMAD.SHL.U32 R0, R3, 0x100000, RZ ;  /* 0x0010000003007824 */ /* 0x000fca00078e00ff */
[----:B------:R-:W-:-:S07]  /*3f90*/  LOP3.LUT R0, R5, R0, R6, 0xfe, !PT ;  /* 0x0000000005007212 */ /* 0x000fce00078efe06 */
.L_x_1064:
[----:B------:R-:W-:Y:S05]  /*3fa0*/  BSYNC B0 ;  /* 0x0000000000007941 */ /* 0x000fea0003800000 */
.L_x_1063:
[----:B------:R-:W-:-:S04]  /*3fb0*/  F2FP.F16.F32.PACK_AB R0, RZ, R0 ;  /* 0x00000000ff00723e */ /* 0x000fc800000000ff */
[----:B------:R-:W-:Y:S01]  /*3fc0*/  PRMT R22, R0, 0x7610, R22 ;  /* 0x0000761000167816 */ /* 0x000fe20000000016 */
[----:B------:R-:W-:Y:S06]  /*3fd0*/  BRA `(.L_x_1043) ;  /* 0x0000000400287947 */ /* 0x000fec0003800000 */
.L_x_1061:
        /* <DEDUP_REMOVED lines=21> */
.L_x_1070:
[----:B------:R-:W-:Y:S05]  /*4130*/  BSYNC B1 ;  /* 0x0000000000017941 */ /* 0x000fea0003800000 */
.L_x_1069:
[----:B------:R-:W-:Y:S01]  /*4140*/  LEA R5, R0, 0x37800000, 0x17 ;  /* 0x3780000000057811 */ /* 0x000fe200078eb8ff */
[----:B------:R-:W-:-:S05]  /*4150*/  IMAD.SHL.U32 R0, R3, 0x200000, RZ ;  /* 0x0020000003007824 */ /* 0x000fca00078e00ff */
[----:B------:R-:W-:-:S07]  /*4160*/  LOP3.LUT R0, R5, R0, R6, 0xfe, !PT ;  /* 0x0000000005007212 */ /* 0x000fce00078efe06 */
.L_x_1068:
[----:B------:R-:W-:Y:S05]  /*4170*/  BSYNC B0 ;  /* 0x0000000000007941 */ /* 0x000fea0003800000 */
.L_x_1067:
[----:B------:R-:W-:-:S04]  /*4180*/  F2FP.F16.F32.PACK_AB R0, RZ, R0 ;  /* 0x00000000ff00723e */ /* 0x000fc800000000ff */
[----:B------:R-:W-:Y:S01]  /*4190*/  PRMT R22, R0, 0x7610, R22 ;  /* 0x0000761000167816 */ /* 0x000fe20000000016 */
[----:B------:R-:W-:Y:S06]  /*41a0*/  BRA `(.L_x_1043) ;  /* 0x0000000000b47947 */ /* 0x000fec0003800000 */
.L_x_1060:
        /* <DEDUP_REMOVED lines=14> */
.L_x_1074:
[----:B------:R-:W-:Y:S05]  /*4290*/  BSYNC B0 ;  /* 0x0000000000007941 */ /* 0x000fea0003800000 */
.L_x_1073:
[----:B------:R-:W-:-:S04]  /*42a0*/  F2FP.F16.F32.PACK_AB R0, RZ, R0 ;  /* 0x00000000ff00723e */ /* 0x000fc800000000ff */
[----:B------:R-:W-:Y:S01]  /*42b0*/  PRMT R22, R0, 0x7610, R22 ;  /* 0x0000761000167816 */ /* 0x000fe20000000016 */
[----:B------:R-:W-:Y:S06]  /*42c0*/  BRA `(.L_x_1043) ;  /* 0x00000000006c7947 */ /* 0x000fec0003800000 */
.L_x_1048:
        /* <DEDUP_REMOVED lines=16> */
.L_x_1075:
[----:B------:R-:W-:Y:S01]  /*43d0*/  PRMT R22, RZ, 0x7610, R22 ;  /* 0x00007610ff167816 */ /* 0x000fe20000000016 */
[----:B------:R-:W-:Y:S06]  /*43e0*/  BRA `(.L_x_1043) ;  /* 0x0000000000247947 */ /* 0x000fec0003800000 */
.L_x_1072:
[----:B------:R-:W2:Y:S02]  /*43f0*/  LDG.E.64 R4, desc[UR36][R4.64] ;  /* 0x0000002404047981 */ /* 0x000ea4000c1e1b00 */
[----:B--2---:R-:W0:Y:S02]  /*4400*/  I2F.U64 R0, R4 ;  /* 0x0000000400007312 */ /* 0x004e240000301000 */
[----:B0-----:R-:W-:-:S04]  /*4410*/  F2FP.F16.F32.PACK_AB R0, RZ, R0 ;  /* 0x00000000ff00723e */ /* 0x001fc800000000ff */
[----:B------:R-:W-:Y:S01]  /*4420*/  PRMT R22, R0, 0x7610, R22 ;  /* 0x0000761000167816 */ /* 0x000fe20000000016 */
[----:B------:R-:W-:Y:S06]  /*4430*/  BRA `(.L_x_1043) ;  /* 0x0000000000107947 */ /* 0x000fec0003800000 */
.L_x_1071:
[----:B------:R-:W2:Y:S02]  /*4440*/  LDG.E R4, desc[UR36][R4.64] ;  /* 0x0000002404047981 */ /* 0x000ea4000c1e1900 */
[----:B--2---:R-:W-:-:S04]  /*4450*/  I2FP.F32.U32 R0, R4 ;  /* 0x0000000400007245 */ /* 0x004fc80000201000 */
[----:B------:R-:W-:-:S04]  /*4460*/  F2FP.F16.F32.PACK_AB R0, RZ, R0 ;  /* 0x00000000ff00723e */ /* 0x000fc800000000ff */
[----:B------:R-:W-:-:S07]  /*4470*/  PRMT R22, R0, 0x7610, R22 ;  /* 0x0000761000167816 */ /* 0x000fce0000000016 */
.L_x_1043:
[----:B------:R-:W-:Y:S05]  /*4480*/  BSYNC B6 ;  /* 0x0000000000067941 */ /* 0x000fea0003800000 */
.L_x_1042:
[----:B------:R-:W4:Y:S01]  /*4490*/  S2R R19, SR_TID.X ;  /* 0x0000000000137919 */ /* 0x000f220000002100 */
[----:B------:R-:W0:Y:S01]  /*44a0*/  LDC.U8 R18, c[0x0][0x234] ;  /* 0x00008d00ff127b82 */ /* 0x000e220000000000 */
[----:B------:R-:W-:Y:S01]  /*44b0*/  BSSY B0, `(.L_x_1076) ;  /* 0x000001b000007945 */ /* 0x000fe20003800000 */
[CC--:B----4-:R-:W-:Y:S01]  /*44c0*/  ISETP.GE.AND P1, PT, R19.reuse, R16.reuse, PT ;  /* 0x000000101300720c */ /* 0x0d0fe20003f26270 */
[C---:B------:R-:W-:Y:S02]  /*44d0*/  VIADD R3, R19.reuse, 0x100 ;  /* 0x0000010013037836 */ /* 0x040fe40000000000 */
[C---:B0123--:R-:W-:Y:S02]  /*44e0*/  VIADD R5, R19.reuse, 0x180 ;  /* 0x0000018013057836 */ /* 0x04ffe40000000000 */
[----:B------:R-:W-:Y:S01]  /*44f0*/  VIADD R23, R19, 0x80 ;  /* 0x0000008013177836 */ /* 0x000fe20000000000 */
[-C--:B------:R-:W-:Y:S02]  /*4500*/  ISETP.GE.AND P2, PT, R3, R16.reuse, PT ;  /* 0x000000100300720c */ /* 0x080fe40003f46270 */
[----:B------:R-:W-:-:S02]  /*4510*/  ISETP.GE.AND P0, PT, R5, R16, PT ;  /* 0x000000100500720c */ /* 0x000fc40003f06270 */
[----:B------:R-:W-:-:S03]  /*4520*/  ISETP.GE.AND P4, PT, R23, R16, PT ;  /* 0x000000101700720c */ /* 0x000fc60003f86270 */
[----:B------:R-:W-:Y:S10]  /*4530*/  @P1 BRA `(.L_x_1077) ;  /* 0x0000000000481947 */ /* 0x000ff40003800000 */
[----:B-----5:R-:W-:Y:S02]  /*4540*/  HADD2.F32 R25, -RZ, R25.H0_H0 ;  /* 0x20000019ff197230 */ /* 0x020fe40000004100 */
[----:B------:R-:W-:-:S03]  /*4550*/  IMAD.MOV.U32 R3, RZ, RZ, 0x42fc0000 ;  /* 0x42fc0000ff037424 */ /* 0x000fc600078e00ff */
        /* <DEDUP_REMOVED lines=15> */
[----:B------:R-:W-:-:S07]  /*4650*/  F2FP.F16.F32.PACK_AB R0, RZ, R0 ;  /* 0x00000000ff00723e */ /* 0x000fce00000000ff */
.L_x_1077:
[----:B------:R-:W-:Y:S05]  /*4660*/  BSYNC B0 ;  /* 0x0000000000007941 */ /* 0x000fea0003800000 */
.L_x_1076:
[----:B------:R-:W-:Y:S04]  /*4670*/  BSSY B0, `(.L_x_1078) ;  /* 0x0000014000007945 */ /* 0x000fe80003800000 */
[----:B------:R-:W-:Y:S05]  /*4680*/  @P4 BRA `(.L_x_1079) ;  /* 0x0000000000484947 */ /* 0x000fea0003800000 */
        /* <DEDUP_REMOVED lines=18> */
.L_x_1079:
[----:B------:R-:W-:Y:S05]  /*47b0*/  BSYNC B0 ;  /* 0x0000000000007941 */ /* 0x000fea0003800000 */
.L_x_1078:
        /* <DEDUP_REMOVED lines=20> */
.L_x_1081:
[----:B------:R-:W-:Y:S05]  /*4900*/  BSYNC B0 ;  /* 0x0000000000007941 */ /* 0x000fea0003800000 */
.L_x_1080:
        /* <DEDUP_REMOVED lines=20> */
.L_x_1083:
[----:B------:R-:W-:Y:S05]  /*4a50*/  BSYNC B0 ;  /* 0x0000000000007941 */ /* 0x000fea0003800000 */
.L_x_1082:
[----:B------:R-:W-:Y:S04]  /*4a60*/  BSSY B6, `(.L_x_1084) ;  /* 0x0000112000067945 */ /* 0x000fe80003800000 */
[----:B------:R-:W-:Y:S05]  /*4a70*/  @P1 BRA `(.L_x_1085) ;  /* 0x0000001000401947 */ /* 0x000fea0003800000 */
[----:B-----5:R-:W0:Y:S01]  /*4a80*/  LDC.64 R2, c[0x0][0x218] ;  /* 0x00008600ff027b82 */ /* 0x020e220000000a00 */
        /* <DEDUP_REMOVED lines=16> */
[----:B------:R-:W-:Y:S02]  /*4b90*/  HADD2.F32 R0, -RZ, R0.H0_H0 ;  /* 0x20000000ff007230 */ /* 0x000fe40000004100 */
[----:B------:R-:W-:Y:S02]  /*4ba0*/  IMAD.MOV.U32 R19, RZ, RZ, R23 ;  /* 0x000000ffff137224 */ /* 0x000fe400078e0017 */
[----:B------:R-:W0:Y:S02]  /*4bb0*/  F2I.FTZ.TRUNC.NTZ R5, R0 ;  /* 0x0000000000057305 */ /* 0x000e24000021f100 */
[----:B0-----:R3:W-:Y:S01]  /*4bc0*/  STG.E.U8 desc[UR36][R2.64], R5 ;  /* 0x0000000502007986 */ /* 0x0017e2000c101124 */
[----:B------:R-:W-:Y:S05]  /*4bd0*/  BRA `(.L_x_1085) ;  /* 0x0000000c00e87947 */ /* 0x000fea0003800000 */
.L_x_1089:
[----:B------:R-:W-:Y:S02]  /*4be0*/  HADD2.F32 R5, -RZ, R0.H0_H0 ;  /* 0x20000000ff057230 */ /* 0x000fe40000004100 */
[----:B------:R-:W-:-:S04]  /*4bf0*/  IMAD.MOV.U32 R19, RZ, RZ, R23 ;  /* 0x000000ffff137224 */ /* 0x000fc800078e0017 */
[----:B------:R-:W0:Y:S02]  /*4c00*/  F2I.S64.TRUNC R4, R5 ;  /* 0x0000000500047311 */ /* 0x000e24000020d900 */
[----:B0-----:R4:W-:Y:S01]  /*4c10*/  STG.E.U8 desc[UR36][R2.64], R4 ;  /* 0x0000000402007986 */ /* 0x0019e2000c101124 */
[----:B------:R-:W-:Y:S05]  /*4c20*/  BRA `(.L_x_1085) ;  /* 0x0000000c00d47947 */ /* 0x000fea0003800000 */
.L_x_1088:
[----:B------:R-:W-:-:S13]  /*4c30*/  ISETP.NE.AND P0, PT, R4, 0x2, PT ;  /* 0x000000020400780c */ /* 0x000fda0003f05270 */
[----:B------:R-:W-:Y:S05]  /*4c40*/  @!P0 BRA `(.L_x_1091) ;  /* 0x0000000000388947 */ /* 0x000fea0003800000 */
[----:B------:R-:W-:-:S13]  /*4c50*/  ISETP.NE.AND P0, PT, R4, 0x3, PT ;  /* 0x000000030400780c */ /* 0x000fda0003f05270 */
[----:B------:R-:W-:Y:S05]  /*4c60*/  @!P0 BRA `(.L_x_1092) ;  /* 0x00000000001c8947 */ /* 0x000fea0003800000 */
[----:B------:R-:W-:-:S13]  /*4c70*/  ISETP.NE.AND P0, PT, R4, 0x4, PT ;  /* 0x000000040400780c */ /* 0x000fda0003f05270 */
[----:B------:R-:W-:Y:S05]  /*4c80*/  @P0 BRA `(.L_x_1090) ;  /* 0x0000000c00500947 */ /* 0x000fea0003800000 */
[----:B------:R-:W-:Y:S02]  /*4c90*/  HADD2.F32 R4, -RZ, R0.H0_H0 ;  /* 0x20000000ff047230 */ /* 0x000fe40000004100 */
[----:B------:R-:W-:-:S04]  /*4ca0*/  IMAD.MOV.U32 R19, RZ, RZ, R23 ;  /* 0x000000ffff137224 */ /* 0x000fc800078e0017 */
[----:B------:R-:W0:Y:S02]  /*4cb0*/  F2I.S64.TRUNC R4, R4 ;  /* 0x0000000400047311 */ /* 0x000e24000020d900 */
[----:B0-----:R1:W-:Y:S01]  /*4cc0*/  STG.E.64 desc[UR36][R2.64], R4 ;  /* 0x0000000402007986 */ /* 0x0013e2000c101b24 */
[----:B------:R-:W-:Y:S05]  /*4cd0*/  BRA `(.L_x_1085) ;  /* 0x0000000c00a87947 */ /* 0x000fea0003800000 */
.L_x_1092:
[----:B------:R-:W-:Y:S02]  /*4ce0*/  HADD2.F32 R0, -RZ, R0.H0_H0 ;  /* 0x20000000ff007230 */ /* 0x000fe40000004100 */
[----:B------:R-:W-:Y:S02]  /*4cf0*/  IMAD.MOV.U32 R19, RZ, RZ, R23 ;  /* 0x000000ffff137224 */ /* 0x000fe400078e0017 */
[----:B------:R-:W0:Y:S02]  /*4d00*/  F2I.FTZ.TRUNC.NTZ R5, R0 ;  /* 0x0000000000057305 */ /* 0x000e24000021f100 */
[----:B0-----:R2:W-:Y:S01]  /*4d10*/  STG.E desc[UR36][R2.64], R5 ;  /* 0x0000000502007986 */ /* 0x0015e2000c101924 */
[----:B------:R-:W-:Y:S05]  /*4d20*/  BRA `(.L_x_1085) ;  /* 0x0000000c00947947 */ /* 0x000fea0003800000 */
.L_x_1091:
[----:B------:R-:W-:Y:S02]  /*4d30*/  HADD2.F32 R0, -RZ, R0.H0_H0 ;  /* 0x20000000ff007230 */ /* 0x000fe40000004100 */
[----:B------:R-:W-:Y:S02]  /*4d40*/  IMAD.MOV.U32 R19, RZ, RZ, R23 ;  /* 0x000000ffff137224 */ /* 0x000fe400078e0017 */
[----:B------:R-:W0:Y:S02]  /*4d50*/  F2I.FTZ.TRUNC.NTZ R5, R0 ;  /* 0x0000000000057305 */ /* 0x000e24000021f100 */
[----:B0-----:R0:W-:Y:S01]  /*4d60*/  STG.E.U16 desc[UR36][R2.64], R5 ;  /* 0x0000000502007986 */ /* 0x0011e2000c101524 */
[----:B------:R-:W-:Y:S05]  /*4d70*/  BRA `(.L_x_1085) ;  /* 0x0000000c00807947 */ /* 0x000fea0003800000 */
.L_x_1087:
[----:B------:R-:W-:-:S13]  /*4d80*/  ISETP.GT.AND P0, PT, R4, 0x6, PT ;  /* 0x000000060400780c */ /* 0x000fda0003f04270 */
[----:B------:R-:W-:Y:S05]  /*4d90*/  @P0 BRA `(.L_x_1093) ;  /* 0x00000000002c0947 */ /* 0x000fea0003800000 */
[----:B------:R-:W-:-:S13]  /*4da0*/  ISETP.NE.AND P0, PT, R4, 0x5, PT ;  /* 0x000000050400780c */ /* 0x000fda0003f05270 */
[----:B------:R-:W-:Y:S05]  /*4db0*/  @!P0 BRA `(.L_x_1094) ;  /* 0x0000000000188947 */ /* 0x000fea0003800000 */
[----:B------:R-:W-:-:S13]  /*4dc0*/  ISETP.NE.AND P0, PT, R4, 0x6, PT ;  /* 0x000000060400780c */ /* 0x000fda0003f05270 */
[----:B------:R-:W-:Y:S05]  /*4dd0*/  @P0 BRA `(.L_x_1090) ;  /* 0x0000000800fc0947 */ /* 0x000fea0003800000 */
[----:B------:R-:W-:Y:S02]  /*4de0*/  HADD2.F32 R5, -RZ, R0.H0_H0 ;  /* 0x20000000ff057230 */ /* 0x000fe40000004100 */
[----:B------:R-:W-:-:S03]  /*4df0*/  IMAD.MOV.U32 R19, RZ, RZ, R23 ;  /* 0x000000ffff137224 */ /* 0x000fc600078e0017 */
[----:B------:R0:W-:Y:S01]  /*4e00*/  STG.E desc[UR36][R2.64], R5 ;  /* 0x0000000502007986 */ /* 0x0001e2000c101924 */
[----:B------:R-:W-:Y:S05]  /*4e10*/  BRA `(.L_x_1085) ;  /* 0x0000000c00587947 */ /* 0x000fea0003800000 */
.L_x_1094:
[----:B------:R0:W-:Y:S01]  /*4e20*/  STG.E.U16 desc[UR36][R2.64], R0 ;  /* 0x0000000002007986 */ /* 0x0001e2000c101524 */
[----:B------:R-:W-:Y:S01]  /*4e30*/  IMAD.MOV.U32 R19, RZ, RZ, R23 ;  /* 0x000000ffff137224 */ /* 0x000fe200078e0017 */
[----:B------:R-:W-:Y:S06]  /*4e40*/  BRA `(.L_x_1085) ;  /* 0x0000000c004c7947 */ /* 0x000fec0003800000 */
.L_x_1093:
[----:B------:R-:W-:-:S13]  /*4e50*/  ISETP.NE.AND P0, PT, R4, 0x7, PT ;  /* 0x000000070400780c */ /* 0x000fda0003f05270 */
[----:B------:R-:W-:Y:S05]  /*4e60*/  @!P0 BRA `(.L_x_1095) ;  /* 0x00000000003c8947 */ /* 0x000fea0003800000 */
[----:B------:R-:W-:-:S13]  /*4e70*/  ISETP.NE.AND P0, PT, R4, 0x8, PT ;  /* 0x000000080400780c */ /* 0x000fda0003f05270 */
[----:B------:R-:W-:Y:S05]  /*4e80*/  @!P0 BRA `(.L_x_1096) ;  /* 0x00000000001c8947 */ /* 0x000fea0003800000 */
[----:B------:R-:W-:-:S13]  /*4e90*/  ISETP.NE.AND P0, PT, R4, 0x9, PT ;  /* 0x000000090400780c */ /* 0x000fda0003f05270 */
[----:B------:R-:W-:Y:S05]  /*4ea0*/  @P0 BRA `(.L_x_1090) ;  /* 0x0000000800c80947 */ /* 0x000fea0003800000 */
[----:B------:R-:W-:Y:S02]  /*4eb0*/  HADD2.F32 R4, -RZ, R0.H0_H0 ;  /* 0x20000000ff047230 */ /* 0x000fe40000004100 */
[----:B------:R-:W-:Y:S02]  /*4ec0*/  IMAD.MOV.U32 R5, RZ, RZ, RZ ;  /* 0x000000ffff057224 */ /* 0x000fe400078e00ff */
[----:B------:R-:W-:-:S03]  /*4ed0*/  IMAD.MOV.U32 R19, RZ, RZ, R23 ;  /* 0x000000ffff137224 */ /* 0x000fc600078e0017 */
[----:B------:R0:W-:Y:S01]  /*4ee0*/  STG.E.64 desc[UR36][R2.64], R4 ;  /* 0x0000000402007986 */ /* 0x0001e2000c101b24 */
[----:B------:R-:W-:Y:S05]  /*4ef0*/  BRA `(.L_x_1085) ;  /* 0x0000000c00207947 */ /* 0x000fea0003800000 */
.L_x_1096:
[----:B------:R-:W-:Y:S02]  /*4f00*/  HADD2.F32 R0, -RZ, R0.H0_H0 ;  /* 0x20000000ff007230 */ /* 0x000fe40000004100 */
[----:B------:R-:W-:-:S03]  /*4f10*/  IMAD.MOV.U32 R19, RZ, RZ, R23 ;  /* 0x000000ffff137224 */ /* 0x000fc600078e0017 */
[----:B------:R-:W-:-:S04]  /*4f20*/  F2FP.F16.F32.PACK_AB R0, RZ, R0 ;  /* 0x00000000ff00723e */ /* 0x000fc800000000ff */
[----:B------:R-:W-:-:S05]  /*4f30*/  PRMT R0, R0, 0x5410, RZ ;  /* 0x0000541000007816 */ /* 0x000fca00000000ff */
[----:B------:R0:W-:Y:S01]  /*4f40*/  STG.E desc[UR36][R2.64], R0 ;  /* 0x0000000002007986 */ /* 0x0001e2000c101924 */
[----:B------:R-:W-:Y:S05]  /*4f50*/  BRA `(.L_x_1085) ;  /* 0x0000000c00087947 */ /* 0x000fea0003800000 */
.L_x_1095:
[----:B------:R-:W-:Y:S02]  /*4f60*/  HADD2.F32 R4, -RZ, R0.H0_H0 ;  /* 0x20000000ff047230 */ /* 0x000fe40000004100 */
[----:B------:R-:W-:-:S03]  /*4f70*/  IMAD.MOV.U32 R19, RZ, RZ, R23 ;  /* 0x000000ffff137224 */ /* 0x000fc600078e0017 */
[----:B------:R-:W-:-:S06]  /*4f80*/  FMUL.FTZ R4, R4, 1 ;  /* 0x3f80000004047820 */ /* 0x000fcc0000410000 */
[----:B------:R-:W0:Y:S02]  /*4f90*/  F2F.F64.F32 R4, R4 ;  /* 0x0000000400047310 */ /* 0x000e240000201800 */
[----:B0-----:R0:W-:Y:S01]  /*4fa0*/  STG.E.64 desc[UR36][R2.64], R4 ;  /* 0x0000000402007986 */ /* 0x0011e2000c101b24 */
[----:B------:R-:W-:Y:S05]  /*4fb0*/  BRA `(.L_x_1085) ;  /* 0x0000000800f07947 */ /* 0x000fea0003800000 */
.L_x_1086:
        /* <DEDUP_REMOVED lines=10> */
[----:B------:R-:W-:-:S04]  /*5060*/  FSETP.NEU.FTZ.AND P0, PT, R0, RZ, PT ;  /* 0x000000ff0000720b */ /* 0x000fc80003f1d000 */
[----:B------:R-:W-:-:S05]  /*5070*/  SEL R5, RZ, 0x1, !P0 ;  /* 0x00000001ff057807 */ /* 0x000fca0004000000 */
[----:B------:R0:W-:Y:S01]  /*5080*/  STG.E.U8 desc[UR36][R2.64], R5 ;  /* 0x0000000502007986 */ /* 0x0001e2000c101124 */
[----:B------:R-:W-:Y:S05]  /*5090*/  BRA `(.L_x_1085) ;  /* 0x0000000800b87947 */ /* 0x000fea0003800000 */
.L_x_1099:
[----:B------:R-:W-:Y:S01]  /*50a0*/  HADD2.F32 R0, -RZ, R0.H0_H0 ;  /* 0x20000000ff007230 */ /* 0x000fe20000004100 */
[----:B------:R-:W-:Y:S01]  /*50b0*/  CS2R R6, SRZ ;  /* 0x0000000000067805 */ /* 0x000fe2000001ff00 */
[----:B------:R-:W-:-:S03]  /*50c0*/  IMAD.MOV.U32 R19, RZ, RZ, R23 ;  /* 0x000000ffff137224 */ /* 0x000fc600078e0017 */
[----:B------:R-:W-:-:S04]  /*50d0*/  FMUL.FTZ R0, R0, 1 ;  /* 0x3f80000000007820 */ /* 0x000fc80000410000 */
[----:B------:R-:W0:Y:S02]  /*50e0*/  F2F.F64.F32 R4, R0 ;  /* 0x0000000000047310 */ /* 0x000e240000201800 */
[----:B0-----:R0:W-:Y:S01]  /*50f0*/  STG.E.128 desc[UR36][R2.64], R4 ;  /* 0x0000000402007986 */ /* 0x0011e2000c101d24 */
[----:B------:R-:W-:Y:S05]  /*5100*/  BRA `(.L_x_1085) ;  /* 0x00000008009c7947 */ /* 0x000fea0003800000 */
.L_x_1098:
        /* <DEDUP_REMOVED lines=21> */
.L_x_1103:
[----:B------:R-:W-:Y:S05]  /*5260*/  BSYNC B0 ;  /* 0x0000000000007941 */ /* 0x000fea0003800000 */
.L_x_1102:
[----:B------:R-:W-:Y:S01]  /*5270*/  LOP3.LUT R5, R0, R5, RZ, 0xfc, !PT ;  /* 0x0000000500057212 */ /* 0x000fe200078efcff */
[----:B------:R-:W-:-:S04]  /*5280*/  IMAD.MOV.U32 R19, RZ, RZ, R23 ;  /* 0x000000ffff137224 */ /* 0x000fc800078e0017 */
[----:B------:R0:W-:Y:S01]  /*5290*/  STG.E.U8 desc[UR36][R2.64], R5 ;  /* 0x0000000502007986 */ /* 0x0001e2000c101124 */
[----:B------:R-:W-:Y:S05]  /*52a0*/  BRA `(.L_x_1085) ;  /* 0x0000000800347947 */ /* 0x000fea0003800000 */
.L_x_1101:
        /* <DEDUP_REMOVED lines=13> */
.L_x_1105:
[----:B------:R-:W-:Y:S01]  /*5380*/  IMAD.MOV.U32 R0, RZ, RZ, 0x7f ;  /* 0x0000007fff007424 */ /* 0x000fe200078e00ff */
[----:B------:R-:W-:-:S04]  /*5390*/  ISETP.GT.U32.AND P0, PT, R4, 0x7f800000, PT ;  /* 0x7f8000000400780c */ /* 0x000fc80003f04070 */
[----:B------:R-:W-:-:S09]  /*53a0*/  SEL R0, R0, 0x7c, P0 ;  /* 0x0000007c00007807 */ /* 0x000fd20000000000 */
.L_x_1106:
[----:B------:R-:W-:Y:S05]  /*53b0*/  BSYNC B0 ;  /* 0x0000000000007941 */ /* 0x000fea0003800000 */
.L_x_1104:
[----:B------:R-:W-:Y:S01]  /*53c0*/  LOP3.LUT R4, R5, 0x80000000, RZ, 0xc0, !PT ;  /* 0x8000000005047812 */ /* 0x000fe200078ec0ff */
[----:B------:R-:W-:-:S03]  /*53d0*/  IMAD.MOV.U32 R19, RZ, RZ, R23 ;  /* 0x000000ffff137224 */ /* 0x000fc600078e0017 */
[----:B------:R-:W-:-:S04]  /*53e0*/  SHF.R.U32.HI R5, RZ, 0x18, R4 ;  /* 0x00000018ff057819 */ /* 0x000fc80000011604 */
[----:B------:R-:W-:-:S05]  /*53f0*/  LOP3.LUT R5, R0, R5, RZ, 0xfc, !PT ;  /* 0x0000000500057212 */ /* 0x000fca00078efcff */
[----:B------:R0:W-:Y:S01]  /*5400*/  STG.E.U8 desc[UR36][R2.64], R5 ;  /* 0x0000000502007986 */ /* 0x0001e2000c101124 */
[----:B------:R-:W-:Y:S05]  /*5410*/  BRA `(.L_x_1085) ;  /* 0x0000000400d87947 */ /* 0x000fea0003800000 */
.L_x_1100:
[----:B------:R-:W-:Y:S02]  /*5420*/  HADD2.F32 R0, -RZ, R0.H0_H0 ;  /* 0x20000000ff007230 */ /* 0x000fe40000004100 */
[----:B------:R-:W-:-:S03]  /*5430*/  IMAD.MOV.U32 R19, RZ, RZ, R23 ;  /* 0x000000ffff137224 */ /* 0x000fc600078e0017 */
[----:B------:R-:W-:-:S05]  /*5440*/  F2FP.BF16.F32.PACK_AB R0, RZ, R0 ;  /* 0x00000000ff00723e */ /* 0x000fca00000010ff */
[----:B------:R0:W-:Y:S01]  /*5450*/  STG.E.U16 desc[UR36][R2.64], R0 ;  /* 0x0000000002007986 */ /* 0x0001e2000c101524 */
[----:B------:R-:W-:Y:S05]  /*5460*/  BRA `(.L_x_1085) ;  /* 0x0000000400c47947 */ /* 0x000fea0003800000 */
.L_x_1097:
        /* <DEDUP_REMOVED lines=10> */
[----:B------:R-:W0:Y:S02]  /*5510*/  F2I.FTZ.U32.TRUNC.NTZ R5, R5 ;  /* 0x0000000500057305 */ /* 0x000e24000021f000 */
[----:B0-----:R0:W-:Y:S01]  /*5520*/  STG.E.U16 desc[UR36][R2.64], R5 ;  /* 0x0000000502007986 */ /* 0x0011e2000c101524 */
[----:B------:R-:W-:Y:S05]  /*5530*/  BRA `(.L_x_1085) ;  /* 0x0000000400907947 */ /* 0x000fea0003800000 */
.L_x_1109:
        /* <DEDUP_REMOVED lines=17> */
.L_x_1112:
[----:B------:R-:W-:-:S04]  /*5650*/  LOP3.LUT R0, R7, 0x80000000, RZ, 0xc0, !PT ;  /* 0x8000000007007812 */ /* 0x000fc800078ec0ff */
[----:B------:R-:W-:-:S04]  /*5660*/  SHF.R.U32.HI R5, RZ, 0x18, R0 ;  /* 0x00000018ff057819 */ /* 0x000fc80000011600 */
[----:B------:R-:W-:-:S04]  /*5670*/  LOP3.LUT R4, R4, R5, RZ, 0xfc, !PT ;  /* 0x0000000504047212 */ /* 0x000fc800078efcff */
[----:B------:R-:W-:-:S07]  /*5680*/  PRMT R0, R4, 0x7610, R0 ;  /* 0x0000761004007816 */ /* 0x000fce0000000000 */
.L_x_1111:
[----:B------:R-:W-:Y:S05]  /*5690*/  BSYNC B0 ;  /* 0x0000000000007941 */ /* 0x000fea0003800000 */
.L_x_1110:
[----:B------:R0:W-:Y:S01]  /*56a0*/  STG.E.U8 desc[UR36][R2.64], R0 ;  /* 0x0000000002007986 */ /* 0x0001e2000c101124 */
[----:B------:R-:W-:Y:S01]  /*56b0*/  IMAD.MOV.U32 R19, RZ, RZ, R23 ;  /* 0x000000ffff137224 */ /* 0x000fe200078e0017 */
[----:B------:R-:W-:Y:S06]  /*56c0*/  BRA `(.L_x_1085) ;  /* 0x00000004002c7947 */ /* 0x000fec0003800000 */
.L_x_1108:
        /* <DEDUP_REMOVED lines=17> */
.L_x_1115:
[----:B------:R-:W-:-:S04]  /*57e0*/  LOP3.LUT R0, R7, 0x80000000, RZ, 0xc0, !PT ;  /* 0x8000000007007812 */ /* 0x000fc800078ec0ff */
[----:B------:R-:W-:-:S04]  /*57f0*/  SHF.R.U32.HI R5, RZ, 0x18, R0 ;  /* 0x00000018ff057819 */ /* 0x000fc80000011600 */
[----:B------:R-:W-:-:S04]  /*5800*/  LOP3.LUT R4, R4, R5, RZ, 0xfc, !PT ;  /* 0x0000000504047212 */ /* 0x000fc800078efcff */
[----:B------:R-:W-:-:S07]  /*5810*/  PRMT R0, R4, 0x7610, R0 ;  /* 0x0000761004007816 */ /* 0x000fce0000000000 */
.L_x_1114:
[----:B------:R-:W-:Y:S05]  /*5820*/  BSYNC B0 ;  /* 0x0000000000007941 */ /* 0x000fea0003800000 */
.L_x_1113:
[----:B------:R0:W-:Y:S01]  /*5830*/  STG.E.U8 desc[UR36][R2.64], R0 ;  /* 0x0000000002007986 */ /* 0x0001e2000c101124 */
[----:B------:R-:W-:Y:S01]  /*5840*/  IMAD.MOV.U32 R19, RZ, RZ, R23 ;  /* 0x000000ffff137224 */ /* 0x000fe200078e0017 */
[----:B------:R-:W-:Y:S06]  /*5850*/  BRA `(.L_x_1085) ;  /* 0x0000000000c87947 */ /* 0x000fec0003800000 */
.L_x_1107:
[----:B------:R-:W-:-:S13]  /*5860*/  ISETP.NE.AND P0, PT, R4, 0x1c, PT ;  /* 0x0000001c0400780c */ /* 0x000fda0003f05270 */
[----:B------:R-:W-:Y:S05]  /*5870*/  @!P0 BRA `(.L_x_1116) ;  /* 0x0000000000b08947 */ /* 0x000fea0003800000 */
[----:B------:R-:W-:-:S13]  /*5880*/  ISETP.NE.AND P0, PT, R4, 0x1d, PT ;  /* 0x0000001d0400780c */ /* 0x000fda0003f05270 */
[----:B------:R-:W-:Y:S05]  /*5890*/  @!P0 BRA `(.L_x_1117) ;  /* 0x0000000000948947 */ /* 0x000fea0003800000 */
[----:B------:R-:W-:-:S13]  /*58a0*/  ISETP.NE.AND P0, PT, R4, 0x2c, PT ;  /* 0x0000002c0400780c */ /* 0x000fda0003f05270 */
[----:B------:R-:W-:Y:S05]  /*58b0*/  @P0 BRA `(.L_x_1090) ;  /* 0x0000000000440947 */ /* 0x000fea0003800000 */
[----:B------:R-:W-:Y:S02]  /*58c0*/  HADD2.F32 R5, -RZ, R0.H0_H0 ;  /* 0x20000000ff057230 */ /* 0x000fe40000004100 */
        /* <DEDUP_REMOVED lines=16> */
.L_x_1090:
        /* <DEDUP_REMOVED lines=16> */
.L_x_1118:
[----:B------:R-:W-:Y:S01]  /*5ad0*/  IMAD.MOV.U32 R19, RZ, RZ, R23 ;  /* 0x000000ffff137224 */ /* 0x000fe200078e0017 */
[----:B------:R-:W-:Y:S06]  /*5ae0*/  BRA `(.L_x_1085) ;  /* 0x0000000000247947 */ /* 0x000fec0003800000 */
.L_x_1117:
[----:B------:R-:W-:Y:S02]  /*5af0*/  HADD2.F32 R4, -RZ, R0.H0_H0 ;  /* 0x20000000ff047230 */ /* 0x000fe40000004100 */
[----:B------:R-:W-:-:S04]  /*5b00*/  IMAD.MOV.U32 R19, RZ, RZ, R23 ;  /* 0x000000ffff137224 */ /* 0x000fc800078e0017 */
[----:B------:R-:W0:Y:S02]  /*5b10*/  F2I.U64.TRUNC R4, R4 ;  /* 0x0000000400047311 */ /* 0x000e24000020d800 */
[----:B0-----:R0:W-:Y:S01]  /*5b20*/  STG.E.64 desc[UR36][R2.64], R4 ;  /* 0x0000000402007986 */ /* 0x0011e2000c101b24 */
[----:B------:R-:W-:Y:S05]  /*5b30*/  BRA `(.L_x_1085) ;  /* 0x0000000000107947 */ /* 0x000fea0003800000 */
.L_x_1116:
[----:B------:R-:W-:Y:S02]  /*5b40*/  HADD2.F32 R0, -RZ, R0.H0_H0 ;  /* 0x20000000ff007230 */ /* 0x000fe40000004100 */
[----:B------:R-:W-:Y:S02]  /*5b50*/  IMAD.MOV.U32 R19, RZ, RZ, R23 ;  /* 0x000000ffff137224 */ /* 0x000fe400078e0017 */
[----:B------:R-:W0:Y:S02]  /*5b60*/  F2I.FTZ.U32.TRUNC.NTZ R5, R0 ;  /* 0x0000000000057305 */ /* 0x000e24000021f000 */
[----:B0-----:R0:W-:Y:S03]  /*5b70*/  STG.E desc[UR36][R2.64], R5 ;  /* 0x0000000502007986 */ /* 0x0011e6000c101924 */
.L_x_1085:
[----:B------:R-:W-:Y:S05]  /*5b80*/  BSYNC B6 ;  /* 0x0000000000067941 */ /* 0x000fea0003800000 */
.L_x_1084:
[----:B------:R-:W-:Y:S01]  /*5b90*/  ISETP.GE.AND P0, PT, R19, R16, PT ;  /* 0x000000101300720c */ /* 0x000fe20003f06270 */
[----:B------:R-:W-:-:S12]  /*5ba0*/  BSSY B6, `(.L_x_1119) ;  /* 0x00001fc000067945 */ /* 0x000fd80003800000 */
[----:B------:R-:W-:Y:S05]  /*5bb0*/  @P0 BRA `(.L_x_1120) ;  /* 0x0000001c00e80947 */ /* 0x000fea0003800000 */
[----:B012345:R-:W0:Y:S01]  /*5bc0*/  LDC.64 R2, c[0x0][0x218] ;  /* 0x00008600ff027b82 */ /* 0x03fe220000000a00 */
        /* <DEDUP_REMOVED lines=17> */
[----:B------:R-:W-:-:S06]  /*5ce0*/  HADD2.F32 R25, -RZ, R25.H0_H0 ;  /* 0x20000019ff197230 */ /* 0x000fcc0000004100 */
[----:B------:R-:W0:Y:S02]  /*5cf0*/  F2I.FTZ.TRUNC.NTZ R25, R25 ;  /* 0x0000001900197305 */ /* 0x000e24000021f100 */
[----:B0-----:R3:W-:Y:S01]  /*5d00*/  STG.E.U8 desc[UR36][R2.64], R25 ;  /* 0x0000001902007986 */ /* 0x0017e2000c101124 */
[----:B------:R-:W-:Y:S05]  /*5d10*/  BRA `(.L_x_1126) ;  /* 0x0000000c00947947 */ /* 0x000fea0003800000 */
.L_x_1124:
[----:B------:R-:W-:-:S06]  /*5d20*/  HADD2.F32 R5, -RZ, R25.H0_H0 ;  /* 0x20000019ff057230 */ /* 0x000fcc0000004100 */
[----:B------:R-:W0:Y:S02]  /*5d30*/  F2I.S64.TRUNC R4, R5 ;  /* 0x0000000500047311 */ /* 0x000e24000020d900 */
[----:B0-----:R4:W-:Y:S01]  /*5d40*/  STG.E.U8 desc[UR36][R2.64], R4 ;  /* 0x0000000402007986 */ /* 0x0019e2000c101124 */
[----:B------:R-:W-:Y:S05]  /*5d50*/  BRA `(.L_x_1126) ;  /* 0x0000000c00847947 */ /* 0x000fea0003800000 */
.L_x_1123:
        /* <DEDUP_REMOVED lines=10> */
.L_x_1128:
[----:B------:R-:W-:-:S06]  /*5e00*/  HADD2.F32 R25, -RZ, R25.H0_H0 ;  /* 0x20000019ff197230 */ /* 0x000fcc0000004100 */
[----:B------:R-:W0:Y:S02]  /*5e10*/  F2I.FTZ.TRUNC.NTZ R25, R25 ;  /* 0x0000001900197305 */ /* 0x000e24000021f100 */
[----:B0-----:R2:W-:Y:S01]  /*5e20*/  STG.E desc[UR36][R2.64], R25 ;  /* 0x0000001902007986 */ /* 0x0015e2000c101924 */
[----:B------:R-:W-:Y:S05]  /*5e30*/  BRA `(.L_x_1126) ;  /* 0x0000000c004c7947 */ /* 0x000fea0003800000 */
.L_x_1127:
[----:B------:R-:W-:-:S06]  /*5e40*/  HADD2.F32 R25, -RZ, R25.H0_H0 ;  /* 0x20000019ff197230 */ /* 0x000fcc0000004100 */
[----:B------:R-:W0:Y:S02]  /*5e50*/  F2I.FTZ.TRUNC.NTZ R25, R25 ;  /* 0x0000001900197305 */ /* 0x000e24000021f100 */
[----:B0-----:R0:W-:Y:S01]  /*5e60*/  STG.E.U16 desc[UR36][R2.64], R25 ;  /* 0x0000001902007986 */ /* 0x0011e2000c101524 */
[----:B------:R-:W-:Y:S05]  /*5e70*/  BRA `(.L_x_1126) ;  /* 0x0000000c003c7947 */ /* 0x000fea0003800000 */
.L_x_1122:
        /* <DEDUP_REMOVED lines=9> */
.L_x_1130:
[----:B------:R0:W-:Y:S01]  /*5f10*/  STG.E.U16 desc[UR36][R2.64], R25 ;  /* 0x0000001902007986 */ /* 0x0001e2000c101524 */
[----:B------:R-:W-:Y:S05]  /*5f20*/  BRA `(.L_x_1126) ;  /* 0x0000000c00107947 */ /* 0x000fea0003800000 */
.L_x_1129:
        /* <DEDUP_REMOVED lines=10> */
.L_x_1132:
[----:B------:R-:W-:-:S05]  /*5fd0*/  HADD2.F32 R0, -RZ, R25.H0_H0 ;  /* 0x20000019ff007230 */ /* 0x000fca0000004100 */
[----:B------:R-:W-:-:S04]  /*5fe0*/  F2FP.F16.F32.PACK_AB R0, RZ, R0 ;  /* 0x00000000ff00723e */ /* 0x000fc800000000ff */
[----:B------:R-:W-:-:S05]  /*5ff0*/  PRMT R0, R0, 0x5410, RZ ;  /* 0x0000541000007816 */ /* 0x000fca00000000ff */
[----:B------:R0:W-:Y:S01]  /*6000*/  STG.E desc[UR36][R2.64], R0 ;  /* 0x0000000002007986 */ /* 0x0001e2000c101924 */
[----:B------:R-:W-:Y:S05]  /*6010*/  BRA `(.L_x_1126) ;  /* 0x0000000800d47947 */ /* 0x000fea0003800000 */
.L_x_1131:
[----:B------:R-:W-:-:S05]  /*6020*/  HADD2.F32 R4, -RZ, R25.H0_H0 ;  /* 0x20000019ff047230 */ /* 0x000fca0000004100 */
[----:B------:R-:W-:-:S06]  /*6030*/  FMUL.FTZ R4, R4, 1 ;  /* 0x3f80000004047820 */ /* 0x000fcc0000410000 */
[----:B------:R-:W0:Y:S02]  /*6040*/  F2F.F64.F32 R4, R4 ;  /* 0x0000000400047310 */ /* 0x000e240000201800 */
[----:B0-----:R0:W-:Y:S01]  /*6050*/  STG.E.64 desc[UR36][R2.64], R4 ;  /* 0x0000000402007986 */ /* 0x0011e2000c101b24 */
[----:B------:R-:W-:Y:S05]  /*6060*/  BRA `(.L_x_1126) ;  /* 0x0000000800c07947 */ /* 0x000fea0003800000 */
.L_x_1121:
        /* <DEDUP_REMOVED lines=13> */
.L_x_1135:
[----:B------:R-:W-:Y:S01]  /*6140*/  HADD2.F32 R25, -RZ, R25.H0_H0 ;  /* 0x20000019ff197230 */ /* 0x000fe20000004100 */
[----:B------:R-:W-:-:S04]  /*6150*/  CS2R R6, SRZ ;  /* 0x0000000000067805 */ /* 0x000fc8000001ff00 */
[----:B------:R-:W-:-:S06]  /*6160*/  FMUL.FTZ R4, R25, 1 ;  /* 0x3f80000019047820 */ /* 0x000fcc0000410000 */
[----:B------:R-:W0:Y:S02]  /*6170*/  F2F.F64.F32 R4, R4 ;  /* 0x0000000400047310 */ /* 0x000e240000201800 */
[----:B0-----:R0:W-:Y:S01]  /*6180*/  STG.E.128 desc[UR36][R2.64], R4 ;  /* 0x0000000402007986 */ /* 0x0011e2000c101d24 */
[----:B------:R-:W-:Y:S05]  /*6190*/  BRA `(.L_x_1126) ;  /* 0x0000000800747947 */ /* 0x000fea0003800000 */
.L_x_1134:
        /* <DEDUP_REMOVED lines=21> */
.L_x_1139:
[----:B------:R-:W-:Y:S05]  /*62f0*/  BSYNC B0 ;  /* 0x0000000000007941 */ /* 0x000fea0003800000 */
.L_x_1138:
[----:B------:R-:W-:-:S05]  /*6300*/  LOP3.LUT R5, R0, R5, RZ, 0xfc, !PT ;  /* 0x0000000500057212 */ /* 0x000fca00078efcff */
[----:B------:R0:W-:Y:S01]  /*6310*/  STG.E.U8 desc[UR36][R2.64], R5 ;  /* 0x0000000502007986 */ /* 0x0001e2000c101124 */
[----:B------:R-:W-:Y:S05]  /*6320*/  BRA `(.L_x_1126) ;  /* 0x0000000800107947 */ /* 0x000fea0003800000 */
.L_x_1137:
        /* <DEDUP_REMOVED lines=13> */
.L_x_1141:
[----:B------:R-:W-:Y:S01]  /*6400*/  IMAD.MOV.U32 R0, RZ, RZ, 0x7f ;  /* 0x0000007fff007424 */ /* 0x000fe200078e00ff */
[----:B------:R-:W-:-:S04]  /*6410*/  ISETP.GT.U32.AND P0, PT, R4, 0x7f800000, PT ;  /* 0x7f8000000400780c */ /* 0x000fc80003f04070 */
[----:B------:R-:W-:-:S09]  /*6420*/  SEL R0, R0, 0x7c, P0 ;  /* 0x0000007c00007807 */ /* 0x000fd20000000000 */
.L_x_1142:
[----:B------:R-:W-:Y:S05]  /*6430*/  BSYNC B0 ;  /* 0x0000000000007941 */ /* 0x000fea0003800000 */
.L_x_1140:
[----:B------:R-:W-:-:S04]  /*6440*/  LOP3.LUT R4, R25, 0x80000000, RZ, 0xc0, !PT ;  /* 0x8000000019047812 */ /* 0x000fc800078ec0ff */
[----:B------:R-:W-:-:S04]  /*6450*/  SHF.R.U32.HI R5, RZ, 0x18, R4 ;  /* 0x00000018ff057819 */ /* 0x000fc80000011604 */
[----:B------:R-:W-:-:S05]  /*6460*/  LOP3.LUT R5, R0, R5, RZ, 0xfc, !PT ;  /* 0x0000000500057212 */ /* 0x000fca00078efcff */
[----:B------:R0:W-:Y:S01]  /*6470*/  STG.E.U8 desc[UR36][R2.64], R5 ;  /* 0x0000000502007986 */ /* 0x0001e2000c101124 */
[----:B------:R-:W-:Y:S05]  /*6480*/  BRA `(.L_x_1126) ;  /* 0x0000000400b87947 */ /* 0x000fea0003800000 */
.L_x_1136:
[----:B------:R-:W-:-:S05]  /*6490*/  HADD2.F32 R0, -RZ, R25.H0_H0 ;  /* 0x20000019ff007230 */ /* 0x000fca0000004100 */
[----:B------:R-:W-:-:S05]  /*64a0*/  F2FP.BF16.F32.PACK_AB R0, RZ, R0 ;  /* 0x00000000ff00723e */ /* 0x000fca00000010ff */
[----:B------:R0:W-:Y:S01]  /*64b0*/  STG.E.U16 desc[UR36][R2.64], R0 ;  /* 0x0000000002007986 */ /* 0x0001e2000c101524 */
[----:B------:R-:W-:Y:S05]  /*64c0*/  BRA `(.L_x_1126) ;  /* 0x0000000400a87947 */ /* 0x000fea0003800000 */
.L_x_1133:
        /* <DEDUP_REMOVED lines=12> */
.L_x_1145:
        /* <DEDUP_REMOVED lines=17> */
.L_x_1148:
[----:B------:R-:W-:-:S04]  /*66a0*/  LOP3.LUT R0, R25, 0x80000000, RZ, 0xc0, !PT ;  /* 0x8000000019007812 */ /* 0x000fc800078ec0ff */
[----:B------:R-:W-:-:S04]  /*66b0*/  SHF.R.U32.HI R5, RZ, 0x18, R0 ;  /* 0x00000018ff057819 */ /* 0x000fc80000011600 */
[----:B------:R-:W-:-:S04]  /*66c0*/  LOP3.LUT R4, R4, R5, RZ, 0xfc, !PT ;  /* 0x0000000504047212 */ /* 0x000fc800078efcff */
[----:B------:R-:W-:-:S07]  /*66d0*/  PRMT R0, R4, 0x7610, R0 ;  /* 0x0000761004007816 */ /* 0x000fce0000000000 */
.L_x_1147:
[----:B------:R-:W-:Y:S05]  /*66e0*/  BSYNC B0 ;  /* 0x0000000000007941 */ /* 0x000fea0003800000 */
.L_x_1146:
[----:B------:R0:W-:Y:S01]  /*66f0*/  STG.E.U8 desc[UR36][R2.64], R0 ;  /* 0x0000000002007986 */ /* 0x0001e2000c101124 */
[----:B------:R-:W-:Y:S05]  /*6700*/  BRA `(.L_x_1126) ;  /* 0x0000000400187947 */ /* 0x000fea0003800000 */
.L_x_1144:
        /* <DEDUP_REMOVED lines=17> */
.L_x_1151:
[----:B------:R-:W-:-:S04]  /*6820*/  LOP3.LUT R0, R25, 0x80000000, RZ, 0xc0, !PT ;  /* 0x8000000019007812 */ /* 0x000fc800078ec0ff */
[----:B------:R-:W-:-:S04]  /*6830*/  SHF.R.U32.HI R5, RZ, 0x18, R0 ;  /* 0x00000018ff057819 */ /* 0x000fc80000011600 */
[----:B------:R-:W-:-:S04]  /*6840*/  LOP3.LUT R4, R4, R5, RZ, 0xfc, !PT ;  /* 0x0000000504047212 */ /* 0x000fc800078efcff */
[----:B------:R-:W-:-:S07]  /*6850*/  PRMT R0, R4, 0x7610, R0 ;  /* 0x0000761004007816 */ /* 0x000fce0000000000 */
.L_x_1150:
[----:B------:R-:W-:Y:S05]  /*6860*/  BSYNC B0 ;  /* 0x0000000000007941 */ /* 0x000fea0003800000 */
.L_x_1149:
[----:B------:R0:W-:Y:S01]  /*6870*/  STG.E.U8 desc[UR36][R2.64], R0 ;  /* 0x0000000002007986 */ /* 0x0001e2000c101124 */
[----:B------:R-:W-:Y:S05]  /*6880*/  BRA `(.L_x_1126) ;  /* 0x0000000000b87947 */ /* 0x000fea0003800000 */
.L_x_1143:
[----:B------:R-:W-:-:S13]  /*6890*/  ISETP.NE.AND P0, PT, R0, 0x1c, PT ;  /* 0x0000001c0000780c */ /* 0x000fda0003f05270 */
[----:B------:R-:W-:Y:S05]  /*68a0*/  @!P0 BRA `(.L_x_1152) ;  /* 0x0000000000a48947 */ /* 0x000fea0003800000 */
[----:B------:R-:W-:-:S13]  /*68b0*/  ISETP.NE.AND P0, PT, R0, 0x1d, PT ;  /* 0x0000001d0000780c */ /* 0x000fda0003f05270 */
[----:B------:R-:W-:Y:S05]  /*68c0*/  @!P0 BRA `(.L_x_1153) ;  /* 0x00000000008c8947 */ /* 0x000fea0003800000 */
[----:B------:R-:W-:-:S13]  /*68d0*/  ISETP.NE.AND P0, PT, R0, 0x2c, PT ;  /* 0x0000002c0000780c */ /* 0x000fda0003f05270 */
[----:B------:R-:W-:Y:S05]  /*68e0*/  @P0 BRA `(.L_x_1125) ;  /* 0x0000000000400947 */ /* 0x000fea0003800000 */
[----:B------:R-:W-:Y:S02]  /*68f0*/  HADD2.F32 R25, -RZ, R25.H0_H0 ;  /* 0x20000019ff197230 */ /* 0x000fe40000004100 */
        /* <DEDUP_REMOVED lines=15> */
.L_x_1125:
        /* <DEDUP_REMOVED lines=16> */
.L_x_1154:
[----:B------:R-:W-:Y:S05]  /*6af0*/  BRA `(.L_x_1126) ;  /* 0x00000000001c7947 */ /* 0x000fea0003800000 */
.L_x_1153:
[----:B------:R-:W-:-:S06]  /*6b00*/  HADD2.F32 R4, -RZ, R25.H0_H0 ;  /* 0x20000019ff047230 */ /* 0x000fcc0000004100 */
[----:B------:R-:W0:Y:S02]  /*6b10*/  F2I.U64.TRUNC R4, R4 ;  /* 0x0000000400047311 */ /* 0x000e24000020d800 */
[----:B0-----:R0:W-:Y:S01]  /*6b20*/  STG.E.64 desc[UR36][R2.64], R4 ;  /* 0x0000000402007986 */ /* 0x0011e2000c101b24 */
[----:B------:R-:W-:Y:S05]  /*6b30*/  BRA `(.L_x_1126) ;  /* 0x00000000000c7947 */ /* 0x000fea0003800000 */
.L_x_1152:
[----:B------:R-:W-:-:S06]  /*6b40*/  HADD2.F32 R25, -RZ, R25.H0_H0 ;  /* 0x20000019ff197230 */ /* 0x000fcc0000004100 */
[----:B------:R-:W0:Y:S02]  /*6b50*/  F2I.FTZ.U32.TRUNC.NTZ R25, R25 ;  /* 0x0000001900197305 */ /* 0x000e24000021f000 */
[----:B0-----:R0:W-:Y:S02]  /*6b60*/  STG.E desc[UR36][R2.64], R25 ;  /* 0x0000001902007986 */ /* 0x0011e4000c101924 */
.L_x_1126:
        /* <DEDUP_REMOVED lines=25> */
.L_x_1158:
[----:B------:R-:W-:-:S06]  /*6d00*/  HADD2.F32 R5, -RZ, R24.H0_H0 ;  /* 0x20000018ff057230 */ /* 0x000fcc0000004100 */
[----:B------:R-:W0:Y:S02]  /*6d10*/  F2I.S64.TRUNC R4, R5 ;  /* 0x0000000500047311 */ /* 0x000e24000020d900 */
[----:B0-----:R0:W-:Y:S01]  /*6d20*/  STG.E.U8 desc[UR36][R2.64], R4 ;  /* 0x0000000402007986 */ /* 0x0011e2000c101124 */
[----:B------:R-:W-:Y:S05]  /*6d30*/  BRA `(.L_x_1160) ;  /* 0x0000000c00847947 */ /* 0x000fea0003800000 */
.L_x_1157:
        /* <DEDUP_REMOVED lines=10> */
.L_x_1162:
[----:B------:R-:W-:-:S04]  /*6de0*/  HADD2.F32 R24, -RZ, R24.H0_H0 ;  /* 0x20000018ff187230 */ /* 0x000fc80000004100 */
[----:B------:R-:W0:Y:S02]  /*6df0*/  F2I.FTZ.TRUNC.NTZ R5, R24 ;  /* 0x0000001800057305 */ /* 0x000e24000021f100 */
[----:B0-----:R0:W-:Y:S01]  /*6e00*/  STG.E desc[UR36][R2.64], R5 ;  /* 0x0000000502007986 */ /* 0x0011e2000c101924 */
[----:B------:R-:W-:Y:S05]  /*6e10*/  BRA `(.L_x_1160) ;  /* 0x0000000c004c7947 */ /* 0x000fea0003800000 */
.L_x_1161:
[----:B------:R-:W-:-:S04]  /*6e20*/  HADD2.F32 R24, -RZ, R24.H0_H0 ;  /* 0x20000018ff187230 */ /* 0x000fc80000004100 */
[----:B------:R-:W0:Y:S02]  /*6e30*/  F2I.FTZ.TRUNC.NTZ R5, R24 ;  /* 0x0000001800057305 */ /* 0x000e24000021f100 */
[----:B0-----:R0:W-:Y:S01]  /*6e40*/  STG.E.U16 desc[UR36][R2.64], R5 ;  /* 0x0000000502007986 */ /* 0x0011e2000c101524 */
[----:B------:R-:W-:Y:S05]  /*6e50*/  BRA `(.L_x_1160) ;  /* 0x0000000c003c7947 */ /* 0x000fea0003800000 */
.L_x_1156:
        /* <DEDUP_REMOVED lines=9> */
.L_x_1164:
[----:B------:R0:W-:Y:S01]  /*6ef0*/  STG.E.U16 desc[UR36][R2.64], R24 ;  /* 0x0000001802007986 */ /* 0x0001e2000c101524 */
[----:B------:R-:W-:Y:S05]  /*6f00*/  BRA `(.L_x_1160) ;  /* 0x0000000c00107947 */ /* 0x000fea0003800000 */
.L_x_1163:
        /* <DEDUP_REMOVED lines=10> */
.L_x_1166:
[----:B------:R-:W-:-:S05]  /*6fb0*/  HADD2.F32 R0, -RZ, R24.H0_H0 ;  /* 0x20000018ff007230 */ /* 0x000fca0000004100 */
[----:B------:R-:W-:-:S04]  /*6fc0*/  F2FP.F16.F32.PACK_AB R0, RZ, R0 ;  /* 0x00000000ff00723e */ /* 0x000fc800000000ff */
[----:B------:R-:W-:-:S05]  /*6fd0*/  PRMT R0, R0, 0x5410, RZ ;  /* 0x0000541000007816 */ /* 0x000fca00000000ff */
[----:B------:R0:W-:Y:S01]  /*6fe0*/  STG.E desc[UR36][R2.64], R0 ;  /* 0x0000000002007986 */ /* 0x0001e2000c101924 */
[----:B------:R-:W-:Y:S05]  /*6ff0*/  BRA `(.L_x_1160) ;  /* 0x0000000800d47947 */ /* 0x000fea0003800000 */
.L_x_1165:
[----:B------:R-:W-:-:S05]  /*7000*/  HADD2.F32 R4, -RZ, R24.H0_H0 ;  /* 0x20000018ff047230 */ /* 0x000fca0000004100 */
[----:B------:R-:W-:-:S06]  /*7010*/  FMUL.FTZ R4, R4, 1 ;  /* 0x3f80000004047820 */ /* 0x000fcc0000410000 */
[----:B------:R-:W0:Y:S02]  /*7020*/  F2F.F64.F32 R4, R4 ;  /* 0x0000000400047310 */ /* 0x000e240000201800 */
[----:B0-----:R0:W-:Y:S01]  /*7030*/  STG.E.64 desc[UR36][R2.64], R4 ;  /* 0x0000000402007986 */ /* 0x0011e2000c101b24 */
[----:B------:R-:W-:Y:S05]  /*7040*/  BRA `(.L_x_1160) ;  /* 0x0000000800c07947 */ /* 0x000fea0003800000 */
.L_x_1155:
        /* <DEDUP_REMOVED lines=13> */
.L_x_1169:
[----:B------:R-:W-:Y:S01]  /*7120*/  HADD2.F32 R24, -RZ, R24.H0_H0 ;  /* 0x20000018ff187230 */ /* 0x000fe20000004100 */
[----:B------:R-:W-:-:S04]  /*7130*/  CS2R R6, SRZ ;  /* 0x0000000000067805 */ /* 0x000fc8000001ff00 */
[----:B------:R-:W-:-:S06]  /*7140*/  FMUL.FTZ R4, R24, 1 ;  /* 0x3f80000018047820 */ /* 0x000fcc0000410000 */
[----:B------:R-:W0:Y:S02]  /*7150*/  F2F.F64.F32 R4, R4 ;  /* 0x0000000400047310 */ /* 0x000e240000201800 */
[----:B0-----:R0:W-:Y:S01]  /*7160*/  STG.E.128 desc[UR36][R2.64], R4 ;  /* 0x0000000402007986 */ /* 0x0011e2000c101d24 */
[----:B------:R-:W-:Y:S05]  /*7170*/  BRA `(.L_x_1160) ;  /* 0x0000000800747947 */ /* 0x000fea0003800000 */
.L_x_1168:
        /* <DEDUP_REMOVED lines=21> */
.L_x_1173:
[----:B------:R-:W-:Y:S05]  /*72d0*/  BSYNC B0 ;  /* 0x0000000000007941 */ /* 0x000fea0003800000 */
.L_x_1172:
[----:B------:R-:W-:-:S05]  /*72e0*/  LOP3.LUT R5, R0, R5, RZ, 0xfc, !PT ;  /* 0x0000000500057212 */ /* 0x000fca00078efcff */
[----:B------:R0:W-:Y:S01]  /*72f0*/  STG.E.U8 desc[UR36][R2.64], R5 ;  /* 0x0000000502007986 */ /* 0x0001e2000c101124 */
[----:B------:R-:W-:Y:S05]  /*7300*/  BRA `(.L_x_1160) ;  /* 0x0000000800107947 */ /* 0x000fea0003800000 */
.L_x_1171:
        /* <DEDUP_REMOVED lines=13> */
.L_x_1175:
[----:B------:R-:W-:Y:S01]  /*73e0*/  IMAD.MOV.U32 R0, RZ, RZ, 0x7f ;  /* 0x0000007fff007424 */ /* 0x000fe200078e00ff */
[----:B------:R-:W-:-:S04]  /*73f0*/  ISETP.GT.U32.AND P0, PT, R4, 0x7f800000, PT ;  /* 0x7f8000000400780c */ /* 0x000fc80003f04070 */
[----:B------:R-:W-:-:S09]  /*7400*/  SEL R0, R0, 0x7c, P0 ;  /* 0x0000007c00007807 */ /* 0x000fd20000000000 */
.L_x_1176:
[----:B------:R-:W-:Y:S05]  /*7410*/  BSYNC B0 ;  /* 0x0000000000007941 */ /* 0x000fea0003800000 */
.L_x_1174:
[----:B------:R-:W-:-:S04]  /*7420*/  LOP3.LUT R4, R5, 0x80000000, RZ, 0xc0, !PT ;  /* 0x8000000005047812 */ /* 0x000fc800078ec0ff */
[----:B------:R-:W-:-:S04]  /*7430*/  SHF.R.U32.HI R5, RZ, 0x18, R4 ;  /* 0x00000018ff057819 */ /* 0x000fc80000011604 */
[----:B------:R-:W-:-:S05]  /*7440*/  LOP3.LUT R5, R0, R5, RZ, 0xfc, !PT ;  /* 0x0000000500057212 */ /* 0x000fca00078efcff */
[----:B------:R0:W-:Y:S01]  /*7450*/  STG.E.U8 desc[UR36][R2.64], R5 ;  /* 0x0000000502007986 */ /* 0x0001e2000c101124 */
[----:B------:R-:W-:Y:S05]  /*7460*/  BRA `(.L_x_1160) ;  /* 0x0000000400b87947 */ /* 0x000fea0003800000 */
.L_x_1170:
[----:B------:R-:W-:-:S05]  /*7470*/  HADD2.F32 R0, -RZ, R24.H0_H0 ;  /* 0x20000018ff007230 */ /* 0x000fca0000004100 */
[----:B------:R-:W-:-:S05]  /*7480*/  F2FP.BF16.F32.PACK_AB R0, RZ, R0 ;  /* 0x00000000ff00723e */ /* 0x000fca00000010ff */
[----:B------:R0:W-:Y:S01]  /*7490*/  STG.E.U16 desc[UR36][R2.64], R0 ;  /* 0x0000000002007986 */ /* 0x0001e2000c101524 */
[----:B------:R-:W-:Y:S05]  /*74a0*/  BRA `(.L_x_1160) ;  /* 0x0000000400a87947 */ /* 0x000fea0003800000 */
.L_x_1167:
        /* <DEDUP_REMOVED lines=12> */
.L_x_1179:
        /* <DEDUP_REMOVED lines=17> */
.L_x_1182:
[----:B------:R-:W-:-:S04]  /*7680*/  LOP3.LUT R0, R7, 0x80000000, RZ, 0xc0, !PT ;  /* 0x8000000007007812 */ /* 0x000fc800078ec0ff */
[----:B------:R-:W-:-:S04]  /*7690*/  SHF.R.U32.HI R5, RZ, 0x18, R0 ;  /* 0x00000018ff057819 */ /* 0x000fc80000011600 */
[----:B------:R-:W-:-:S04]  /*76a0*/  LOP3.LUT R4, R4, R5, RZ, 0xfc, !PT ;  /* 0x0000000504047212 */ /* 0x000fc800078efcff */
[----:B------:R-:W-:-:S07]  /*76b0*/  PRMT R0, R4, 0x7610, R0 ;  /* 0x0000761004007816 */ /* 0x000fce0000000000 */
.L_x_1181:
[----:B------:R-:W-:Y:S05]  /*76c0*/  BSYNC B0 ;  /* 0x0000000000007941 */ /* 0x000fea0003800000 */
.L_x_1180:
[----:B------:R3:W-:Y:S01]  /*76d0*/  STG.E.U8 desc[UR36][R2.64], R0 ;  /* 0x0000000002007986 */ /* 0x0007e2000c101124 */
[----:B------:R-:W-:Y:S05]  /*76e0*/  BRA `(.L_x_1160) ;  /* 0x0000000400187947 */ /* 0x000fea0003800000 */
.L_x_1178:
        /* <DEDUP_REMOVED lines=17> */
.L_x_1185:
[----:B------:R-:W-:-:S04]  /*7800*/  LOP3.LUT R0, R7, 0x80000000, RZ, 0xc0, !PT ;  /* 0x8000000007007812 */ /* 0x000fc800078ec0ff */
[----:B------:R-:W-:-:S04]  /*7810*/  SHF.R.U32.HI R5, RZ, 0x18, R0 ;  /* 0x00000018ff057819 */ /* 0x000fc80000011600 */
[----:B------:R-:W-:-:S04]  /*7820*/  LOP3.LUT R4, R4, R5, RZ, 0xfc, !PT ;  /* 0x0000000504047212 */ /* 0x000fc800078efcff */
[----:B------:R-:W-:-:S07]  /*7830*/  PRMT R0, R4, 0x7610, R0 ;  /* 0x0000761004007816 */ /* 0x000fce0000000000 */
.L_x_1184:
[----:B------:R-:W-:Y:S05]  /*7840*/  BSYNC B0 ;  /* 0x0000000000007941 */ /* 0x000fea0003800000 */
.L_x_1183:
[----:B------:R0:W-:Y:S01]  /*7850*/  STG.E.U8 desc[UR36][R2.64], R0 ;  /* 0x0000000002007986 */ /* 0x0001e2000c101124 */
[----:B------:R-:W-:Y:S05]  /*7860*/  BRA `(.L_x_1160) ;  /* 0x0000000000b87947 */ /* 0x000fea0003800000 */
.L_x_1177:
        /* <DEDUP_REMOVED lines=22> */
.L_x_1159:
        /* <DEDUP_REMOVED lines=16> */
.L_x_1188:
[----:B------:R-:W-:Y:S05]  /*7ad0*/  BRA `(.L_x_1160) ;  /* 0x00000000001c7947 */ /* 0x000fea0003800000 */
.L_x_1187:
[----:B------:R-:W-:-:S06]  /*7ae0*/  HADD2.F32 R4, -RZ, R24.H0_H0 ;  /* 0x20000018ff047230 */ /* 0x000fcc0000004100 */
[----:B------:R-:W0:Y:S02]  /*7af0*/  F2I.U64.TRUNC R4, R4 ;  /* 0x0000000400047311 */ /* 0x000e24000020d800 */
[----:B0-----:R1:W-:Y:S01]  /*7b00*/  STG.E.64 desc[UR36][R2.64], R4 ;  /* 0x0000000402007986 */ /* 0x0013e2000c101b24 */
[----:B------:R-:W-:Y:S05]  /*7b10*/  BRA `(.L_x_1160) ;  /* 0x00000000000c7947 */ /* 0x000fea0003800000 */
.L_x_1186:
[----:B------:R-:W-:-:S04]  /*7b20*/  HADD2.F32 R24, -RZ, R24.H0_H0 ;  /* 0x20000018ff187230 */ /* 0x000fc80000004100 */
[----:B------:R-:W0:Y:S02]  /*7b30*/  F2I.FTZ.U32.TRUNC.NTZ R5, R24 ;  /* 0x0000001800057305 */ /* 0x000e24000021f000 */
[----:B0-----:R2:W-:Y:S02]  /*7b40*/  STG.E desc[UR36][R2.64], R5 ;  /* 0x0000000502007986 */ /* 0x0015e4000c101924 */
.L_x_1160:
[----:B------:R-:W-:-:S07]  /*7b50*/  VIADD R19, R19, 0x80 ;  /* 0x0000008013137836 */ /* 0x000fce0000000000 */
.L_x_1120:
[----:B------:R-:W-:Y:S05]  /*7b60*/  BSYNC B6 ;  /* 0x0000000000067941 */ /* 0x000fea0003800000 */
.L_x_1119:
[----:B------:R-:W-:-:S13]  /*7b70*/  ISETP.GE.AND P0, PT, R19, R16, PT ;  /* 0x000000101300720c */ /* 0x000fda0003f06270 */
[----:B------:R-:W-:Y:S05]  /*7b80*/  @P0 EXIT ;  /* 0x000000000000094d */ /* 0x000fea0003800000 */
[----:B012345:R-:W0:Y:S01]  /*7b90*/  LDC.64 R2, c[0x0][0x218] ;  /* 0x00008600ff027b82 */ /* 0x03fe220000000a00 */
        /* <DEDUP_REMOVED lines=20> */
.L_x_1192:
[----:B------:R-:W-:-:S06]  /*7ce0*/  HADD2.F32 R5, -RZ, R22.H0_H0 ;  /* 0x20000016ff057230 */ /* 0x000fcc0000004100 */
[----:B------:R-:W0:Y:S02]  /*7cf0*/  F2I.S64.TRUNC R4, R5 ;  /* 0x0000000500047311 */ /* 0x000e24000020d900 */
[----:B0-----:R-:W-:Y:S01]  /*7d00*/  STG.E.U8 desc[UR36][R2.64], R4 ;  /* 0x0000000402007986 */ /* 0x001fe2000c101124 */
[----:B------:R-:W-:Y:S05]  /*7d10*/  EXIT ;  /* 0x000000000000794d */ /* 0x000fea0003800000 */
.L_x_1191:
        /* <DEDUP_REMOVED lines=10> */
.L_x_1195:
[----:B------:R-:W-:-:S04]  /*7dc0*/  HADD2.F32 R22, -RZ, R22.H0_H0 ;  /* 0x20000016ff167230 */ /* 0x000fc80000004100 */
[----:B------:R-:W0:Y:S02]  /*7dd0*/  F2I.FTZ.TRUNC.NTZ R5, R22 ;  /* 0x0000001600057305 */ /* 0x000e24000021f100 */
[----:B0-----:R-:W-:Y:S01]  /*7de0*/  STG.E desc[UR36][R2.64], R5 ;  /* 0x0000000502007986 */ /* 0x001fe2000c101924 */
[----:B------:R-:W-:Y:S05]  /*7df0*/  EXIT ;  /* 0x000000000000794d */ /* 0x000fea0003800000 */
.L_x_1194:
[----:B------:R-:W-:-:S04]  /*7e00*/  HADD2.F32 R22, -RZ, R22.H0_H0 ;  /* 0x20000016ff167230 */ /* 0x000fc80000004100 */
[----:B------:R-:W0:Y:S02]  /*7e10*/  F2I.FTZ.TRUNC.NTZ R5, R22 ;  /* 0x0000001600057305 */ /* 0x000e24000021f100 */
[----:B0-----:R-:W-:Y:S01]  /*7e20*/  STG.E.U16 desc[UR36][R2.64], R5 ;  /* 0x0000000502007986 */ /* 0x001fe2000c101524 */
[----:B------:R-:W-:Y:S05]  /*7e30*/  EXIT ;  /* 0x000000000000794d */ /* 0x000fea0003800000 */
.L_x_1190:
        /* <DEDUP_REMOVED lines=9> */
.L_x_1197:
[----:B------:R-:W-:Y:S01]  /*7ed0*/  STG.E.U16 desc[UR36][R2.64], R22 ;  /* 0x0000001602007986 */ /* 0x000fe2000c101524 */
[----:B------:R-:W-:Y:S05]  /*7ee0*/  EXIT ;  /* 0x000000000000794d */ /* 0x000fea0003800000 */
.L_x_1196:
        /* <DEDUP_REMOVED lines=10> */
.L_x_1199:
[----:B------:R-:W-:-:S05]  /*7f90*/  HADD2.F32 R0, -RZ, R22.H0_H0 ;  /* 0x20000016ff007230 */ /* 0x000fca0000004100 */
[----:B------:R-:W-:-:S04]  /*7fa0*/  F2FP.F16.F32.PACK_AB R0, RZ, R0 ;  /* 0x00000000ff00723e */ /* 0x000fc800000000ff */
[----:B------:R-:W-:-:S05]  /*7fb0*/  PRMT R0, R0, 0x5410, RZ ;  /* 0x0000541000007816 */ /* 0x000fca00000000ff */
[----:B------:R-:W-:Y:S01]  /*7fc0*/  STG.E desc[UR36][R2.64], R0 ;  /* 0x0000000002007986 */ /* 0x000fe2000c101924 */
[----:B------:R-:W-:Y:S05]  /*7fd0*/  EXIT ;  /* 0x000000000000794d */ /* 0x000fea0003800000 */
.L_x_1198:
[----:B------:R-:W-:-:S05]  /*7fe0*/  HADD2.F32 R4, -RZ, R22.H0_H0 ;  /* 0x20000016ff047230 */ /* 0x000fca0000004100 */
[----:B------:R-:W-:-:S06]  /*7ff0*/  FMUL.FTZ R4, R4, 1 ;  /* 0x3f80000004047820 */ /* 0x000fcc0000410000 */
[----:B------:R-:W0:Y:S02]  /*8000*/  F2F.F64.F32 R4, R4 ;  /* 0x0000000400047310 */ /* 0x000e240000201800 */
[----:B0-----:R-:W-:Y:S01]  /*8010*/  STG.E.64 desc[UR36][R2.64], R4 ;  /* 0x0000000402007986 */ /* 0x001fe2000c101b24 */
[----:B------:R-:W-:Y:S05]  /*8020*/  EXIT ;  /* 0x000000000000794d */ /* 0x000fea0003800000 */
.L_x_1189:
        /* <DEDUP_REMOVED lines=13> */
.L_x_1202:
[----:B------:R-:W-:Y:S01]  /*8100*/  HADD2.F32 R22, -RZ, R22.H0_H0 ;  /* 0x20000016ff167230 */ /* 0x000fe20000004100 */
[----:B------:R-:W-:-:S04]  /*8110*/  CS2R R6, SRZ ;  /* 0x0000000000067805 */ /* 0x000fc8000001ff00 */
[----:B------:R-:W-:-:S06]  /*8120*/  FMUL.FTZ R4, R22, 1 ;  /* 0x3f80000016047820 */ /* 0x000fcc0000410000 */
[----:B------:R-:W0:Y:S02]  /*8130*/  F2F.F64.F32 R4, R4 ;  /* 0x0000000400047310 */ /* 0x000e240000201800 */
[----:B0-----:R-:W-:Y:S01]  /*8140*/  STG.E.128 desc[UR36][R2.64], R4 ;  /* 0x0000000402007986 */ /* 0x001fe2000c101d24 */
[----:B------:R-:W-:Y:S05]  /*8150*/  EXIT ;  /* 0x000000000000794d */ /* 0x000fea0003800000 */
.L_x_1201:
        /* <DEDUP_REMOVED lines=21> */
.L_x_1206:
[----:B------:R-:W-:Y:S05]  /*82b0*/  BSYNC B0 ;  /* 0x0000000000007941 */ /* 0x000fea0003800000 */
.L_x_1205:
[----:B------:R-:W-:-:S05]  /*82c0*/  LOP3.LUT R5, R0, R5, RZ, 0xfc, !PT ;  /* 0x0000000500057212 */ /* 0x000fca00078efcff */
[----:B------:R-:W-:Y:S01]  /*82d0*/  STG.E.U8 desc[UR36][R2.64], R5 ;  /* 0x0000000502007986 */ /* 0x000fe2000c101124 */
[----:B------:R-:W-:Y:S05]  /*82e0*/  EXIT ;  /* 0x000000000000794d */ /* 0x000fea0003800000 */
.L_x_1204:
        /* <DEDUP_REMOVED lines=13> */
.L_x_1208:
[----:B------:R-:W-:Y:S01]  /*83c0*/  IMAD.MOV.U32 R0, RZ, RZ, 0x7f ;  /* 0x0000007fff007424 */ /* 0x000fe200078e00ff */
[----:B------:R-:W-:-:S04]  /*83d0*/  ISETP.GT.U32.AND P0, PT, R4, 0x7f800000, PT ;  /* 0x7f8000000400780c */ /* 0x000fc80003f04070 */
[----:B------:R-:W-:-:S09]  /*83e0*/  SEL R0, R0, 0x7c, P0 ;  /* 0x0000007c00007807 */ /* 0x000fd20000000000 */
.L_x_1209:
[----:B------:R-:W-:Y:S05]  /*83f0*/  BSYNC B0 ;  /* 0x0000000000007941 */ /* 0x000fea0003800000 */
.L_x_1207:
[----:B------:R-:W-:-:S04]  /*8400*/  LOP3.LUT R4, R5, 0x80000000, RZ, 0xc0, !PT ;  /* 0x8000000005047812 */ /* 0x000fc800078ec0ff */
[----:B------:R-:W-:-:S04]  /*8410*/  SHF.R.U32.HI R5, RZ, 0x18, R4 ;  /* 0x00000018ff057819 */ /* 0x000fc80000011604 */
[----:B------:R-:W-:-:S05]  /*8420*/  LOP3.LUT R5, R0, R5, RZ, 0xfc, !PT ;  /* 0x0000000500057212 */ /* 0x000fca00078efcff */
[----:B------:R-:W-:Y:S01]  /*8430*/  STG.E.U8 desc[UR36][R2.64], R5 ;  /* 0x0000000502007986 */ /* 0x000fe2000c101124 */
[----:B------:R-:W-:Y:S05]  /*8440*/  EXIT ;  /* 0x000000000000794d */ /* 0x000fea0003800000 */
.L_x_1203:
[----:B------:R-:W-:-:S05]  /*8450*/  HADD2.F32 R0, -RZ, R22.H0_H0 ;  /* 0x20000016ff007230 */ /* 0x000fca0000004100 */
[----:B------:R-:W-:-:S05]  /*8460*/  F2FP.BF16.F32.PACK_AB R0, RZ, R0 ;  /* 0x00000000ff00723e */ /* 0x000fca00000010ff */
[----:B------:R-:W-:Y:S01]  /*8470*/  STG.E.U16 desc[UR36][R2.64], R0 ;  /* 0x0000000002007986 */ /* 0x000fe2000c101524 */
[----:B------:R-:W-:Y:S05]  /*8480*/  EXIT ;  /* 0x000000000000794d */ /* 0x000fea0003800000 */
.L_x_1200:
        /* <DEDUP_REMOVED lines=12> */
.L_x_1212:
        /* <DEDUP_REMOVED lines=17> */
.L_x_1215:
[----:B------:R-:W-:-:S04]  /*8660*/  LOP3.LUT R0, R7, 0x80000000, RZ, 0xc0, !PT ;  /* 0x8000000007007812 */ /* 0x000fc800078ec0ff */
[----:B------:R-:W-:-:S04]  /*8670*/  SHF.R.U32.HI R5, RZ, 0x18, R0 ;  /* 0x00000018ff057819 */ /* 0x000fc80000011600 */
[----:B------:R-:W-:-:S04]  /*8680*/  LOP3.LUT R4, R4, R5, RZ, 0xfc, !PT ;  /* 0x0000000504047212 */ /* 0x000fc800078efcff */
[----:B------:R-:W-:-:S07]  /*8690*/  PRMT R0, R4, 0x7610, R0 ;  /* 0x0000761004007816 */ /* 0x000fce0000000000 */
.L_x_1214:
[----:B------:R-:W-:Y:S05]  /*86a0*/  BSYNC B0 ;  /* 0x0000000000007941 */ /* 0x000fea0003800000 */
.L_x_1213:
[----:B------:R-:W-:Y:S01]  /*86b0*/  STG.E.U8 desc[UR36][R2.64], R0 ;  /* 0x0000000002007986 */ /* 0x000fe2000c101124 */
[----:B------:R-:W-:Y:S05]  /*86c0*/  EXIT ;  /* 0x000000000000794d */ /* 0x000fea0003800000 */
.L_x_1211:
        /* <DEDUP_REMOVED lines=17> */
.L_x_1218:
[----:B------:R-:W-:-:S04]  /*87e0*/  LOP3.LUT R0, R7, 0x80000000, RZ, 0xc0, !PT ;  /* 0x8000000007007812 */ /* 0x000fc800078ec0ff */
[----:B------:R-:W-:-:S04]  /*87f0*/  SHF.R.U32.HI R5, RZ, 0x18, R0 ;  /* 0x00000018ff057819 */ /* 0x000fc80000011600 */
[----:B------:R-:W-:-:S04]  /*8800*/  LOP3.LUT R4, R4, R5, RZ, 0xfc, !PT ;  /* 0x0000000504047212 */ /* 0x000fc800078efcff */
[----:B------:R-:W-:-:S07]  /*8810*/  PRMT R0, R4, 0x7610, R0 ;  /* 0x0000761004007816 */ /* 0x000fce0000000000 */
.L_x_1217:
[----:B------:R-:W-:Y:S05]  /*8820*/  BSYNC B0 ;  /* 0x0000000000007941 */ /* 0x000fea0003800000 */
.L_x_1216:
[----:B------:R-:W-:Y:S01]  /*8830*/  STG.E.U8 desc[UR36][R2.64], R0 ;  /* 0x0000000002007986 */ /* 0x000fe2000c101124 */
[----:B------:R-:W-:Y:S05]  /*8840*/  EXIT ;  /* 0x000000000000794d */ /* 0x000fea0003800000 */
.L_x_1210:
        /* <DEDUP_REMOVED lines=22> */
.L_x_1193:
        /* <DEDUP_REMOVED lines=16> */
.L_x_1221:
[----:B------:R-:W-:Y:S05]  /*8ab0*/  EXIT ;  /* 0x000000000000794d */ /* 0x000fea0003800000 */
.L_x_1220:
[----:B------:R-:W-:-:S06]  /*8ac0*/  HADD2.F32 R4, -RZ, R22.H0_H0 ;  /* 0x20000016ff047230 */ /* 0x000fcc0000004100 */
[----:B------:R-:W0:Y:S02]  /*8ad0*/  F2I.U64.TRUNC R4, R4 ;  /* 0x0000000400047311 */ /* 0x000e24000020d800 */
[----:B0-----:R-:W-:Y:S01]  /*8ae0*/  STG.E.64 desc[UR36][R2.64], R4 ;  /* 0x0000000402007986 */ /* 0x001fe2000c101b24 */
[----:B------:R-:W-:Y:S05]  /*8af0*/  EXIT ;  /* 0x000000000000794d */ /* 0x000fea0003800000 */
.L_x_1219:
[----:B------:R-:W-:-:S04]  /*8b00*/  HADD2.F32 R22, -RZ, R22.H0_H0 ;  /* 0x20000016ff167230 */ /* 0x000fc80000004100 */
[----:B------:R-:W0:Y:S02]  /*8b10*/  F2I.FTZ.U32.TRUNC.NTZ R5, R22 ;  /* 0x0000001600057305 */ /* 0x000e24000021f000 */
[----:B0-----:R-:W-:Y:S01]  /*8b20*/  STG.E desc[UR36][R2.64], R5 ;  /* 0x0000000502007986 */ /* 0x001fe2000c101924 */
[----:B------:R-:W-:Y:S05]  /*8b30*/  EXIT ;  /* 0x000000000000794d */ /* 0x000fea0003800000 */
.L_x_1222:
        /* <DEDUP_REMOVED lines=12> */
.L_x_2719:


//--------------------- .text._ZN2at6native18elementwise_kernelILi128ELi4EZNS0_22gpu_kernel_impl_nocastIZZZNS0_16cosh_kernel_cudaERNS_18TensorIteratorBaseEENKUlvE0_clEvENKUlvE1_clEvEUlN3c104HalfEE_EEvS4_RKT_EUliE_EEviT1_ --------------------------
	.section	.text._ZN2at6native18elementwise_kernelILi128ELi4EZNS0_22gpu_kernel_impl_nocastIZZZNS0_16cosh_kernel_cudaERNS_18TensorIteratorBaseEENKUlvE0_clEvENKUlvE1_clEvEUlN3c104HalfEE_EEvS4_RKT_EUliE_EEviT1_,"ax",@progbits
	.align	128
        .global         _ZN2at6native18elementwise_kernelILi128ELi4EZNS0_22gpu_kernel_impl_nocastIZZZNS0_16cosh_kernel_cudaERNS_18TensorIteratorBaseEENKUlvE0_clEvENKUlvE1_clEvEUlN3c104HalfEE_EEvS4_RKT_EUliE_EEviT1_
        .type           _ZN2at6native18elementwise_kernelILi128ELi4EZNS0_22gpu_kernel_impl_nocastIZZZNS0_16cosh_kernel_cudaERNS_18TensorIteratorBaseEENKUlvE0_clEvENKUlvE1_clEvEUlN3c104HalfEE_EEvS4_RKT_EUliE_EEviT1_,@function
        .size           _ZN2at6native18elementwise_kernelILi128ELi4EZNS0_22gpu_kernel_impl_nocastIZZZNS0_16cosh_kernel_cudaERNS_18TensorIteratorBaseEENKUlvE0_clEvENKUlvE1_clEvEUlN3c104HalfEE_EEvS4_RKT_EUliE_EEviT1_,(.L_x_2720 - _ZN2at6native18elementwise_kernelILi128ELi4EZNS0_22gpu_kernel_impl_nocastIZZZNS0_16cosh_kernel_cudaERNS_18TensorIteratorBaseEENKUlvE0_clEvENKUlvE1_clEvEUlN3c104HalfEE_EEvS4_RKT_EUliE_EEviT1_)
        .other          _ZN2at6native18elementwise_kernelILi128ELi4EZNS0_22gpu_kernel_impl_nocastIZZZNS0_16cosh_kernel_cudaERNS_18TensorIteratorBaseEENKUlvE0_clEvENKUlvE1_clEvEUlN3c104HalfEE_EEvS4_RKT_EUliE_EEviT1_,@"STO_CUDA_ENTRY STV_DEFAULT"
_ZN2at6native18elementwise_kernelILi128ELi4EZNS0_22gpu_kernel_impl_nocastIZZZNS0_16cosh_kernel_cudaERNS_18TensorIteratorBaseEENKUlvE0_clEvENKUlvE1_clEvEUlN3c104HalfEE_EEvS4_RKT_EUliE_EEviT1_:
.text._ZN2at6native18elementwise_kernelILi128ELi4EZNS0_22gpu_kernel_impl_nocastIZZZNS0_16cosh_kernel_cudaERNS_18TensorIteratorBaseEENKUlvE0_clEvENKUlvE1_clEvEUlN3c104HalfEE_EEvS4_RKT_EUliE_EEviT1_:
        /* <DEDUP_REMOVED lines=291> */
[----:B------:R-:W-:Y:S01]  /*1230*/  HFMA2.MMA R4, -RZ, RZ, 0, 0 ;  /* 0x00000000ff047435 */ /* 0x000fe200000001ff */
[----:B------:R-:W-:Y:S01]  /*1240*/  ULDC.64 UR8, c[0x0][0x330] ;  /* 0x0000cc0000087ab9 */ /* 0x000fe20000000a00 */
[----:B------:R-:W-:-:S08]  /*1250*/  ULDC UR7, c[0x0][0x338] ;  /* 0x0000ce0000077ab9 */ /* 0x000fd00000000800 */
[----:B------:R-:W-:Y:S02]  /*1260*/  IMAD.HI.U32 R8, R5, UR9, R4 ;  /* 0x0000000905087c27 */ /* 0x000fe4000f8e0004 */
[----:B------:R-:W0:Y:S03]  /*1270*/  @P0 LDC.64 R12, c[0x0][0x340] ;  /* 0x0000d000ff0c0b82 */ /* 0x000e260000000a00 */
[----:B------:R-:W-:Y:S02]  /*1280*/  SHF.R.U32.HI R9, RZ, UR7, R8 ;  /* 0x00000007ff097c19 */ /* 0x000fe40008011608 */
[----:B------:R-:W-:Y:S02]  /*1290*/  @P0 MOV R8, RZ ;  /* 0x000000ff00080202 */ /* 0x000fe40000000f00 */
[C---:B------:R-:W-:Y:S01]  /*12a0*/  IADD3 R11, -R9.reuse, RZ, RZ ;  /* 0x000000ff090b7210 */ /* 0x040fe20007ffe1ff */
        /* <DEDUP_REMOVED lines=12> */
.L_x_1225:
[----:B------:R-:W-:Y:S02]  /*1370*/  ULDC.64 UR8, c[0x0][0x418] ;  /* 0x0001060000087ab9 */ /* 0x000fe40000000a00 */
[----:B------:R-:W-:-:S04]  /*1380*/  IADD3 R4, P0, R2, UR8, RZ ;  /* 0x0000000802047c10 */ /* 0x000fc8000ff1e0ff */
[----:B------:R-:W-:Y:S01]  /*1390*/  IADD3.X R5, RZ, UR9, RZ, P0, !PT ;  /* 0x00000009ff057c10 */ /* 0x000fe200087fe4ff */
[----:B------:R-:W-:-:S04]  /*13a0*/  ULDC.64 UR8, c[0x0][0x410] ;  /* 0x0001040000087ab9 */ /* 0x000fc80000000a00 */
[----:B------:R-:W2:Y:S01]  /*13b0*/  LDG.E.U16 R4, desc[UR4][R4.64] ;  /* 0x0000000404047981 */ /* 0x000ea2000c1e1500 */
[----:B------:R-:W-:Y:S02]  /*13c0*/  MOV R7, 0x42fc0000 ;  /* 0x42fc000000077802 */ /* 0x000fe40000000f00 */
[----:B------:R-:W-:Y:S01]  /*13d0*/  IADD3 R0, R0, 0x80, RZ ;  /* 0x0000008000007810 */ /* 0x000fe20007ffe0ff */
[----:B--2---:R-:W-:-:S05]  /*13e0*/  HADD2.F32 R2, -RZ, R4.H0_H0 ;  /* 0x20000004ff027230 */ /* 0x004fca0000004100 */
        /* <DEDUP_REMOVED lines=16> */
[----:B------:R-:W-:Y:S02]  /*14f0*/  F2FP.F16.F32.PACK_AB R4, RZ, R4 ;  /* 0x00000004ff04723e */ /* 0x000fe400000000ff */
[----:B------:R-:W-:-:S05]  /*1500*/  IADD3.X R3, RZ, UR9, RZ, P0, !PT ;  /* 0x00000009ff037c10 */ /* 0x000fca00087fe4ff */
[----:B------:R0:W-:Y:S02]  /*1510*/  STG.E.U16 desc[UR4][R2.64], R4 ;  /* 0x0000000402007986 */ /* 0x0001e4000c101504 */
.L_x_1224:
[----:B------:R-:W-:Y:S05]  /*1520*/  BSYNC B0 ;  /* 0x0000000000007941 */ /* 0x000fea0003800000 */
.L_x_1223:
        /* <DEDUP_REMOVED lines=305> */
.L_x_1228:
        /* <DEDUP_REMOVED lines=316> */
[----:B------:R-:W-:Y:S01]  /*3c00*/  SHF.R.U32.HI R9, RZ, UR7, R8 ;  /* 0x00000007ff097c19 */ /* 0x000fe20008011608 */
[----:B------:R-:W-:-:S03]  /*3c10*/  @P0 IMAD.MOV.U32 R8, RZ, RZ, RZ ;  /* 0x000000ffff080224 */ /* 0x000fc600078e00ff */
        /* <DEDUP_REMOVED lines=13> */
.L_x_1229:
        /* <DEDUP_REMOVED lines=27> */
.L_x_1227:
[----:B------:R-:W-:Y:S05]  /*3ea0*/  BSYNC B0 ;  /* 0x0000000000007941 */ /* 0x000fea0003800000 */
.L_x_1226:
        /* <DEDUP_REMOVED lines=290> */
[----:B------:R-:W-:Y:S01]  /*50d0*/  ULDC.64 UR6, c[0x0][0x400] ;  /* 0x0001000000067ab9 */ /* 0x000fe20000000a00 */
[----:B------:R-:W-:Y:S02]  /*50e0*/  @P0 MOV R6, RZ ;  /* 0x000000ff00060202 */ /* 0x000fe40000000f00 */
[----:B------:R-:W-:Y:S01]  /*50f0*/  IADD3 R4, -R7, RZ, RZ ;  /* 0x000000ff07047210 */ /* 0x000fe20007ffe1ff */
[----:B------:R-:W1:Y:S04]  /*5100*/  @P0 LDC R11, c[0x0][0x33c] ;  /* 0x0000cf00ff0b0b82 */ /* 0x000e680000000800 */
[----:B------:R-:W-:-:S04]  /*5110*/  IMAD R4, R4, UR8, R5 ;  /* 0x0000000804047c24 */ /* 0x000fc8000f8e0205 */
[----:B------:R-:W2:Y:S01]  /*5120*/  @P0 LDC.64 R12, c[0x0][0x408] ;  /* 0x00010200ff0c0b82 */ /* 0x000ea20000000a00 */
[C---:B------:R-:W-:Y:S02]  /*5130*/  IMAD R3, R4.reuse, UR6, R3 ;  /* 0x0000000604037c24 */ /* 0x040fe4000f8e0203 */
[----:B------:R-:W-:Y:S02]  /*5140*/  IMAD R2, R4, UR7, R2 ;  /* 0x0000000704027c24 */ /* 0x000fe4000f8e0202 */
[----:B0-----:R-:W-:-:S05]  /*5150*/  @P0 IMAD.HI.U32 R0, R7, R8, R6 ;  /* 0x0000000807000227 */ /* 0x001fca00078e0006 */
[----:B------:R-:W-:-:S04]  /*5160*/  @P0 SHF.R.U32.HI R0, RZ, R9, R0 ;  /* 0x00000009ff000219 */ /* 0x000fc80000011600 */
[----:B------:R-:W-:-:S05]  /*5170*/  @P0 IADD3 R6, -R0, RZ, RZ ;  /* 0x000000ff00060210 */ /* 0x000fca0007ffe1ff */
[----:B-1----:R-:W-:-:S04]  /*5180*/  @P0 IMAD R6, R11, R6, R7 ;  /* 0x000000060b060224 */ /* 0x002fc800078e0207 */
[C---:B--2---:R-:W-:Y:S02]  /*5190*/  @P0 IMAD R3, R6.reuse, R12, R3 ;  /* 0x0000000c06030224 */ /* 0x044fe400078e0203 */
[----:B------:R-:W-:-:S07]  /*51a0*/  @P0 IMAD R2, R6, R13, R2 ;  /* 0x0000000d06020224 */ /* 0x000fce00078e0202 */
.L_x_1230:
[----:B------:R-:W-:Y:S02]  /*51b0*/  ULDC.64 UR6, c[0x0][0x418] ;  /* 0x0001060000067ab9 */ /* 0x000fe40000000a00 */
[----:B------:R-:W-:-:S04]  /*51c0*/  IADD3 R4, P0, R2, UR6, RZ ;  /* 0x0000000602047c10 */ /* 0x000fc8000ff1e0ff */
[----:B------:R-:W-:Y:S01]  /*51d0*/  IADD3.X R5, RZ, UR7, RZ, P0, !PT ;  /* 0x00000007ff057c10 */ /* 0x000fe200087fe4ff */
[----:B------:R-:W-:-:S04]  /*51e0*/  ULDC.64 UR6, c[0x0][0x410] ;  /* 0x0001040000067ab9 */ /* 0x000fc80000000a00 */
[----:B------:R-:W2:Y:S01]  /*51f0*/  LDG.E.U16 R4, desc[UR4][R4.64] ;  /* 0x0000000404047981 */ /* 0x000ea2000c1e1500 */
[----:B------:R-:W-:Y:S01]  /*5200*/  MOV R7, 0x42fc0000 ;  /* 0x42fc000000077802 */ /* 0x000fe20000000f00 */
        /* <DEDUP_REMOVED lines=19> */
[----:B------:R-:W-:Y:S01]  /*5340*/  STG.E.U16 desc[UR4][R2.64], R4 ;  /* 0x0000000402007986 */ /* 0x000fe2000c101504 */
[----:B------:R-:W-:Y:S05]  /*5350*/  EXIT ;  /* 0x000000000000794d */ /* 0x000fea0003800000 */
.L_x_1231:
        /* <DEDUP_REMOVED lines=10> */
.L_x_2720:


//--------------------- .text._ZN2at6native27unrolled_elementwise_kernelIZZZNS0_16cosh_kernel_cudaERNS_18TensorIteratorBaseEENKUlvE0_clEvENKUlvE1_clEvEUlN3c104HalfEE_St5arrayIPcLm2EELi4E23TrivialOffsetCalculatorILi1EjESD_NS0_6memory15LoadWithoutCastENSE_16StoreWithoutCastEEEviT_T0_T2_T3_T4_T5_ --------------------------
	.section	.text._ZN2at6native27unrolled_elementwise_kernelIZZZNS0_16cosh_kernel_cudaERNS_18TensorIteratorBaseEENKUlvE0_clEvENKUlvE1_clEvEUlN3c104HalfEE_St5arrayIPcLm2EELi4E23TrivialOffsetCalculatorILi1EjESD_NS0_6memory15LoadWithoutCastENSE_16StoreWithoutCastEEEviT_T0_T2_T3_T4_T5_,"ax",@progbits
	.align	128
        .global         _ZN2at6native27unrolled_elementwise_kernelIZZZNS0_16cosh_kernel_cudaERNS_18TensorIteratorBaseEENKUlvE0_clEvENKUlvE1_clEvEUlN3c104HalfEE_St5arrayIPcLm2EELi4E23TrivialOffsetCalculatorILi1EjESD_NS0_6memory15LoadWithoutCastENSE_16StoreWithoutCastEEEviT_T0_T2_T3_T4_T5_
        .type           _ZN2at6native27unrolled_elementwise_kernelIZZZNS0_16cosh_kernel_cudaERNS_18TensorIteratorBaseEENKUlvE0_clEvENKUlvE1_clEvEUlN3c104HalfEE_St5arrayIPcLm2EELi4E23TrivialOffsetCalculatorILi1EjESD_NS0_6memory15LoadWithoutCastENSE_16StoreWithoutCastEEEviT_T0_T2_T3_T4_T5_,@function
        .size           _ZN2at6native27unrolled_elementwise_kernelIZZZNS0_16cosh_kernel_cudaERNS_18TensorIteratorBaseEENKUlvE0_clEvENKUlvE1_clEvEUlN3c104HalfEE_St5arrayIPcLm2EELi4E23TrivialOffsetCalculatorILi1EjESD_NS0_6memory15LoadWithoutCastENSE_16StoreWithoutCastEEEviT_T0_T2_T3_T4_T5_,(.L_x_2721 - _ZN2at6native27unrolled_elementwise_kernelIZZZNS0_16cosh_kernel_cudaERNS_18TensorIteratorBaseEENKUlvE0_clEvENKUlvE1_clEvEUlN3c104HalfEE_St5arrayIPcLm2EELi4E23TrivialOffsetCalculatorILi1EjESD_NS0_6memory15LoadWithoutCastENSE_16StoreWithoutCastEEEviT_T0_T2_T3_T4_T5_)
        .other          _ZN2at6native27unrolled_elementwise_kernelIZZZNS0_16cosh_kernel_cudaERNS_18TensorIteratorBaseEENKUlvE0_clEvENKUlvE1_clEvEUlN3c104HalfEE_St5arrayIPcLm2EELi4E23TrivialOffsetCalculatorILi1EjESD_NS0_6memory15LoadWithoutCastENSE_16StoreWithoutCastEEEviT_T0_T2_T3_T4_T5_,@"STO_CUDA_ENTRY STV_DEFAULT"
_ZN2at6native27unrolled_elementwise_kernelIZZZNS0_16cosh_kernel_cudaERNS_18TensorIteratorBaseEENKUlvE0_clEvENKUlvE1_clEvEUlN3c104HalfEE_St5arrayIPcLm2EELi4E23TrivialOffsetCalculatorILi1EjESD_NS0_6memory15LoadWithoutCastENSE_16StoreWithoutCastEEEviT_T0_T2_T3_T4_T5_:
.text._ZN2at6native27unrolled_elementwise_kernelIZZZNS0_16cosh_kernel_cudaERNS_18TensorIteratorBaseEENKUlvE0_clEvENKUlvE1_clEvEUlN3c104HalfEE_St5arrayIPcLm2EELi4E23TrivialOffsetCalculatorILi1EjESD_NS0_6memory15LoadWithoutCastENSE_16StoreWithoutCastEEEviT_T0_T2_T3_T4_T5_:
        /* <DEDUP_REMOVED lines=12> */
[----:B------:R-:W-:Y:S01]  /*00c0*/  @!P1 LEA R9, R3, R2, 0x9 ;  /* 0x0000000203099211 */ /* 0x000fe200078e48ff */
[----:B------:R-:W-:Y:S01]  /*00d0*/  @!P1 VIADD R2, R2, 0x80 ;  /* 0x0000008002029836 */ /* 0x000fe20000000000 */
[----:B------:R-:W0:Y:S04]  /*00e0*/  @!P1 LDC.64 R10, c[0x0][0x220] ;  /* 0x00008800ff0a9b82 */ /* 0x000e280000000a00 */
[----:B------:R-:W-:-:S13]  /*00f0*/  ISETP.GE.AND P3, PT, R2, R5, PT ;  /* 0x000000050200720c */ /* 0x000fda0003f66270 */
[----:B------:R-:W-:Y:S01]  /*0100*/  @!P3 LEA R17, R3, R2, 0x9 ;  /* 0x000000020311b211 */ /* 0x000fe200078e48ff */
[----:B------:R-:W1:Y:S01]  /*0110*/  @!P3 LDC.64 R6, c[0x0][0x220] ;  /* 0x00008800ff06bb82 */ /* 0x000e620000000a00 */
[----:B------:R-:W-:-:S04]  /*0120*/  @!P3 IADD3 R2, R2, 0x80, RZ ;  /* 0x000000800202b810 */ /* 0x000fc80007ffe0ff */
        /* <DEDUP_REMOVED lines=11> */
[----:B------:R-:W-:-:S03]  /*01e0*/  IADD3 R18, R0, 0x100, RZ ;  /* 0x0000010000127810 */ /* 0x000fc60007ffe0ff */
[----:B------:R-:W0:Y:S01]  /*01f0*/  @!P0 LDC.64 R14, c[0x0][0x218] ;  /* 0x00008600ff0e8b82 */ /* 0x000e220000000a00 */
[----:B--2---:R-:W-:Y:S01]  /*0200*/  @!P0 LEA R11, R3, R0, 0x9 ;  /* 0x00000000030b8211 */ /* 0x004fe200078e48ff */
[----:B------:R-:W-:Y:S01]  /*0210*/  VIADD R10, R0, 0x180 ;  /* 0x00000180000a7836 */ /* 0x000fe20000000000 */
[----:B------:R-:W-:Y:S01]  /*0220*/  BSSY B0, `(.L_x_1232) ;  /* 0x000001f000007945 */ /* 0x000fe20003800000 */
[----:B------:R-:W5:Y:S01]  /*0230*/  @!P3 LDG.E.U16 R4, desc[UR4][R16.64] ;  /* 0x000000041004b981 */ /* 0x000f62000c1e1500 */
[----:B-1----:R-:W-:Y:S01]  /*0240*/  @!P0 IMAD.WIDE.U32 R6, R9, 0x2, R6 ;  /* 0x0000000209068825 */ /* 0x002fe200078e0006 */
[----:B------:R-:W-:Y:S02]  /*0250*/  PRMT R9, RZ, 0x7610, R9 ;  /* 0x00007610ff097816 */ /* 0x000fe40000000009 */
[----:B------:R-:W5:Y:S01]  /*0260*/  @!P2 LDG.E.U16 R2, desc[UR4][R12.64] ;  /* 0x000000040c02a981 */ /* 0x000f62000c1e1500 */
[----:B------:R-:W-:Y:S02]  /*0270*/  @!P0 MOV R0, R20 ;  /* 0x0000001400008202 */ /* 0x000fe40000000f00 */
[-C--:B------:R-:W-:Y:S01]  /*0280*/  ISETP.GE.AND P5, PT, R20, R5.reuse, PT ;  /* 0x000000051400720c */ /* 0x080fe20003fa6270 */
[----:B------:R0:W5:Y:S01]  /*0290*/  @!P0 LDG.E.U16 R9, desc[UR4][R6.64] ;  /* 0x0000000406098981 */ /* 0x000162000c1e1500 */
[----:B------:R-:W-:-:S02]  /*02a0*/  ISETP.GE.AND P3, PT, R18, R5, PT ;  /* 0x000000051200720c */ /* 0x000fc40003f66270 */
[-C--:B------:R-:W-:Y:S02]  /*02b0*/  ISETP.GE.AND P1, PT, R10, R5.reuse, PT ;  /* 0x000000050a00720c */ /* 0x080fe40003f26270 */
[----:B------:R-:W-:Y:S01]  /*02c0*/  ISETP.GE.AND P2, PT, R0, R5, PT ;  /* 0x000000050000720c */ /* 0x000fe20003f46270 */
[----:B0-----:R-:W-:Y:S01]  /*02d0*/  @!P0 IMAD.WIDE.U32 R6, R11, 0x2, R14 ;  /* 0x000000020b068825 */ /* 0x001fe200078e000e */
[----:B------:R-:W-:Y:S11]  /*02e0*/  @P0 BRA `(.L_x_1233) ;  /* 0x0000000000480947 */ /* 0x000ff60003800000 */
[----:B-----5:R-:W-:Y:S01]  /*02f0*/  HADD2.F32 R9, -RZ, R9.H0_H0 ;  /* 0x20000009ff097230 */ /* 0x020fe20000004100 */
        /* <DEDUP_REMOVED lines=17> */
.L_x_1233:
[----:B------:R-:W-:Y:S05]  /*0410*/  BSYNC B0 ;  /* 0x0000000000007941 */ /* 0x000fea0003800000 */
.L_x_1232:
[----:B------:R-:W-:Y:S04]  /*0420*/  BSSY B0, `(.L_x_1234) ;  /* 0x0000014000007945 */ /* 0x000fe80003800000 */
[----:B------:R-:W-:Y:S05]  /*0430*/  @P5 BRA `(.L_x_1235) ;  /* 0x0000000000485947 */ /* 0x000fea0003800000 */
[----:B-----5:R-:W-:Y:S01]  /*0440*/  HADD2.F32 R8, -RZ, R8.H0_H0 ;  /* 0x20000008ff087230 */ /* 0x020fe20000004100 */
[----:B------:R-:W-:-:S04]  /*0450*/  MOV R11, 0x42fc0000 ;  /* 0x42fc0000000b7802 */ /* 0x000fc80000000f00 */
        /* <DEDUP_REMOVED lines=15> */
[----:B------:R-:W-:-:S07]  /*0550*/  F2FP.F16.F32.PACK_AB R8, RZ, R8 ;  /* 0x00000008ff08723e */ /* 0x000fce00000000ff */
.L_x_1235:
[----:B------:R-:W-:Y:S05]  /*0560*/  BSYNC B0 ;  /* 0x0000000000007941 */ /* 0x000fea0003800000 */
.L_x_1234:
[----:B------:R-:W-:Y:S04]  /*0570*/  BSSY B0, `(.L_x_1236) ;  /* 0x0000014000007945 */ /* 0x000fe80003800000 */
[----:B------:R-:W-:Y:S05]  /*0580*/  @P3 BRA `(.L_x_1237) ;  /* 0x0000000000483947 */ /* 0x000fea0003800000 */
        /* <DEDUP_REMOVED lines=18> */
.L_x_1237:
[----:B------:R-:W-:Y:S05]  /*06b0*/  BSYNC B0 ;  /* 0x0000000000007941 */ /* 0x000fea0003800000 */
.L_x_1236:
        /* <DEDUP_REMOVED lines=20> */
.L_x_1239:
[----:B------:R-:W-:Y:S05]  /*0800*/  BSYNC B0 ;  /* 0x0000000000007941 */ /* 0x000fea0003800000 */
.L_x_1238:
[----:B-----5:R0:W-:Y:S01]  /*0810*/  @!P0 STG.E.U16 desc[UR4][R6.64], R9 ;  /* 0x0000000906008986 */ /* 0x0201e2000c101504 */
[----:B------:R-:W-:Y:S04]  /*0820*/  BSSY B0, `(.L_x_1240) ;  /* 0x000000d000007945 */ /* 0x000fe80003800000 */
[----:B------:R-:W-:Y:S05]  /*0830*/  @P2 BRA `(.L_x_1241) ;  /* 0x00000000002c2947 */ /* 0x000fea0003800000 */
[----:B0-----:R-:W0:Y:S01]  /*0840*/  LDC.64 R6, c[0x0][0x218] ;  /* 0x00008600ff067b82 */ /* 0x001e220000000a00 */
[----:B------:R-:W-:Y:S01]  /*0850*/  LEA R9, R3, R0, 0x9 ;  /* 0x0000000003097211 */ /* 0x000fe200078e48ff */
[----:B------:R-:W-:Y:S01]  /*0860*/  VIADD R0, R0, 0x80 ;  /* 0x0000008000007836 */ /* 0x000fe20000000000 */
[----:B------:R-:W-:-:S04]  /*0870*/  PRMT R2, R8, 0x7610, R2 ;  /* 0x0000761008027816 */ /* 0x000fc80000000002 */
[----:B------:R-:W-:-:S13]  /*0880*/  ISETP.GE.AND P0, PT, R0, R5, PT ;  /* 0x000000050000720c */ /* 0x000fda0003f06270 */
[----:B------:R-:W-:Y:S02]  /*0890*/  @!P0 LEA R11, R3, R0, 0x9 ;  /* 0x00000000030b8211 */ /* 0x000fe400078e48ff */
[----:B------:R-:W-:Y:S01]  /*08a0*/  @!P0 IADD3 R0, R0, 0x80, RZ ;  /* 0x0000008000008810 */ /* 0x000fe20007ffe0ff */
[----:B0-----:R-:W-:-:S04]  /*08b0*/  IMAD.WIDE.U32 R8, R9, 0x2, R6 ;  /* 0x0000000209087825 */ /* 0x001fc800078e0006 */
[----:B------:R-:W-:Y:S01]  /*08c0*/  @!P0 IMAD.WIDE.U32 R6, R11, 0x2, R6 ;  /* 0x000000020b068825 */ /* 0x000fe200078e0006 */
[----:B------:R1:W-:Y:S04]  /*08d0*/  STG.E.U16 desc[UR4][R8.64], R2 ;  /* 0x0000000208007986 */ /* 0x0003e8000c101504 */
[----:B------:R1:W-:Y:S02]  /*08e0*/  @!P0 STG.E.U16 desc[UR4][R6.64], R4 ;  /* 0x0000000406008986 */ /* 0x0003e4000c101504 */
.L_x_1241:
[----:B------:R-:W-:Y:S05]  /*08f0*/  BSYNC B0 ;  /* 0x0000000000007941 */ /* 0x000fea0003800000 */
.L_x_1240:
[----:B------:R-:W-:-:S13]  /*0900*/  ISETP.GE.AND P0, PT, R0, R5, PT ;  /* 0x000000050000720c */ /* 0x000fda0003f06270 */
[----:B------:R-:W-:Y:S05]  /*0910*/  @P0 EXIT ;  /* 0x000000000000094d */ /* 0x000fea0003800000 */
[----:B-1----:R-:W1:Y:S01]  /*0920*/  LDC.64 R4, c[0x0][0x218] ;  /* 0x00008600ff047b82 */ /* 0x002e620000000a00 */
[----:B------:R-:W-:-:S05]  /*0930*/  LEA R3, R3, R0, 0x9 ;  /* 0x0000000003037211 */ /* 0x000fca00078e48ff */
[----:B-1----:R-:W-:-:S05]  /*0940*/  IMAD.WIDE.U32 R2, R3, 0x2, R4 ;  /* 0x0000000203027825 */ /* 0x002fca00078e0004 */
[----:B------:R-:W-:Y:S01]  /*0950*/  STG.E.U16 desc[UR4][R2.64], R10 ;  /* 0x0000000a02007986 */ /* 0x000fe2000c101504 */
[----:B------:R-:W-:Y:S05]  /*0960*/  EXIT ;  /* 0x000000000000794d */ /* 0x000fea0003800000 */
.L_x_1242:
        /* <DEDUP_REMOVED lines=9> */
.L_x_2721:


//--------------------- .text._ZN2at6native29vectorized_elementwise_kernelILi2EZZZNS0_16cosh_kernel_cudaERNS_18TensorIteratorBaseEENKUlvE0_clEvENKUlvE1_clEvEUlN3c104HalfEE_St5arrayIPcLm2EEEEviT0_T1_ --------------------------
	.section	.text._ZN2at6native29vectorized_elementwise_kernelILi2EZZZNS0_16cosh_kernel_cudaERNS_18TensorIteratorBaseEENKUlvE0_clEvENKUlvE1_clEvEUlN3c104HalfEE_St5arrayIPcLm2EEEEviT0_T1_,"ax",@progbits
	.align	128
        .global         _ZN2at6native29vectorized_elementwise_kernelILi2EZZZNS0_16cosh_kernel_cudaERNS_18TensorIteratorBaseEENKUlvE0_clEvENKUlvE1_clEvEUlN3c104HalfEE_St5arrayIPcLm2EEEEviT0_T1_
        .type           _ZN2at6native29vectorized_elementwise_kernelILi2EZZZNS0_16cosh_kernel_cudaERNS_18TensorIteratorBaseEENKUlvE0_clEvENKUlvE1_clEvEUlN3c104HalfEE_St5arrayIPcLm2EEEEviT0_T1_,@function
        .size           _ZN2at6native29vectorized_elementwise_kernelILi2EZZZNS0_16cosh_kernel_cudaERNS_18TensorIteratorBaseEENKUlvE0_clEvENKUlvE1_clEvEUlN3c104HalfEE_St5arrayIPcLm2EEEEviT0_T1_,(.L_x_2722 - _ZN2at6native29vectorized_elementwise_kernelILi2EZZZNS0_16cosh_kernel_cudaERNS_18TensorIteratorBaseEENKUlvE0_clEvENKUlvE1_clEvEUlN3c104HalfEE_St5arrayIPcLm2EEEEviT0_T1_)
        .other          _ZN2at6native29vectorized_elementwise_kernelILi2EZZZNS0_16cosh_kernel_cudaERNS_18TensorIteratorBaseEENKUlvE0_clEvENKUlvE1_clEvEUlN3c104HalfEE_St5arrayIPcLm2EEEEviT0_T1_,@"STO_CUDA_ENTRY STV_DEFAULT"
_ZN2at6native29vectorized_elementwise_kernelILi2EZZZNS0_16cosh_kernel_cudaERNS_18TensorIteratorBaseEENKUlvE0_clEvENKUlvE1_clEvEUlN3c104HalfEE_St5arrayIPcLm2EEEEviT0_T1_:
.text._ZN2at6native29vectorized_elementwise_kernelILi2EZZZNS0_16cosh_kernel_cudaERNS_18TensorIteratorBaseEENKUlvE0_clEvENKUlvE1_clEvEUlN3c104HalfEE_St5arrayIPcLm2EEEEviT0_T1_:
        /* <DEDUP_REMOVED lines=17> */
[----:B--2---:R-:W-:-:S02]  /*0110*/  HADD2.F32 R2, -RZ, R11.H0_H0 ;  /* 0x2000000bff027230 */ /* 0x004fc40000004100 */
[----:B------:R-:W-:Y:S02]  /*0120*/  HADD2.F32 R11, -RZ, R11.H1_H1 ;  /* 0x3000000bff0b7230 */ /* 0x000fe40000004100 */
[--C-:B---3--:R-:W-:Y:S02]  /*0130*/  HADD2.F32 R9, -RZ, R3.reuse.H0_H0 ;  /* 0x20000003ff097230 */ /* 0x108fe40000004100 */
[----:B------:R-:W-:Y:S01]  /*0140*/  FMUL.FTZ R6, |R2|, 1.4426950216293334961 ;  /* 0x3fb8aa3b02067820 */ /* 0x000fe20000410200 */
[----:B------:R-:W-:Y:S02]  /*0150*/  HADD2.F32 R3, -RZ, R3.H1_H1 ;  /* 0x30000003ff037230 */ /* 0x000fe40000004100 */
[----:B------:R-:W-:Y:S01]  /*0160*/  FMUL.FTZ R19, |R11|, 1.4426950216293334961 ;  /* 0x3fb8aa3b0b137820 */ /* 0x000fe20000410200 */
[----:B----4-:R-:W-:Y:S01]  /*0170*/  HADD2.F32 R21, -RZ, R17.H0_H0 ;  /* 0x20000011ff157230 */ /* 0x010fe20000004100 */
[----:B------:R0:W1:Y:S01]  /*0180*/  FRND.TRUNC R15, R6 ;  /* 0x00000006000f7307 */ /* 0x000062000020d000 */
[----:B------:R-:W-:Y:S01]  /*0190*/  FMUL.FTZ R29, |R9|, 1.4426950216293334961 ;  /* 0x3fb8aa3b091d7820 */ /* 0x000fe20000410200 */
[----:B------:R-:W-:Y:S01]  /*01a0*/  FMUL.FTZ R27, |R3|, 1.4426950216293334961 ;  /* 0x3fb8aa3b031b7820 */ /* 0x000fe20000410200 */
[----:B-----5:R-:W-:-:S02]  /*01b0*/  HADD2.F32 R16, -RZ, R13.H0_H0 ;  /* 0x2000000dff107230 */ /* 0x020fc40000004100 */
[----:B------:R-:W-:Y:S01]  /*01c0*/  FMUL.FTZ R25, |R21|, 1.4426950216293334961 ;  /* 0x3fb8aa3b15197820 */ /* 0x000fe20000410200 */
[----:B------:R-:W-:Y:S02]  /*01d0*/  HADD2.F32 R17, -RZ, R17.H1_H1 ;  /* 0x30000011ff117230 */ /* 0x000fe40000004100 */
[----:B------:R-:W-:Y:S01]  /*01e0*/  HADD2.F32 R13, -RZ, R13.H1_H1 ;  /* 0x3000000dff0d7230 */ /* 0x000fe20000004100 */
[----:B------:R-:W2:Y:S01]  /*01f0*/  FRND.TRUNC R19, R19 ;  /* 0x0000001300137307 */ /* 0x000ea2000020d000 */
[----:B------:R-:W-:Y:S01]  /*0200*/  FMUL.FTZ R5, |R16|, 1.4426950216293334961 ;  /* 0x3fb8aa3b10057820 */ /* 0x000fe20000410200 */
[----:B------:R-:W-:Y:S02]  /*0210*/  FMUL.FTZ R23, |R17|, 1.4426950216293334961 ;  /* 0x3fb8aa3b11177820 */ /* 0x000fe40000410200 */
[----:B0-----:R-:W-:Y:S01]  /*0220*/  FMUL.FTZ R6, |R13|, 1.4426950216293334961 ;  /* 0x3fb8aa3b0d067820 */ /* 0x001fe20000410200 */
[----:B-1----:R-:W-:-:S03]  /*0230*/  FSETP.GT.FTZ.AND P0, PT, |R15|, 126, PT ;  /* 0x42fc00000f00780b */ /* 0x002fc60003f14200 */
[----:B------:R-:W0:Y:S01]  /*0240*/  FRND.TRUNC R29, R29 ;  /* 0x0000001d001d7307 */ /* 0x000e22000020d000 */
[----:B------:R-:W-:-:S04]  /*0250*/  LOP3.LUT R4, R12, 0x80000000, R15, 0xb8, !PT ;  /* 0x800000000c047812 */ /* 0x000fc800078eb80f */
[----:B------:R-:W-:Y:S02]  /*0260*/  FSEL R15, R4, R15, P0 ;  /* 0x0000000f040f7208 */ /* 0x000fe40000000000 */
[----:B--2---:R-:W-:Y:S01]  /*0270*/  FSETP.GT.FTZ.AND P0, PT, |R19|, 126, PT ;  /* 0x42fc00001300780b */ /* 0x004fe20003f14200 */
        /* <DEDUP_REMOVED lines=16> */
[----:B------:R-:W-:Y:S01]  /*0380*/  FFMA.FTZ R9, R10, -0.69314718246459960938, |R9| ;  /* 0xbf3172180a097823 */ /* 0x000fe20000010409 */
[----:B------:R-:W-:-:S02]  /*0390*/  FMUL.FTZ R4, R4, 1.4426950216293334961 ;  /* 0x3fb8aa3b04047820 */ /* 0x000fc40000410000 */
[----:B------:R-:W-:Y:S02]  /*03a0*/  FSEL R8, R8, R27, P0 ;  /* 0x0000001b08087208 */ /* 0x000fe40000000000 */
[----:B0-----:R-:W-:Y:S01]  /*03b0*/  FSETP.GT.FTZ.AND P0, PT, |R25|, 126, PT ;  /* 0x42fc00001900780b */ /* 0x001fe20003f14200 */
[----:B------:R-:W0:Y:S01]  /*03c0*/  FRND.TRUNC R23, R23 ;  /* 0x0000001700177307 */ /* 0x000e22000020d000 */
[----:B------:R-:W-:Y:S01]  /*03d0*/  LOP3.LUT R18, R12, 0x80000000, R25, 0xb8, !PT ;  /* 0x800000000c127812 */ /* 0x000fe200078eb819 */
[----:B------:R-:W-:-:S04]  /*03e0*/  FFMA.FTZ R27, R8, -0.69314718246459960938, |R3| ;  /* 0xbf317218081b7823 */ /* 0x000fc80000010403 */
[----:B------:R-:W-:Y:S01]  /*03f0*/  FFMA.FTZ R27, R8, 1.9046542121259335545e-09, R27 ;  /* 0x3102e308081b7823 */ /* 0x000fe2000001001b */
[----:B-1----:R-:W-:Y:S01]  /*0400*/  FSETP.GT.FTZ.AND P1, PT, |R5|, 126, PT ;  /* 0x42fc00000500780b */ /* 0x002fe20003f34200 */
[----:B------:R1:W2:Y:S01]  /*0410*/  FRND.TRUNC R19, R6 ;  /* 0x0000000600137307 */ /* 0x0002a2000020d000 */
[----:B------:R-:W-:-:S04]  /*0420*/  LOP3.LUT R20, R12, 0x80000000, R5, 0xb8, !PT ;  /* 0x800000000c147812 */ /* 0x000fc800078eb805 */
[----:B------:R-:W-:-:S03]  /*0430*/  FSEL R5, R20, R5, P1 ;  /* 0x0000000514057208 */ /* 0x000fc60000800000 */
[----:B------:R3:W4:Y:S01]  /*0440*/  MUFU.EX2 R11, R2 ;  /* 0x00000002000b7308 */ /* 0x0007220000000800 */
[----:B-1----:R-:W-:-:S04]  /*0450*/  FFMA.FTZ R6, R10, 1.9046542121259335545e-09, R9 ;  /* 0x3102e3080a067823 */ /* 0x002fc80000010009 */
[----:B------:R-:W-:Y:S01]  /*0460*/  FMUL.FTZ R3, R6, 1.4426950216293334961 ;  /* 0x3fb8aa3b06037820 */ /* 0x000fe20000410000 */
[----:B------:R-:W-:Y:S02]  /*0470*/  FMUL.FTZ R6, R27, 1.4426950216293334961 ;  /* 0x3fb8aa3b1b067820 */ /* 0x000fe40000410000 */
[----:B------:R1:W5:Y:S01]  /*0480*/  MUFU.EX2 R9, R4 ;  /* 0x0000000400097308 */ /* 0x0003620000000800 */
[----:B---3--:R-:W-:Y:S02]  /*0490*/  FSEL R2, R18, R25, P0 ;  /* 0x0000001912027208 */ /* 0x008fe40000000000 */
[----:B0-----:R-:W-:Y:S02]  /*04a0*/  FSETP.GT.FTZ.AND P0, PT, |R23|, 126, PT ;  /* 0x42fc00001700780b */ /* 0x001fe40003f14200 */
[----:B------:R-:W-:Y:S01]  /*04b0*/  LOP3.LUT R18, R12, 0x80000000, R23, 0xb8, !PT ;  /* 0x800000000c127812 */ /* 0x000fe200078eb817 */
[----:B------:R-:W-:Y:S01]  /*04c0*/  FFMA.FTZ R21, R2, -0.69314718246459960938, |R21| ;  /* 0xbf31721802157823 */ /* 0x000fe20000010415 */
[----:B--2---:R-:W-:Y:S01]  /*04d0*/  LOP3.LUT R12, R12, 0x80000000, R19, 0xb8, !PT ;  /* 0x800000000c0c7812 */ /* 0x004fe200078eb813 */
[----:B------:R-:W0:Y:S01]  /*04e0*/  MUFU.EX2 R3, R3 ;  /* 0x0000000300037308 */ /* 0x000e220000000800 */
[----:B-1----:R-:W-:Y:S01]  /*04f0*/  FSEL R4, R18, R23, P0 ;  /* 0x0000001712047208 */ /* 0x002fe20000000000 */
[----:B------:R-:W-:Y:S01]  /*0500*/  FFMA.FTZ R18, R5, -0.69314718246459960938, |R16| ;  /* 0xbf31721805127823 */ /* 0x000fe20000010410 */
[----:B------:R-:W-:Y:S01]  /*0510*/  FSETP.GT.FTZ.AND P0, PT, |R19|, 126, PT ;  /* 0x42fc00001300780b */ /* 0x000fe20003f14200 */
[C---:B------:R-:W-:Y:S01]  /*0520*/  FFMA.FTZ R21, R2.reuse, 1.9046542121259335545e-09, R21 ;  /* 0x3102e30802157823 */ /* 0x040fe20000010015 */
[----:B------:R-:W-:Y:S01]  /*0530*/  FADD.FTZ R2, R2, 12583037 ;  /* 0x4b40007d02027421 */ /* 0x000fe20000010000 */
[----:B------:R-:W-:Y:S01]  /*0540*/  FFMA.FTZ R23, R4, -0.69314718246459960938, |R17| ;  /* 0xbf31721804177823 */ /* 0x000fe20000010411 */
[----:B------:R-:W-:Y:S01]  /*0550*/  FSEL R12, R12, R19, P0 ;  /* 0x000000130c0c7208 */ /* 0x000fe20000000000 */
[----:B------:R-:W-:Y:S01]  /*0560*/  FFMA.FTZ R18, R5, 1.9046542121259335545e-09, R18 ;  /* 0x3102e30805127823 */ /* 0x000fe20000010012 */
[----:B------:R-:W-:Y:S01]  /*0570*/  FMUL.FTZ R17, R21, 1.4426950216293334961 ;  /* 0x3fb8aa3b15117820 */ /* 0x000fe20000410000 */
[----:B------:R-:W-:Y:S01]  /*0580*/  FFMA.FTZ R23, R4, 1.9046542121259335545e-09, R23 ;  /* 0x3102e30804177823 */ /* 0x000fe20000010017 */
[----:B------:R-:W-:Y:S01]  /*0590*/  MUFU.EX2 R6, R6 ;  /* 0x0000000600067308 */ /* 0x000fe20000000800 */
[----:B------:R-:W-:Y:S01]  /*05a0*/  FFMA.FTZ R19, R12, -0.69314718246459960938, |R13| ;  /* 0xbf3172180c137823 */ /* 0x000fe2000001040d */
[----:B------:R-:W-:Y:S01]  /*05b0*/  FMUL.FTZ R13, R18, 1.4426950216293334961 ;  /* 0x3fb8aa3b120d7820 */ /* 0x000fe20000410000 */
[----:B------:R-:W-:Y:S01]  /*05c0*/  FMUL.FTZ R16, R23, 1.4426950216293334961 ;  /* 0x3fb8aa3b17107820 */ /* 0x000fe20000410000 */
[----:B------:R-:W-:Y:S01]  /*05d0*/  SHF.L.U32 R18, R15, 0x17, RZ ;  /* 0x000000170f127819 */ /* 0x000fe200000006ff */
[----:B------:R-:W-:Y:S01]  /*05e0*/  FADD.FTZ R15, R14, 12583037 ;  /* 0x4b40007d0e0f7421 */ /* 0x000fe20000010000 */
[----:B------:R-:W-:Y:S01]  /*05f0*/  FFMA.FTZ R19, R12, 1.9046542121259335545e-09, R19 ;  /* 0x3102e3080c137823 */ /* 0x000fe20000010013 */
[----:B------:R-:W-:Y:S01]  /*0600*/  FADD.FTZ R4, R4, 12583037 ;  /* 0x4b40007d04047421 */ /* 0x000fe20000010000 */
[----:B------:R-:W1:Y:S01]  /*0610*/  MUFU.EX2 R17, R17 ;  /* 0x0000001100117308 */ /* 0x000e620000000800 */
[----:B----4-:R-:W-:Y:S01]  /*0620*/  FMUL.FTZ R11, R18, R11 ;  /* 0x0000000b120b7220 */ /* 0x010fe20000410000 */
[----:B------:R-:W-:Y:S01]  /*0630*/  SHF.L.U32 R18, R15, 0x17, RZ ;  /* 0x000000170f127819 */ /* 0x000fe200000006ff */
[----:B------:R-:W-:Y:S01]  /*0640*/  FMUL.FTZ R20, R19, 1.4426950216293334961 ;  /* 0x3fb8aa3b13147820 */ /* 0x000fe20000410000 */
[----:B------:R-:W-:Y:S01]  /*0650*/  FADD.FTZ R15, R10, 12583037 ;  /* 0x4b40007d0a0f7421 */ /* 0x000fe20000010000 */
[----:B------:R-:W-:Y:S01]  /*0660*/  FADD.FTZ R19, R8, 12583037 ;  /* 0x4b40007d08137421 */ /* 0x000fe20000010000 */
[----:B------:R-:W-:Y:S01]  /*0670*/  FADD.FTZ R5, R5, 12583037 ;  /* 0x4b40007d05057421 */ /* 0x000fe20000010000 */
[----:B-----5:R-:W-:Y:S01]  /*0680*/  FMUL.FTZ R9, R18, R9 ;  /* 0x0000000912097220 */ /* 0x020fe20000410000 */
[----:B------:R-:W2:Y:S01]  /*0690*/  MUFU.EX2 R16, R16 ;  /* 0x0000001000107308 */ /* 0x000ea20000000800 */
[----:B------:R-:W-:Y:S01]  /*06a0*/  SHF.L.U32 R18, R15, 0x17, RZ ;  /* 0x000000170f127819 */ /* 0x000fe200000006ff */
[----:B------:R-:W-:Y:S01]  /*06b0*/  FADD.FTZ R12, R12, 12583037 ;  /* 0x4b40007d0c0c7421 */ /* 0x000fe20000010000 */
[----:B------:R-:W-:-:S02]  /*06c0*/  SHF.L.U32 R2, R2, 0x17, RZ ;  /* 0x0000001702027819 */ /* 0x000fc400000006ff */
[----:B------:R-:W-:Y:S01]  /*06d0*/  SHF.L.U32 R19, R19, 0x17, RZ ;  /* 0x0000001713137819 */ /* 0x000fe200000006ff */
[----:B0-----:R-:W-:Y:S01]  /*06e0*/  FMUL.FTZ R8, R18, R3 ;  /* 0x0000000312087220 */ /* 0x001fe20000410000 */
[----:B------:R-:W-:Y:S01]  /*06f0*/  SHF.L.U32 R3, R4, 0x17, RZ ;  /* 0x0000001704037819 */ /* 0x000fe200000006ff */
[----:B------:R-:W0:Y:S01]  /*0700*/  MUFU.EX2 R13, R13 ;  /* 0x0000000d000d7308 */ /* 0x000e220000000800 */
[----:B-1----:R-:W-:Y:S01]  /*0710*/  FMUL.FTZ R17, R2, R17 ;  /* 0x0000001102117220 */ /* 0x002fe20000410000 */
[----:B------:R-:W-:Y:S01]  /*0720*/  SHF.L.U32 R21, R12, 0x17, RZ ;  /* 0x000000170c157819 */ /* 0x000fe200000006ff */
[----:B------:R-:W-:-:S05]  /*0730*/  FMUL.FTZ R6, R19, R6 ;  /* 0x0000000613067220 */ /* 0x000fca0000410000 */
[----:B------:R1:W3:Y:S01]  /*0740*/  MUFU.EX2 R14, R20 ;  /* 0x00000014000e7308 */ /* 0x0002e20000000800 */
[----:B--2---:R-:W-:Y:S02]  /*0750*/  FMUL.FTZ R16, R3, R16 ;  /* 0x0000001003107220 */ /* 0x004fe40000410000 */
[----:B------:R-:W2:Y:S05]  /*0760*/  LDC.64 R2, c[0x0][0x218] ;  /* 0x00008600ff027b82 */ /* 0x000eaa0000000a00 */
[----:B------:R-:W4:Y:S01]  /*0770*/  MUFU.RCP R10, R11 ;  /* 0x0000000b000a7308 */ /* 0x000f220000001000 */
[----:B-1----:R-:W-:-:S05]  /*0780*/  SHF.L.U32 R20, R5, 0x17, RZ ;  /* 0x0000001705147819 */ /* 0x002fca00000006ff */
[----:B0-----:R-:W-:Y:S02]  /*0790*/  FMUL.FTZ R13, R20, R13 ;  /* 0x0000000d140d7220 */ /* 0x001fe40000410000 */
[----:B------:R-:W0:Y:S01]  /*07a0*/  MUFU.RCP R15, R9 ;  /* 0x00000009000f7308 */ /* 0x000e220000001000 */
[----:B---3--:R-:W-:-:S07]  /*07b0*/  FMUL.FTZ R20, R21, R14 ;  /* 0x0000000e15147220 */ /* 0x008fce0000410000 */
[----:B------:R-:W1:Y:S01]  /*07c0*/  MUFU.RCP R18, R8 ;  /* 0x0000000800127308 */ /* 0x000e620000001000 */
[----:B----4-:R-:W-:Y:S01]  /*07d0*/  FMUL.FTZ R10, R10, 0.125 ;  /* 0x3e0000000a0a7820 */ /* 0x010fe20000410000 */
[----:B--2---:R-:W-:-:S04]  /*07e0*/  IMAD.WIDE.U32 R2, R7, 0x2, R2 ;  /* 0x0000000207027825 */ /* 0x004fc800078e0002 */
[----:B------:R-:W-:Y:S02]  /*07f0*/  FFMA.FTZ R11, R11, 2, R10 ;  /* 0x400000000b0b7823 */ /* 0x000fe4000001000a */
[----:B------:R-:W2:Y:S01]  /*0800*/  MUFU.RCP R19, R6 ;  /* 0x0000000600137308 */ /* 0x000ea20000001000 */
[----:B0-----:R-:W-:Y:S01]  /*0810*/  FMUL.FTZ R22, R15, 0.125 ;  /* 0x3e0000000f167820 */ /* 0x001fe20000410000 */
[----:B------:R-:W-:-:S04]  /*0820*/  IMAD.WIDE R2, R0, 0x4, R2 ;  /* 0x0000000400027825 */ /* 0x000fc800078e0202 */
[----:B------:R-:W-:Y:S02]  /*0830*/  FFMA.FTZ R10, R9, 2, R22 ;  /* 0x40000000090a7823 */ /* 0x000fe40000010016 */
[----:B------:R-:W0:Y:S01]  /*0840*/  MUFU.RCP R4, R17 ;  /* 0x0000001100047308 */ /* 0x000e220000001000 */
[----:B-1----:R-:W-:Y:S02]  /*0850*/  FMUL.FTZ R15, R18, 0.125 ;  /* 0x3e000000120f7820 */ /* 0x002fe40000410000 */
[----:B------:R-:W-:Y:S02]  /*0860*/  F2FP.F16.F32.PACK_AB R11, R10, R11 ;  /* 0x0000000b0a0b723e */ /* 0x000fe400000000ff */
[----:B------:R-:W-:-:S03]  /*0870*/  FFMA.FTZ R15, R8, 2, R15 ;  /* 0x40000000080f7823 */ /* 0x000fc6000001000f */
[----:B------:R-:W-:Y:S01]  /*0880*/  STG.E desc[UR4][R2.64], R11 ;  /* 0x0000000b02007986 */ /* 0x000fe2000c101904 */
[----:B------:R-:W1:Y:S01]  /*0890*/  MUFU.RCP R5, R16 ;  /* 0x0000001000057308 */ /* 0x000e620000001000 */
[----:B--2---:R-:W-:-:S04]  /*08a0*/  FMUL.FTZ R19, R19, 0.125 ;  /* 0x3e00000013137820 */ /* 0x004fc80000410000 */
[----:B------:R-:W-:-:S03]  /*08b0*/  FFMA.FTZ R6, R6, 2, R19 ;  /* 0x4000000006067823 */ /* 0x000fc60000010013 */
[----:B------:R-:W2:Y:S01]  /*08c0*/  MUFU.RCP R12, R13 ;  /* 0x0000000d000c7308 */ /* 0x000ea20000001000 */
[----:B0-----:R-:W-:Y:S01]  /*08d0*/  FMUL.FTZ R4, R4, 0.125 ;  /* 0x3e00000004047820 */ /* 0x001fe20000410000 */
[----:B------:R-:W-:-:S03]  /*08e0*/  F2FP.F16.F32.PACK_AB R15, R6, R15 ;  /* 0x0000000f060f723e */ /* 0x000fc600000000ff */
[----:B------:R-:W-:Y:S02]  /*08f0*/  FFMA.FTZ R4, R17, 2, R4 ;  /* 0x4000000011047823 */ /* 0x000fe40000010004 */
[----:B------:R-:W-:Y:S01]  /*0900*/  STG.E desc[UR4][R2.64+0x200], R15 ;  /* 0x0002000f02007986 */ /* 0x000fe2000c101904 */
[----:B------:R-:W0:Y:S01]  /*0910*/  MUFU.RCP R14, R20 ;  /* 0x00000014000e7308 */ /* 0x000e220000001000 */
[----:B-1----:R-:W-:-:S04]  /*0920*/  FMUL.FTZ R5, R5, 0.125 ;  /* 0x3e00000005057820 */ /* 0x002fc80000410000 */
[----:B------:R-:W-:Y:S01]  /*0930*/  FFMA.FTZ R5, R16, 2, R5 ;  /* 0x4000000010057823 */ /* 0x000fe20000010005 */
[----:B--2---:R-:W-:-:S04]  /*0940*/  FMUL.FTZ R12, R12, 0.125 ;  /* 0x3e0000000c0c7820 */ /* 0x004fc80000410000 */
[----:B------:R-:W-:Y:S01]  /*0950*/  F2FP.F16.F32.PACK_AB R5, R5, R4 ;  /* 0x000000040505723e */ /* 0x000fe200000000ff */
[----:B------:R-:W-:-:S04]  /*0960*/  FFMA.FTZ R12, R13, 2, R12 ;  /* 0x400000000d0c7823 */ /* 0x000fc8000001000c */
[----:B------:R-:W-:Y:S01]  /*0970*/  STG.E desc[UR4][R2.64+0x400], R5 ;  /* 0x0004000502007986 */ /* 0x000fe2000c101904 */
[----:B0-----:R-:W-:-:S04]  /*0980*/  FMUL.FTZ R7, R14, 0.125 ;  /* 0x3e0000000e077820 */ /* 0x001fc80000410000 */
[----:B------:R-:W-:-:S05]  /*0990*/  FFMA.FTZ R7, R20, 2, R7 ;  /* 0x4000000014077823 */ /* 0x000fca0000010007 */
[----:B------:R-:W-:-:S05]  /*09a0*/  F2FP.F16.F32.PACK_AB R7, R7, R12 ;  /* 0x0000000c0707723e */ /* 0x000fca00000000ff */
[----:B------:R-:W-:Y:S01]  /*09b0*/  STG.E desc[UR4][R2.64+0x600], R7 ;  /* 0x0006000702007986 */ /* 0x000fe2000c101904 */
[----:B------:R-:W-:Y:S05]  /*09c0*/  EXIT ;  /* 0x000000000000794d */ /* 0x000fea0003800000 */
.L_x_1243:
[----:B------:R-:W0:Y:S01]  /*09d0*/  S2R R10, SR_TID.X ;  /* 0x00000000000a7919 */ /* 0x000e220000002100 */
[----:B------:R-:W-:Y:S02]  /*09e0*/  PRMT R9, RZ, 0x7610, R9 ;  /* 0x00007610ff097816 */ /* 0x000fe40000000009 */
[----:B0-----:R-:W-:Y:S02]  /*09f0*/  ISETP.GE.AND P0, PT, R10, R6, PT ;  /* 0x000000060a00720c */ /* 0x001fe40003f06270 */
[----:B------:R-:W-:-:S11]  /*0a00*/  MOV R18, R10 ;  /* 0x0000000a00127202 */ /* 0x000fd60000000f00 */
[----:B------:R-:W-:Y:S02]  /*0a10*/  @!P0 IADD3 R11, R7, R18, RZ ;  /* 0x00000012070b8210 */ /* 0x000fe40007ffe0ff */
[----:B------:R-:W-:-:S04]  /*0a20*/  @!P0 IADD3 R18, R18, 0x80, RZ ;  /* 0x0000008012128810 */ /* 0x000fc80007ffe0ff */
[----:B------:R-:W-:-:S13]  /*0a30*/  ISETP.GE.AND P6, PT, R18, R6, PT ;  /* 0x000000061200720c */ /* 0x000fda0003fc6270 */
[----:B------:R-:W-:Y:S01]  /*0a40*/  @!P6 IADD3 R27, R7, R18, RZ ;  /* 0x00000012071be210 */ /* 0x000fe20007ffe0ff */
[----:B------:R-:W0:Y:S01]  /*0a50*/  @!P6 LDC.64 R4, c[0x0][0x220] ;  /* 0x00008800ff04eb82 */ /* 0x000e220000000a00 */
[----:B------:R-:W-:-:S04]  /*0a60*/  @!P6 IADD3 R18, R18, 0x80, RZ ;  /* 0x000000801212e810 */ /* 0x000fc80007ffe0ff */
[----:B------:R-:W-:-:S13]  /*0a70*/  ISETP.GE.AND P5, PT, R18, R6, PT ;  /* 0x000000061200720c */ /* 0x000fda0003fa6270 */
[----:B------:R-:W-:Y:S01]  /*0a80*/  @!P5 IADD3 R29, R7, R18, RZ ;  /* 0x00000012071dd210 */ /* 0x000fe20007ffe0ff */
[----:B------:R-:W1:Y:S01]  /*0a90*/  @!P5 LDC.64 R2, c[0x0][0x220] ;  /* 0x00008800ff02db82 */ /* 0x000e620000000a00 */
[----:B------:R-:W-:-:S04]  /*0aa0*/  @!P5 IADD3 R18, R18, 0x80, RZ ;  /* 0x000000801212d810 */ /* 0x000fc80007ffe0ff */
[C---:B------:R-:W-:Y:S01]  /*0ab0*/  ISETP.GE.AND P4, PT, R18.reuse, R6, PT ;  /* 0x000000061200720c */ /* 0x040fe20003f86270 */
[----:B0-----:R-:W-:Y:S01]  /*0ac0*/  @!P6 IMAD.WIDE.U32 R26, R27, 0x2, R4 ;  /* 0x000000021b1ae825 */ /* 0x001fe200078e0004 */
[----:B------:R-:W-:Y:S02]  /*0ad0*/  PRMT R0, RZ, 0x7610, R0 ;  /* 0x00007610ff007816 */ /* 0x000fe40000000000 */
[----:B------:R-:W-:Y:S02]  /*0ae0*/  PRMT R24, RZ, 0x7610, R24 ;  /* 0x00007610ff187816 */ /* 0x000fe40000000018 */
        /* <DEDUP_REMOVED lines=11> */
[----:B------:R-:W-:Y:S01]  /*0ba0*/  @!P2 IADD3 R21, R7, R18, RZ ;  /* 0x000000120715a210 */ /* 0x000fe20007ffe0ff */
[----:B------:R-:W1:Y:S01]  /*0bb0*/  @!P2 LDC.64 R14, c[0x0][0x220] ;  /* 0x00008800ff0eab82 */ /* 0x000e620000000a00 */
[----:B------:R-:W-:Y:S01]  /*0bc0*/  @!P2 IADD3 R18, R18, 0x80, RZ ;  /* 0x000000801212a810 */ /* 0x000fe20007ffe0ff */
[----:B--2---:R-:W-:-:S03]  /*0bd0*/  @!P3 IMAD.WIDE.U32 R12, R23, 0x2, R12 ;  /* 0x00000002170cb825 */ /* 0x004fc600078e000c */
[----:B------:R-:W-:-:S03]  /*0be0*/  ISETP.GE.AND P1, PT, R18, R6, PT ;  /* 0x000000061200720c */ /* 0x000fc60003f26270 */
[----:B------:R-:W2:Y:S10]  /*0bf0*/  @!P0 LDC.64 R22, c[0x0][0x220] ;  /* 0x00008800ff168b82 */ /* 0x000eb40000000a00 */
        /* <DEDUP_REMOVED lines=16> */
[----:B------:R-:W-:Y:S02]  /*0d00*/  PRMT R19, RZ, 0x7610, R19 ;  /* 0x00007610ff137816 */ /* 0x000fe40000000013 */
[----:B------:R-:W-:Y:S01]  /*0d10*/  PRMT R18, RZ, 0x7610, R18 ;  /* 0x00007610ff127816 */ /* 0x000fe20000000012 */
[----:B------:R1:W5:Y:S01]  /*0d20*/  @!P3 LDG.E.U16 R21, desc[UR4][R12.64] ;  /* 0x000000040c15b981 */ /* 0x000362000c1e1500 */
[----:B------:R-:W-:Y:S01]  /*0d30*/  IADD3 R11, R10, 0x100, RZ ;  /* 0x000001000a0b7810 */ /* 0x000fe20007ffe0ff */
[----:B------:R-:W-:Y:S02]  /*0d40*/  BSSY B0, `(.L_x_1244) ;  /* 0x0000021000007945 */ /* 0x000fe40003800000 */
[----:B------:R3:W5:Y:S01]  /*0d50*/  @!P2 LDG.E.U16 R20, desc[UR4][R14.64] ;  /* 0x000000040e14a981 */ /* 0x000762000c1e1500 */
[----:B--2---:R-:W-:-:S03]  /*0d60*/  @!P6 IMAD.WIDE.U32 R2, R25, 0x2, R2 ;  /* 0x000000021902e825 */ /* 0x004fc600078e0002 */
[----:B------:R2:W5:Y:S01]  /*0d70*/  @!P1 LDG.E.U16 R19, desc[UR4][R4.64] ;  /* 0x0000000404139981 */ /* 0x000562000c1e1500 */
[----:B-1----:R-:W-:-:S03]  /*0d80*/  IADD3 R13, R10, 0x180, RZ ;  /* 0x000001800a0d7810 */ /* 0x002fc60007ffe0ff */
[----:B------:R1:W5:Y:S01]  /*0d90*/  @!P6 LDG.E.U16 R18, desc[UR4][R2.64] ;  /* 0x000000040212e981 */ /* 0x000362000c1e1500 */
[C---:B---3--:R-:W-:Y:S02]  /*0da0*/  IADD3 R15, R10.reuse, 0x200, RZ ;  /* 0x000002000a0f7810 */ /* 0x048fe40007ffe0ff */
[----:B--2---:R-:W-:Y:S02]  /*0db0*/  IADD3 R5, R10, 0x280, RZ ;  /* 0x000002800a057810 */ /* 0x004fe40007ffe0ff */
[-C--:B------:R-:W-:Y:S02]  /*0dc0*/  ISETP.GE.AND P1, PT, R11, R6.reuse, PT ;  /* 0x000000060b00720c */ /* 0x080fe40003f26270 */
[-C--:B------:R-:W-:Y:S02]  /*0dd0*/  ISETP.GE.AND P2, PT, R13, R6.reuse, PT ;  /* 0x000000060d00720c */ /* 0x080fe40003f46270 */
[-C--:B------:R-:W-:Y:S02]  /*0de0*/  ISETP.GE.AND P3, PT, R15, R6.reuse, PT ;  /* 0x000000060f00720c */ /* 0x080fe40003f66270 */
[----:B------:R-:W-:-:S02]  /*0df0*/  ISETP.GE.AND P4, PT, R5, R6, PT ;  /* 0x000000060500720c */ /* 0x000fc40003f86270 */
[C---:B------:R-:W-:Y:S02]  /*0e00*/  IADD3 R11, R10.reuse, 0x80, RZ ;  /* 0x000000800a0b7810 */ /* 0x040fe40007ffe0ff */
[----:B-1----:R-:W-:Y:S01]  /*0e10*/  IADD3 R3, R10, 0x300, RZ ;  /* 0x000003000a037810 */ /* 0x002fe20007ffe0ff */
[----:B0-----:R-:W-:Y:S08]  /*0e20*/  @P0 BRA `(.L_x_1245) ;  /* 0x0000000000480947 */ /* 0x001ff00003800000 */
        /* <DEDUP_REMOVED lines=18> */
.L_x_1245:
[----:B------:R-:W-:Y:S05]  /*0f50*/  BSYNC B0 ;  /* 0x0000000000007941 */ /* 0x000fea0003800000 */
.L_x_1244:
[-C--:B------:R-:W-:Y:S01]  /*0f60*/  ISETP.GE.AND P6, PT, R11, R6.reuse, PT ;  /* 0x000000060b00720c */ /* 0x080fe20003fc6270 */
[----:B------:R-:W-:Y:S01]  /*0f70*/  BSSY B0, `(.L_x_1246) ;  /* 0x0000016000007945 */ /* 0x000fe20003800000 */
[----:B------:R-:W-:Y:S02]  /*0f80*/  ISETP.GE.AND P5, PT, R3, R6, PT ;  /* 0x000000060300720c */ /* 0x000fe40003fa6270 */
[----:B------:R-:W-:-:S09]  /*0f90*/  IADD3 R3, R10, 0x380, RZ ;  /* 0x000003800a037810 */ /* 0x000fd20007ffe0ff */
        /* <DEDUP_REMOVED lines=19> */
.L_x_1247:
[----:B------:R-:W-:Y:S05]  /*10d0*/  BSYNC B0 ;  /* 0x0000000000007941 */ /* 0x000fea0003800000 */
.L_x_1246:
[----:B------:R-:W-:Y:S01]  /*10e0*/  ISETP.GE.AND P6, PT, R3, R6, PT ;  /* 0x000000060300720c */ /* 0x000fe20003fc6270 */
[----:B------:R-:W-:Y:S01]  /*10f0*/  BSSY B0, `(.L_x_1248) ;  /* 0x0000016000007945 */ /* 0x000fe20003800000 */
[----:B------:R-:W-:-:S05]  /*1100*/  @!P0 IADD3 R3, R7, R10, RZ ;  /* 0x0000000a07038210 */ /* 0x000fca0007ffe0ff */
[----:B------:R-:W-:Y:S01]  /*1110*/  @!P0 IMAD.WIDE.U32 R2, R3, 0x2, R16 ;  /* 0x0000000203028825 */ /* 0x000fe200078e0010 */
[----:B------:R-:W-:Y:S06]  /*1120*/  @P1 BRA `(.L_x_1249) ;  /* 0x0000000000481947 */ /* 0x000fec0003800000 */
        /* <DEDUP_REMOVED lines=18> */
.L_x_1249:
[----:B------:R-:W-:Y:S05]  /*1250*/  BSYNC B0 ;  /* 0x0000000000007941 */ /* 0x000fea0003800000 */
.L_x_1248:
        /* <DEDUP_REMOVED lines=20> */
.L_x_1251:
[----:B------:R-:W-:Y:S05]  /*13a0*/  BSYNC B0 ;  /* 0x0000000000007941 */ /* 0x000fea0003800000 */
.L_x_1250:
        /* <DEDUP_REMOVED lines=20> */
.L_x_1253:
[----:B------:R-:W-:Y:S05]  /*14f0*/  BSYNC B0 ;  /* 0x0000000000007941 */ /* 0x000fea0003800000 */
.L_x_1252:
        /* <DEDUP_REMOVED lines=20> */
.L_x_1255:
[----:B------:R-:W-:Y:S05]  /*1640*/  BSYNC B0 ;  /* 0x0000000000007941 */ /* 0x000fea0003800000 */
.L_x_1254:
        /* <DEDUP_REMOVED lines=20> */
.L_x_1257:
[----:B------:R-:W-:Y:S05]  /*1790*/  BSYNC B0 ;  /* 0x0000000000007941 */ /* 0x000fea0003800000 */
.L_x_1256:
        /* <DEDUP_REMOVED lines=20> */
.L_x_1259:
[----:B------:R-:W-:Y:S05]  /*18e0*/  BSYNC B0 ;  /* 0x0000000000007941 */ /* 0x000fea0003800000 */
.L_x_1258:
[----:B------:R-:W-:Y:S01]  /*18f0*/  @!P0 MOV R10, R11 ;  /* 0x0000000b000a8202 */ /* 0x000fe20000000f00 */
[----:B------:R0:W-:Y:S01]  /*1900*/  @!P0 STG.E.U16 desc[UR4][R2.64], R12 ;  /* 0x0000000c02008986 */ /* 0x0001e2000c101504 */
[----:B------:R-:W-:Y:S04]  /*1910*/  BSSY B0, `(.L_x_1260) ;  /* 0x000002d000007945 */ /* 0x000fe80003800000 */
[----:B------:R-:W-:Y:S01]  /*1920*/  BSSY B1, `(.L_x_1261) ;  /* 0x0000025000017945 */ /* 0x000fe20003800000 */
[----:B------:R-:W-:-:S13]  /*1930*/  ISETP.GE.AND P0, PT, R10, R6, PT ;  /* 0x000000060a00720c */ /* 0x000fda0003f06270 */
[----:B0-----:R-:W-:Y:S05]  /*1940*/  @P0 BRA `(.L_x_1262) ;  /* 0x0000000000300947 */ /* 0x001fea0003800000 */
[----:B------:R-:W0:Y:S01]  /*1950*/  LDC.64 R2, c[0x0][0x218] ;  /* 0x00008600ff027b82 */ /* 0x000e220000000a00 */
[----:B------:R-:W-:Y:S02]  /*1960*/  IADD3 R11, R7, R10, RZ ;  /* 0x0000000a070b7210 */ /* 0x000fe40007ffe0ff */
[----:B------:R-:W-:-:S04]  /*1970*/  IADD3 R10, R10, 0x80, RZ ;  /* 0x000000800a0a7810 */ /* 0x000fc80007ffe0ff */
        /* <DEDUP_REMOVED lines=9> */
.L_x_1262:
[----:B------:R-:W-:-:S13]  /*1a10*/  ISETP.GE.AND P0, PT, R10, R6, PT ;  /* 0x000000060a00720c */ /* 0x000fda0003f06270 */
[----:B------:R-:W-:Y:S05]  /*1a20*/  @P0 BRA `(.L_x_1264) ;  /* 0x0000000000300947 */ /* 0x000fea0003800000 */
[----:B0-----:R-:W0:Y:S01]  /*1a30*/  LDC.64 R2, c[0x0][0x218] ;  /* 0x00008600ff027b82 */ /* 0x001e220000000a00 */
[----:B-----5:R-:W-:Y:S02]  /*1a40*/  IADD3 R9, R7, R10, RZ ;  /* 0x0000000a07097210 */ /* 0x020fe40007ffe0ff */
[----:B------:R-:W-:-:S03]  /*1a50*/  IADD3 R10, R10, 0x80, RZ ;  /* 0x000000800a0a7810 */ /* 0x000fc60007ffe0ff */
[----:B0-----:R-:W-:-:S05]  /*1a60*/  IMAD.WIDE.U32 R2, R9, 0x2, R2 ;  /* 0x0000000209027825 */ /* 0x001fca00078e0002 */
[----:B------:R1:W-:Y:S02]  /*1a70*/  STG.E.U16 desc[UR4][R2.64], R14 ;  /* 0x0000000e02007986 */ /* 0x0003e4000c101504 */
.L_x_1263:
[----:B------:R-:W-:-:S13]  /*1a80*/  ISETP.GE.AND P0, PT, R10, R6, PT ;  /* 0x000000060a00720c */ /* 0x000fda0003f06270 */
[----:B------:R-:W-:Y:S05]  /*1a90*/  @P0 BRA `(.L_x_1265) ;  /* 0x0000000000340947 */ /* 0x000fea0003800000 */
[----:B01----:R-:W0:Y:S01]  /*1aa0*/  LDC.64 R2, c[0x0][0x218] ;  /* 0x00008600ff027b82 */ /* 0x003e220000000a00 */
[----:B------:R-:W-:Y:S02]  /*1ab0*/  IADD3 R9, R7, R10, RZ ;  /* 0x0000000a07097210 */ /* 0x000fe40007ffe0ff */
[----:B------:R-:W-:-:S03]  /*1ac0*/  IADD3 R10, R10, 0x80, RZ ;  /* 0x000000800a0a7810 */ /* 0x000fc60007ffe0ff */
[----:B0-----:R-:W-:-:S05]  /*1ad0*/  IMAD.WIDE.U32 R2, R9, 0x2, R2 ;  /* 0x0000000209027825 */ /* 0x001fca00078e0002 */
[----:B------:R1:W-:Y:S02]  /*1ae0*/  STG.E.U16 desc[UR4][R2.64], R4 ;  /* 0x0000000402007986 */ /* 0x0003e4000c101504 */
.L_x_1264:
        /* <DEDUP_REMOVED lines=8> */
.L_x_1265:
[----:B------:R-:W-:Y:S05]  /*1b70*/  BSYNC B1 ;  /* 0x0000000000017941 */ /* 0x000fea0003800000 */
.L_x_1261:
[----:B------:R-:W-:-:S13]  /*1b80*/  ISETP.GE.AND P0, PT, R10, R6, PT ;  /* 0x000000060a00720c */ /* 0x000fda0003f06270 */
[----:B012---:R-:W0:Y:S01]  /*1b90*/  @!P0 LDC.64 R2, c[0x0][0x218] ;  /* 0x00008600ff028b82 */ /* 0x007e220000000a00 */
[----:B------:R-:W-:Y:S02]  /*1ba0*/  @!P0 IADD3 R9, R7, R10, RZ ;  /* 0x0000000a07098210 */ /* 0x000fe40007ffe0ff */
[----:B------:R-:W-:-:S03]  /*1bb0*/  @!P0 IADD3 R10, R10, 0x80, RZ ;  /* 0x000000800a0a8810 */ /* 0x000fc60007ffe0ff */
[----:B0-----:R-:W-:-:S05]  /*1bc0*/  @!P0 IMAD.WIDE.U32 R2, R9, 0x2, R2 ;  /* 0x0000000209028825 */ /* 0x001fca00078e0002 */
[----:B------:R2:W-:Y:S02]  /*1bd0*/  @!P0 STG.E.U16 desc[UR4][R2.64], R8 ;  /* 0x0000000802008986 */ /* 0x0005e4000c101504 */
.L_x_1266:
[----:B------:R-:W-:Y:S05]  /*1be0*/  BSYNC B0 ;  /* 0x0000000000007941 */ /* 0x000fea0003800000 */
.L_x_1260:
        /* <DEDUP_REMOVED lines=8> */
.L_x_1267:
        /* <DEDUP_REMOVED lines=9> */
.L_x_2722:


//--------------------- .text._ZN2at6native29vectorized_elementwise_kernelILi4EZZZNS0_16cosh_kernel_cudaERNS_18TensorIteratorBaseEENKUlvE0_clEvENKUlvE1_clEvEUlN3c104HalfEE_St5arrayIPcLm2EEEEviT0_T1_ --------------------------
	.section	.text._ZN2at6native29vectorized_elementwise_kernelILi4EZZZNS0_16cosh_kernel_cudaERNS_18TensorIteratorBaseEENKUlvE0_clEvENKUlvE1_clEvEUlN3c104HalfEE_St5arrayIPcLm2EEEEviT0_T1_,"ax",@progbits
	.align	128
        .global         _ZN2at6native29vectorized_elementwise_kernelILi4EZZZNS0_16cosh_kernel_cudaERNS_18TensorIteratorBaseEENKUlvE0_clEvENKUlvE1_clEvEUlN3c104HalfEE_St5arrayIPcLm2EEEEviT0_T1_
        .type           _ZN2at6native29vectorized_elementwise_kernelILi4EZZZNS0_16cosh_kernel_cudaERNS_18TensorIteratorBaseEENKUlvE0_clEvENKUlvE1_clEvEUlN3c104HalfEE_St5arrayIPcLm2EEEEviT0_T1_,@function
        .size           _ZN2at6native29vectorized_elementwise_kernelILi4EZZZNS0_16cosh_kernel_cudaERNS_18TensorIteratorBaseEENKUlvE0_clEvENKUlvE1_clEvEUlN3c104HalfEE_St5arrayIPcLm2EEEEviT0_T1_,(.L_x_2723 - _ZN2at6native29vectorized_elementwise_kernelILi4EZZZNS0_16cosh_kernel_cudaERNS_18TensorIteratorBaseEENKUlvE0_clEvENKUlvE1_clEvEUlN3c104HalfEE_St5arrayIPcLm2EEEEviT0_T1_)
        .other          _ZN2at6native29vectorized_elementwise_kernelILi4EZZZNS0_16cosh_kernel_cudaERNS_18TensorIteratorBaseEENKUlvE0_clEvENKUlvE1_clEvEUlN3c104HalfEE_St5arrayIPcLm2EEEEviT0_T1_,@"STO_CUDA_ENTRY STV_DEFAULT"
_ZN2at6native29vectorized_elementwise_kernelILi4EZZZNS0_16cosh_kernel_cudaERNS_18TensorIteratorBaseEENKUlvE0_clEvENKUlvE1_clEvEUlN3c104HalfEE_St5arrayIPcLm2EEEEviT0_T1_:
.text._ZN2at6native29vectorized_elementwise_kernelILi4EZZZNS0_16cosh_kernel_cudaERNS_18TensorIteratorBaseEENKUlvE0_clEvENKUlvE1_clEvEUlN3c104HalfEE_St5arrayIPcLm2EEEEviT0_T1_:
        /* <DEDUP_REMOVED lines=13> */
[----:B------:R-:W3:Y:S01]  /*00d0*/  LDG.E.64 R4, desc[UR4][R6.64+0x400] ;  /* 0x0004000406047981 */ /* 0x000ee2000c1e1b00 */
[----:B------:R-:W-:Y:S01]  /*00e0*/  HFMA2.MMA R17, -RZ, RZ, 3.4921875, 0 ;  /* 0x42fc0000ff117435 */ /* 0x000fe200000001ff */
[--C-:B--2---:R-:W-:Y:S02]  /*00f0*/  HADD2.F32 R20, -RZ, R10.reuse.H0_H0 ;  /* 0x2000000aff147230 */ /* 0x104fe40000004100 */
[----:B------:R-:W-:Y:S02]  /*0100*/  HADD2.F32 R10, -RZ, R10.H1_H1 ;  /* 0x3000000aff0a7230 */ /* 0x000fe40000004100 */
[----:B------:R-:W-:-:S02]  /*0110*/  HADD2.F32 R22, -RZ, R11.H0_H0 ;  /* 0x2000000bff167230 */ /* 0x000fc40000004100 */
[----:B------:R-:W-:Y:S01]  /*0120*/  FMUL.FTZ R9, |R20|, 1.4426950216293334961 ;  /* 0x3fb8aa3b14097820 */ /* 0x000fe20000410200 */
[----:B------:R-:W-:Y:S02]  /*0130*/  HADD2.F32 R3, -RZ, R11.H1_H1 ;  /* 0x3000000bff037230 */ /* 0x000fe40000004100 */
[----:B------:R-:W-:Y:S01]  /*0140*/  FMUL.FTZ R28, |R10|, 1.4426950216293334961 ;  /* 0x3fb8aa3b0a1c7820 */ /* 0x000fe20000410200 */
[--C-:B---3--:R-:W-:Y:S02]  /*0150*/  HADD2.F32 R8, -RZ, R4.reuse.H0_H0 ;  /* 0x20000004ff087230 */ /* 0x108fe40000004100 */
[----:B------:R-:W-:Y:S01]  /*0160*/  FMUL.FTZ R26, |R22|, 1.4426950216293334961 ;  /* 0x3fb8aa3b161a7820 */ /* 0x000fe20000410200 */
[----:B------:R-:W-:Y:S01]  /*0170*/  HADD2.F32 R11, -RZ, R4.H1_H1 ;  /* 0x30000004ff0b7230 */ /* 0x000fe20000004100 */
[----:B------:R-:W0:Y:S01]  /*0180*/  FRND.TRUNC R9, R9 ;  /* 0x0000000900097307 */ /* 0x000e22000020d000 */
[----:B------:R-:W-:Y:S01]  /*0190*/  FMUL.FTZ R24, |R3|, 1.4426950216293334961 ;  /* 0x3fb8aa3b03187820 */ /* 0x000fe20000410200 */
[----:B------:R-:W-:Y:S01]  /*01a0*/  FMUL.FTZ R6, |R8|, 1.4426950216293334961 ;  /* 0x3fb8aa3b08067820 */ /* 0x000fe20000410200 */
[----:B------:R-:W-:-:S02]  /*01b0*/  HADD2.F32 R14, -RZ, R5.H0_H0 ;  /* 0x20000005ff0e7230 */ /* 0x000fc40000004100 */
[----:B------:R-:W-:Y:S01]  /*01c0*/  FMUL.FTZ R12, |R11|, 1.4426950216293334961 ;  /* 0x3fb8aa3b0b0c7820 */ /* 0x000fe20000410200 */
[----:B------:R-:W-:Y:S02]  /*01d0*/  HADD2.F32 R16, -RZ, R5.H1_H1 ;  /* 0x30000005ff107230 */ /* 0x000fe40000004100 */
[----:B------:R-:W1:Y:S01]  /*01e0*/  FRND.TRUNC R28, R28 ;  /* 0x0000001c001c7307 */ /* 0x000e62000020d000 */
[----:B------:R-:W-:Y:S02]  /*01f0*/  FMUL.FTZ R18, |R14|, 1.4426950216293334961 ;  /* 0x3fb8aa3b0e127820 */ /* 0x000fe40000410200 */
[----:B------:R-:W-:Y:S01]  /*0200*/  FMUL.FTZ R5, |R16|, 1.4426950216293334961 ;  /* 0x3fb8aa3b10057820 */ /* 0x000fe20000410200 */
[----:B0-----:R-:W-:-:S04]  /*0210*/  FSETP.GT.FTZ.AND P0, PT, |R9|, 126, PT ;  /* 0x42fc00000900780b */ /* 0x001fc80003f14200 */
[----:B------:R-:W0:Y:S01]  /*0220*/  FRND.TRUNC R26, R26 ;  /* 0x0000001a001a7307 */ /* 0x000e22000020d000 */
[----:B------:R-:W-:-:S04]  /*0230*/  LOP3.LUT R4, R17, 0x80000000, R9, 0xb8, !PT ;  /* 0x8000000011047812 */ /* 0x000fc800078eb809 */
[----:B------:R-:W-:Y:S02]  /*0240*/  FSEL R15, R4, R9, P0 ;  /* 0x00000009040f7208 */ /* 0x000fe40000000000 */
        /* <DEDUP_REMOVED lines=18> */
[----:B------:R-:W-:-:S02]  /*0370*/  SHF.L.U32 R15, R15, 0x17, RZ ;  /* 0x000000170f0f7819 */ /* 0x000fc400000006ff */
[----:B------:R-:W-:Y:S01]  /*0380*/  FSEL R4, R7, R24, P0 ;  /* 0x0000001807047208 */ /* 0x000fe20000000000 */
[----:B------:R-:W-:Y:S01]  /*0390*/  FFMA.FTZ R22, R9, 1.9046542121259335545e-09, R22 ;  /* 0x3102e30809167823 */ /* 0x000fe20000010016 */
[----:B0-----:R-:W-:Y:S01]  /*03a0*/  FSETP.GT.FTZ.AND P0, PT, |R6|, 126, PT ;  /* 0x42fc00000600780b */ /* 0x001fe20003f14200 */
[----:B------:R-:W0:Y:S01]  /*03b0*/  FRND.TRUNC R18, R18 ;  /* 0x0000001200127307 */ /* 0x000e22000020d000 */
[----:B------:R-:W-:Y:S01]  /*03c0*/  LOP3.LUT R19, R17, 0x80000000, R6, 0xb8, !PT ;  /* 0x8000000011137812 */ /* 0x000fe200078eb806 */
[----:B------:R-:W-:Y:S01]  /*03d0*/  FFMA.FTZ R7, R4, -0.69314718246459960938, |R3| ;  /* 0xbf31721804077823 */ /* 0x000fe20000010403 */
[----:B------:R-:W-:Y:S02]  /*03e0*/  FMUL.FTZ R22, R22, 1.4426950216293334961 ;  /* 0x3fb8aa3b16167820 */ /* 0x000fe40000410000 */
[----:B------:R-:W-:Y:S01]  /*03f0*/  FSEL R3, R19, R6, P0 ;  /* 0x0000000613037208 */ /* 0x000fe20000000000 */
[----:B------:R-:W-:Y:S01]  /*0400*/  FFMA.FTZ R7, R4, 1.9046542121259335545e-09, R7 ;  /* 0x3102e30804077823 */ /* 0x000fe20000010007 */
[----:B-1----:R-:W-:Y:S01]  /*0410*/  FSETP.GT.FTZ.AND P0, PT, |R12|, 126, PT ;  /* 0x42fc00000c00780b */ /* 0x002fe20003f14200 */
[----:B------:R1:W2:Y:S01]  /*0420*/  FRND.TRUNC R20, R5 ;  /* 0x0000000500147307 */ /* 0x0002a2000020d000 */
[----:B------:R-:W-:Y:S01]  /*0430*/  LOP3.LUT R21, R17, 0x80000000, R12, 0xb8, !PT ;  /* 0x8000000011157812 */ /* 0x000fe200078eb80c */
[----:B------:R-:W-:Y:S01]  /*0440*/  FFMA.FTZ R24, R3, -0.69314718246459960938, |R8| ;  /* 0xbf31721803187823 */ /* 0x000fe20000010408 */
[----:B------:R-:W-:Y:S01]  /*0450*/  FMUL.FTZ R19, R7, 1.4426950216293334961 ;  /* 0x3fb8aa3b07137820 */ /* 0x000fe20000410000 */
[----:B------:R-:W-:Y:S01]  /*0460*/  FADD.FTZ R4, R4, 12583037 ;  /* 0x4b40007d04047421 */ /* 0x000fe20000010000 */
[----:B------:R-:W-:Y:S01]  /*0470*/  FSEL R8, R21, R12, P0 ;  /* 0x0000000c15087208 */ /* 0x000fe20000000000 */
[----:B------:R-:W-:Y:S01]  /*0480*/  FFMA.FTZ R24, R3, 1.9046542121259335545e-09, R24 ;  /* 0x3102e30803187823 */ /* 0x000fe20000010018 */
[----:B0-----:R-:W-:Y:S01]  /*0490*/  FSETP.GT.FTZ.AND P1, PT, |R18|, 126, PT ;  /* 0x42fc00001200780b */ /* 0x001fe20003f34200 */
[----:B------:R-:W0:Y:S01]  /*04a0*/  MUFU.EX2 R10, R10 ;  /* 0x0000000a000a7308 */ /* 0x000e220000000800 */
[----:B------:R-:W-:Y:S01]  /*04b0*/  LOP3.LUT R7, R17, 0x80000000, R18, 0xb8, !PT ;  /* 0x8000000011077812 */ /* 0x000fe200078eb812 */
[----:B------:R-:W-:Y:S01]  /*04c0*/  FFMA.FTZ R11, R8, -0.69314718246459960938, |R11| ;  /* 0xbf317218080b7823 */ /* 0x000fe2000001040b */
[----:B-1----:R-:W-:Y:S01]  /*04d0*/  FMUL.FTZ R5, R28, 1.4426950216293334961 ;  /* 0x3fb8aa3b1c057820 */ /* 0x002fe20000410000 */
[----:B------:R-:W-:Y:S01]  /*04e0*/  FADD.FTZ R3, R3, 12583037 ;  /* 0x4b40007d03037421 */ /* 0x000fe20000010000 */
[----:B------:R-:W-:Y:S01]  /*04f0*/  FSEL R7, R7, R18, P1 ;  /* 0x0000001207077208 */ /* 0x000fe20000800000 */
[----:B------:R-:W-:Y:S01]  /*0500*/  FMUL.FTZ R18, R24, 1.4426950216293334961 ;  /* 0x3fb8aa3b18127820 */ /* 0x000fe20000410000 */
[----:B--2---:R-:W-:Y:S01]  /*0510*/  LOP3.LUT R21, R17, 0x80000000, R20, 0xb8, !PT ;  /* 0x8000000011157812 */ /* 0x004fe200078eb814 */
[----:B------:R-:W-:Y:S01]  /*0520*/  FFMA.FTZ R17, R8, 1.9046542121259335545e-09, R11 ;  /* 0x3102e30808117823 */ /* 0x000fe2000001000b */
[----:B------:R-:W-:Y:S01]  /*0530*/  FSETP.GT.FTZ.AND P0, PT, |R20|, 126, PT ;  /* 0x42fc00001400780b */ /* 0x000fe20003f14200 */
[----:B------:R-:W-:Y:S01]  /*0540*/  FFMA.FTZ R14, R7, -0.69314718246459960938, |R14| ;  /* 0xbf317218070e7823 */ /* 0x000fe2000001040e */
[----:B------:R-:W-:Y:S01]  /*0550*/  MUFU.EX2 R5, R5 ;  /* 0x0000000500057308 */ /* 0x000fe20000000800 */
[----:B------:R-:W-:Y:S01]  /*0560*/  FMUL.FTZ R17, R17, 1.4426950216293334961 ;  /* 0x3fb8aa3b11117820 */ /* 0x000fe20000410000 */
[----:B------:R-:W-:Y:S01]  /*0570*/  FSEL R11, R21, R20, P0 ;  /* 0x00000014150b7208 */ /* 0x000fe20000000000 */
[----:B------:R-:W-:Y:S01]  /*0580*/  FFMA.FTZ R14, R7, 1.9046542121259335545e-09, R14 ;  /* 0x3102e308070e7823 */ /* 0x000fe2000001000e */
[----:B------:R-:W-:Y:S01]  /*0590*/  SHF.L.U32 R3, R3, 0x17, RZ ;  /* 0x0000001703037819 */ /* 0x000fe200000006ff */
[----:B------:R-:W-:Y:S01]  /*05a0*/  FADD.FTZ R8, R8, 12583037 ;  /* 0x4b40007d08087421 */ /* 0x000fe20000010000 */
[----:B0-----:R-:W-:Y:S01]  /*05b0*/  FMUL.FTZ R10, R15, R10 ;  /* 0x0000000a0f0a7220 */ /* 0x001fe20000410000 */
[C---:B------:R-:W-:Y:S01]  /*05c0*/  FFMA.FTZ R16, R11.reuse, -0.69314718246459960938, |R16| ;  /* 0xbf3172180b107823 */ /* 0x040fe20000010410 */
[----:B------:R-:W0:Y:S01]  /*05d0*/  MUFU.EX2 R18, R18 ;  /* 0x0000001200127308 */ /* 0x000e220000000800 */
[----:B------:R-:W-:Y:S01]  /*05e0*/  FMUL.FTZ R14, R14, 1.4426950216293334961 ;  /* 0x3fb8aa3b0e0e7820 */ /* 0x000fe20000410000 */
[----:B------:R-:W-:Y:S01]  /*05f0*/  SHF.L.U32 R8, R8, 0x17, RZ ;  /* 0x0000001708087819 */ /* 0x000fe200000006ff */
[C---:B------:R-:W-:Y:S01]  /*0600*/  FFMA.FTZ R16, R11.reuse, 1.9046542121259335545e-09, R16 ;  /* 0x3102e3080b107823 */ /* 0x040fe20000010010 */
[----:B------:R-:W-:-:S03]  /*0610*/  FADD.FTZ R11, R11, 12583037 ;  /* 0x4b40007d0b0b7421 */ /* 0x000fc60000010000 */
[----:B------:R-:W-:Y:S01]  /*0620*/  FMUL.FTZ R20, R16, 1.4426950216293334961 ;  /* 0x3fb8aa3b10147820 */ /* 0x000fe20000410000 */
[----:B------:R1:W2:Y:S01]  /*0630*/  MUFU.EX2 R12, R19 ;  /* 0x00000013000c7308 */ /* 0x0002a20000000800 */
[----:B------:R-:W-:-:S05]  /*0640*/  FADD.FTZ R16, R13, 12583037 ;  /* 0x4b40007d0d107421 */ /* 0x000fca0000010000 */
[----:B------:R-:W-:Y:S02]  /*0650*/  SHF.L.U32 R16, R16, 0x17, RZ ;  /* 0x0000001710107819 */ /* 0x000fe400000006ff */
[----:B------:R-:W3:Y:S01]  /*0660*/  MUFU.EX2 R6, R22 ;  /* 0x0000001600067308 */ /* 0x000ee20000000800 */
[----:B-1----:R-:W-:Y:S01]  /*0670*/  FADD.FTZ R19, R9, 12583037 ;  /* 0x4b40007d09137421 */ /* 0x002fe20000010000 */
[----:B0-----:R-:W-:Y:S01]  /*0680*/  FMUL.FTZ R3, R3, R18 ;  /* 0x0000001203037220 */ /* 0x001fe20000410000 */
[----:B------:R-:W-:Y:S01]  /*0690*/  FMUL.FTZ R15, R16, R5 ;  /* 0x00000005100f7220 */ /* 0x000fe20000410000 */
[----:B------:R-:W-:Y:S01]  /*06a0*/  SHF.L.U32 R5, R4, 0x17, RZ ;  /* 0x0000001704057819 */ /* 0x000fe200000006ff */
[----:B------:R-:W-:Y:S01]  /*06b0*/  FADD.FTZ R4, R7, 12583037 ;  /* 0x4b40007d07047421 */ /* 0x000fe20000010000 */
[----:B------:R-:W-:Y:S02]  /*06c0*/  SHF.L.U32 R19, R19, 0x17, RZ ;  /* 0x0000001713137819 */ /* 0x000fe400000006ff */
[----:B------:R-:W0:Y:S01]  /*06d0*/  MUFU.EX2 R17, R17 ;  /* 0x0000001100117308 */ /* 0x000e220000000800 */
[----:B--2---:R-:W-:Y:S01]  /*06e0*/  FMUL.FTZ R12, R5, R12 ;  /* 0x0000000c050c7220 */ /* 0x004fe20000410000 */
[----:B------:R-:W-:-:S02]  /*06f0*/  SHF.L.U32 R21, R4, 0x17, RZ ;  /* 0x0000001704157819 */ /* 0x000fc400000006ff */
[----:B------:R-:W-:Y:S01]  /*0700*/  SHF.L.U32 R18, R11, 0x17, RZ ;  /* 0x000000170b127819 */ /* 0x000fe200000006ff */
[----:B------:R-:W1:Y:S03]  /*0710*/  LDC.64 R4, c[0x0][0x218] ;  /* 0x00008600ff047b82 */ /* 0x000e660000000a00 */
[----:B------:R-:W2:Y:S01]  /*0720*/  MUFU.EX2 R14, R14 ;  /* 0x0000000e000e7308 */ /* 0x000ea20000000800 */
[----:B---3--:R-:W-:-:S07]  /*0730*/  FMUL.FTZ R6, R19, R6 ;  /* 0x0000000613067220 */ /* 0x008fce0000410000 */
[----:B------:R-:W3:Y:S01]  /*0740*/  MUFU.EX2 R13, R20 ;  /* 0x00000014000d7308 */ /* 0x000ee20000000800 */
[----:B0-----:R-:W-:-:S07]  /*0750*/  FMUL.FTZ R17, R8, R17 ;  /* 0x0000001108117220 */ /* 0x001fce0000410000 */
[----:B------:R-:W0:Y:S01]  /*0760*/  MUFU.RCP R9, R10 ;  /* 0x0000000a00097308 */ /* 0x000e220000001000 */
[----:B--2---:R-:W-:Y:S01]  /*0770*/  FMUL.FTZ R14, R21, R14 ;  /* 0x0000000e150e7220 */ /* 0x004fe20000410000 */
[----:B-1----:R-:W-:-:S06]  /*0780*/  IMAD.WIDE.U32 R4, R0, 0x2, R4 ;  /* 0x0000000200047825 */ /* 0x002fcc00078e0004 */
[----:B------:R-:W1:Y:S01]  /*0790*/  MUFU.RCP R16, R15 ;  /* 0x0000000f00107308 */ /* 0x000e620000001000 */
[----:B---3--:R-:W-:Y:S01]  /*07a0*/  FMUL.FTZ R18, R18, R13 ;  /* 0x0000000d12127220 */ /* 0x008fe20000410000 */
[----:B------:R-:W-:-:S06]  /*07b0*/  IMAD.WIDE R4, R2, 0x8, R4 ;  /* 0x0000000802047825 */ /* 0x000fcc00078e0204 */
        /* <DEDUP_REMOVED lines=8> */
[----:B------:R-:W-:-:S03]  /*0840*/  FFMA.FTZ R6, R6, 2, R19 ;  /* 0x4000000006067823 */ /* 0x000fc60000010013 */
[----:B------:R-:W2:Y:S01]  /*0850*/  MUFU.RCP R8, R17 ;  /* 0x0000001100087308 */ /* 0x000ea20000001000 */
[----:B0-----:R-:W-:Y:S01]  /*0860*/  FMUL.FTZ R21, R20, 0.125 ;  /* 0x3e00000014157820 */ /* 0x001fe20000410000 */
[----:B------:R-:W-:-:S03]  /*0870*/  F2FP.F16.F32.PACK_AB R20, R15, R10 ;  /* 0x0000000a0f14723e */ /* 0x000fc600000000ff */
[----:B------:R-:W-:-:S03]  /*0880*/  FFMA.FTZ R21, R12, 2, R21 ;  /* 0x400000000c157823 */ /* 0x000fc60000010015 */
[----:B------:R-:W0:Y:S01]  /*0890*/  MUFU.RCP R11, R14 ;  /* 0x0000000e000b7308 */ /* 0x000e220000001000 */
[----:B-1----:R-:W-:Y:S01]  /*08a0*/  FMUL.FTZ R0, R7, 0.125 ;  /* 0x3e00000007007820 */ /* 0x002fe20000410000 */
[----:B------:R-:W-:-:S03]  /*08b0*/  F2FP.F16.F32.PACK_AB R21, R21, R6 ;  /* 0x000000061515723e */ /* 0x000fc600000000ff */
[----:B------:R-:W-:Y:S02]  /*08c0*/  FFMA.FTZ R0, R3, 2, R0 ;  /* 0x4000000003007823 */ /* 0x000fe40000010000 */
[----:B------:R-:W-:Y:S01]  /*08d0*/  STG.E.64 desc[UR4][R4.64], R20 ;  /* 0x0000001404007986 */ /* 0x000fe2000c101b04 */
[----:B------:R-:W1:Y:S01]  /*08e0*/  MUFU.RCP R13, R18 ;  /* 0x00000012000d7308 */ /* 0x000e620000001000 */
[----:B--2---:R-:W-:-:S04]  /*08f0*/  FMUL.FTZ R8, R8, 0.125 ;  /* 0x3e00000008087820 */ /* 0x004fc80000410000 */
[----:B------:R-:W-:Y:S01]  /*0900*/  FFMA.FTZ R17, R17, 2, R8 ;  /* 0x4000000011117823 */ /* 0x000fe20000010008 */
[----:B0-----:R-:W-:-:S04]  /*0910*/  FMUL.FTZ R11, R11, 0.125 ;  /* 0x3e0000000b0b7820 */ /* 0x001fc80000410000 */
[----:B------:R-:W-:Y:S01]  /*0920*/  F2FP.F16.F32.PACK_AB R10, R17, R0 ;  /* 0x00000000110a723e */ /* 0x000fe200000000ff */
[----:B------:R-:W-:Y:S01]  /*0930*/  FFMA.FTZ R11, R14, 2, R11 ;  /* 0x400000000e0b7823 */ /* 0x000fe2000001000b */
[----:B-1----:R-:W-:-:S04]  /*0940*/  FMUL.FTZ R13, R13, 0.125 ;  /* 0x3e0000000d0d7820 */ /* 0x002fc80000410000 */
[----:B------:R-:W-:-:S05]  /*0950*/  FFMA.FTZ R18, R18, 2, R13 ;  /* 0x4000000012127823 */ /* 0x000fca000001000d */
[----:B------:R-:W-:-:S05]  /*0960*/  F2FP.F16.F32.PACK_AB R11, R18, R11 ;  /* 0x0000000b120b723e */ /* 0x000fca00000000ff */
[----:B------:R-:W-:Y:S01]  /*0970*/  STG.E.64 desc[UR4][R4.64+0x400], R10 ;  /* 0x0004000a04007986 */ /* 0x000fe2000c101b04 */
[----:B------:R-:W-:Y:S05]  /*0980*/  EXIT ;  /* 0x000000000000794d */ /* 0x000fea0003800000 */
.L_x_1268:
        /* <DEDUP_REMOVED lines=24> */
[----:B------:R-:W-:Y:S01]  /*0b10*/  @!P2 IADD3 R21, R0, R23, RZ ;  /* 0x000000170015a210 */ /* 0x000fe20007ffe0ff */
[----:B-1----:R-:W-:Y:S01]  /*0b20*/  @!P5 IMAD.WIDE.U32 R2, R13, 0x2, R2 ;  /* 0x000000020d02d825 */ /* 0x002fe200078e0002 */
[----:B------:R-:W-:Y:S01]  /*0b30*/  @!P2 IADD3 R23, R23, 0x80, RZ ;  /* 0x000000801717a810 */ /* 0x000fe20007ffe0ff */
[----:B------:R-:W1:Y:S03]  /*0b40*/  @!P2 LDC.64 R14, c[0x0][0x220] ;  /* 0x00008800ff0eab82 */ /* 0x000e660000000a00 */
[----:B------:R-:W-:Y:S02]  /*0b50*/  ISETP.GE.AND P1, PT, R23, R7, PT ;  /* 0x000000071700720c */ /* 0x000fe40003f26270 */
[----:B------:R-:W-:-:S03]  /*0b60*/  PRMT R6, RZ, 0x7610, R6 ;  /* 0x00007610ff067816 */ /* 0x000fc60000000006 */
[----:B------:R-:W2:Y:S03]  /*0b70*/  @!P3 LDC.64 R12, c[0x0][0x220] ;  /* 0x00008800ff0cbb82 */ /* 0x000ea60000000a00 */
[----:B------:R3:W5:Y:S05]  /*0b80*/  @!P5 LDG.E.U16 R6, desc[UR4][R2.64] ;  /* 0x000000040206d981 */ /* 0x00076a000c1e1500 */
[----:B------:R-:W-:Y:S01]  /*0b90*/  @!P1 IADD3 R19, R0, R23, RZ ;  /* 0x0000001700139210 */ /* 0x000fe20007ffe0ff */
[----:B------:R-:W4:Y:S01]  /*0ba0*/  @!P1 LDC.64 R4, c[0x0][0x220] ;  /* 0x00008800ff049b82 */ /* 0x000f220000000a00 */
[----:B------:R-:W-:-:S04]  /*0bb0*/  @!P1 IADD3 R23, R23, 0x80, RZ ;  /* 0x0000008017179810 */ /* 0x000fc80007ffe0ff */
[----:B------:R-:W-:-:S13]  /*0bc0*/  ISETP.GE.AND P6, PT, R23, R7, PT ;  /* 0x000000071700720c */ /* 0x000fda0003fc6270 */
[----:B---3--:R-:W3:Y:S01]  /*0bd0*/  @!P6 LDC.64 R2, c[0x0][0x220] ;  /* 0x00008800ff02eb82 */ /* 0x008ee20000000a00 */
[----:B------:R-:W-:-:S05]  /*0be0*/  @!P6 IADD3 R23, R0, R23, RZ ;  /* 0x000000170017e210 */ /* 0x000fca0007ffe0ff */
[----:B---3--:R-:W-:Y:S02]  /*0bf0*/  @!P6 IMAD.WIDE.U32 R2, R23, 0x2, R2 ;  /* 0x000000021702e825 */ /* 0x008fe400078e0002 */
[----:B------:R-:W3:Y:S02]  /*0c00*/  @!P0 LDC.64 R22, c[0x0][0x220] ;  /* 0x00008800ff168b82 */ /* 0x000ee40000000a00 */
[----:B---3--:R-:W-:Y:S01]  /*0c10*/  @!P0 IMAD.WIDE.U32 R22, R11, 0x2, R22 ;  /* 0x000000020b168825 */ /* 0x008fe200078e0016 */
        /* <DEDUP_REMOVED lines=11> */
[----:B--2---:R-:W-:Y:S01]  /*0cd0*/  @!P3 IMAD.WIDE.U32 R12, R25, 0x2, R12 ;  /* 0x00000002190cb825 */ /* 0x004fe200078e000c */
[----:B------:R-:W-:-:S02]  /*0ce0*/  PRMT R18, RZ, 0x7610, R18 ;  /* 0x00007610ff127816 */ /* 0x000fc40000000012 */
[----:B------:R1:W5:Y:S01]  /*0cf0*/  @!P2 LDG.E.U16 R20, desc[UR4][R14.64] ;  /* 0x000000040e14a981 */ /* 0x000362000c1e1500 */
[----:B------:R-:W-:-:S03]  /*0d00*/  IADD3 R24, R10, 0x100, RZ ;  /* 0x000001000a187810 */ /* 0x000fc60007ffe0ff */
        /* <DEDUP_REMOVED lines=8> */
[-C--:B------:R-:W-:Y:S02]  /*0d90*/  ISETP.GE.AND P1, PT, R24, R7.reuse, PT ;  /* 0x000000071800720c */ /* 0x080fe40003f26270 */
[-C--:B------:R-:W-:Y:S02]  /*0da0*/  ISETP.GE.AND P3, PT, R14, R7.reuse, PT ;  /* 0x000000070e00720c */ /* 0x080fe40003f66270 */
[----:B------:R-:W-:-:S02]  /*0db0*/  ISETP.GE.AND P4, PT, R4, R7, PT ;  /* 0x000000070400720c */ /* 0x000fc40003f86270 */
[C---:B------:R-:W-:Y:S02]  /*0dc0*/  IADD3 R12, R10.reuse, 0x80, RZ ;  /* 0x000000800a0c7810 */ /* 0x040fe40007ffe0ff */
[----:B-1----:R-:W-:Y:S01]  /*0dd0*/  IADD3 R2, R10, 0x300, RZ ;  /* 0x000003000a027810 */ /* 0x002fe20007ffe0ff */
[----:B------:R-:W-:Y:S08]  /*0de0*/  @P0 BRA `(.L_x_1270) ;  /* 0x0000000000480947 */ /* 0x000ff00003800000 */
[----:B-----5:R-:W-:Y:S01]  /*0df0*/  HADD2.F32 R11, -RZ, R11.H0_H0 ;  /* 0x2000000bff0b7230 */ /* 0x020fe20000004100 */
        /* <DEDUP_REMOVED lines=16> */
[----:B------:R-:W-:-:S07]  /*0f00*/  F2FP.F16.F32.PACK_AB R11, RZ, R11 ;  /* 0x0000000bff0b723e */ /* 0x000fce00000000ff */
.L_x_1270:
[----:B------:R-:W-:Y:S05]  /*0f10*/  BSYNC B0 ;  /* 0x0000000000007941 */ /* 0x000fea0003800000 */
.L_x_1269:
        /* <DEDUP_REMOVED lines=23> */
.L_x_1272:
[----:B------:R-:W-:Y:S05]  /*1090*/  BSYNC B0 ;  /* 0x0000000000007941 */ /* 0x000fea0003800000 */
.L_x_1271:
[----:B------:R-:W-:Y:S01]  /*10a0*/  @!P0 IADD3 R3, R0, R10, RZ ;  /* 0x0000000a00038210 */ /* 0x000fe20007ffe0ff */
[----:B------:R-:W-:Y:S01]  /*10b0*/  BSSY B0, `(.L_x_1273) ;  /* 0x0000016000007945 */ /* 0x000fe20003800000 */
[----:B------:R-:W-:-:S03]  /*10c0*/  ISETP.GE.AND P6, PT, R2, R7, PT ;  /* 0x000000070200720c */ /* 0x000fc60003fc6270 */
[----:B0-----:R-:W-:Y:S01]  /*10d0*/  @!P0 IMAD.WIDE.U32 R2, R3, 0x2, R16 ;  /* 0x0000000203028825 */ /* 0x001fe200078e0010 */
[----:B------:R-:W-:Y:S09]  /*10e0*/  @P1 BRA `(.L_x_1274) ;  /* 0x0000000000481947 */ /* 0x000ff20003800000 */
        /* <DEDUP_REMOVED lines=18> */
.L_x_1274:
[----:B------:R-:W-:Y:S05]  /*1210*/  BSYNC B0 ;  /* 0x0000000000007941 */ /* 0x000fea0003800000 */
.L_x_1273:
        /* <DEDUP_REMOVED lines=20> */
.L_x_1276:
[----:B------:R-:W-:Y:S05]  /*1360*/  BSYNC B0 ;  /* 0x0000000000007941 */ /* 0x000fea0003800000 */
.L_x_1275:
        /* <DEDUP_REMOVED lines=20> */
.L_x_1278:
[----:B------:R-:W-:Y:S05]  /*14b0*/  BSYNC B0 ;  /* 0x0000000000007941 */ /* 0x000fea0003800000 */
.L_x_1277:
        /* <DEDUP_REMOVED lines=20> */
.L_x_1280:
[----:B------:R-:W-:Y:S05]  /*1600*/  BSYNC B0 ;  /* 0x0000000000007941 */ /* 0x000fea0003800000 */
.L_x_1279:
        /* <DEDUP_REMOVED lines=20> */
.L_x_1282:
[----:B------:R-:W-:Y:S05]  /*1750*/  BSYNC B0 ;  /* 0x0000000000007941 */ /* 0x000fea0003800000 */
.L_x_1281:
        /* <DEDUP_REMOVED lines=20> */
.L_x_1284:
[----:B------:R-:W-:Y:S05]  /*18a0*/  BSYNC B0 ;  /* 0x0000000000007941 */ /* 0x000fea0003800000 */
.L_x_1283:
[----:B------:R-:W-:Y:S01]  /*18b0*/  @!P0 MOV R10, R12 ;  /* 0x0000000c000a8202 */ /* 0x000fe20000000f00 */
[----:B-----5:R0:W-:Y:S01]  /*18c0*/  @!P0 STG.E.U16 desc[UR4][R2.64], R11 ;  /* 0x0000000b02008986 */ /* 0x0201e2000c101504 */
        /* <DEDUP_REMOVED lines=16> */
.L_x_1287:
[----:B------:R-:W-:-:S13]  /*19d0*/  ISETP.GE.AND P0, PT, R10, R7, PT ;  /* 0x000000070a00720c */ /* 0x000fda0003f06270 */
[----:B------:R-:W-:Y:S05]  /*19e0*/  @P0 BRA `(.L_x_1289) ;  /* 0x0000000000300947 */ /* 0x000fea0003800000 */
[----:B0-----:R-:W0:Y:S01]  /*19f0*/  LDC.64 R2, c[0x0][0x218] ;  /* 0x00008600ff027b82 */ /* 0x001e220000000a00 */
[----:B------:R-:W-:Y:S02]  /*1a00*/  IADD3 R9, R0, R10, RZ ;  /* 0x0000000a00097210 */ /* 0x000fe40007ffe0ff */
[----:B------:R-:W-:-:S03]  /*1a10*/  IADD3 R10, R10, 0x80, RZ ;  /* 0x000000800a0a7810 */ /* 0x000fc60007ffe0ff */
[----:B0-----:R-:W-:-:S05]  /*1a20*/  IMAD.WIDE.U32 R2, R9, 0x2, R2 ;  /* 0x0000000209027825 */ /* 0x001fca00078e0002 */
[----:B------:R1:W-:Y:S02]  /*1a30*/  STG.E.U16 desc[UR4][R2.64], R14 ;  /* 0x0000000e02007986 */ /* 0x0003e4000c101504 */
.L_x_1288:
[----:B------:R-:W-:-:S13]  /*1a40*/  ISETP.GE.AND P0, PT, R10, R7, PT ;  /* 0x000000070a00720c */ /* 0x000fda0003f06270 */
[----:B------:R-:W-:Y:S05]  /*1a50*/  @P0 BRA `(.L_x_1290) ;  /* 0x0000000000340947 */ /* 0x000fea0003800000 */
[----:B01----:R-:W0:Y:S01]  /*1a60*/  LDC.64 R2, c[0x0][0x218] ;  /* 0x00008600ff027b82 */ /* 0x003e220000000a00 */
[----:B------:R-:W-:Y:S02]  /*1a70*/  IADD3 R9, R0, R10, RZ ;  /* 0x0000000a00097210 */ /* 0x000fe40007ffe0ff */
[----:B------:R-:W-:-:S03]  /*1a80*/  IADD3 R10, R10, 0x80, RZ ;  /* 0x000000800a0a7810 */ /* 0x000fc60007ffe0ff */
[----:B0-----:R-:W-:-:S05]  /*1a90*/  IMAD.WIDE.U32 R2, R9, 0x2, R2 ;  /* 0x0000000209027825 */ /* 0x001fca00078e0002 */
[----:B------:R1:W-:Y:S02]  /*1aa0*/  STG.E.U16 desc[UR4][R2.64], R5 ;  /* 0x0000000502007986 */ /* 0x0003e4000c101504 */
.L_x_1289:
        /* <DEDUP_REMOVED lines=8> */
.L_x_1290:
[----:B------:R-:W-:Y:S05]  /*1b30*/  BSYNC B1 ;  /* 0x0000000000017941 */ /* 0x000fea0003800000 */
.L_x_1286:
[----:B------:R-:W-:-:S13]  /*1b40*/  ISETP.GE.AND P0, PT, R10, R7, PT ;  /* 0x000000070a00720c */ /* 0x000fda0003f06270 */
[----:B012---:R-:W0:Y:S01]  /*1b50*/  @!P0 LDC.64 R2, c[0x0][0x218] ;  /* 0x00008600ff028b82 */ /* 0x007e220000000a00 */
[----:B------:R-:W-:Y:S02]  /*1b60*/  @!P0 IADD3 R5, R0, R10, RZ ;  /* 0x0000000a00058210 */ /* 0x000fe40007ffe0ff */
[----:B------:R-:W-:-:S03]  /*1b70*/  @!P0 IADD3 R10, R10, 0x80, RZ ;  /* 0x000000800a0a8810 */ /* 0x000fc60007ffe0ff */
[----:B0-----:R-:W-:-:S05]  /*1b80*/  @!P0 IMAD.WIDE.U32 R2, R5, 0x2, R2 ;  /* 0x0000000205028825 */ /* 0x001fca00078e0002 */
[----:B------:R2:W-:Y:S02]  /*1b90*/  @!P0 STG.E.U16 desc[UR4][R2.64], R8 ;  /* 0x0000000802008986 */ /* 0x0005e4000c101504 */
.L_x_1291:
[----:B------:R-:W-:Y:S05]  /*1ba0*/  BSYNC B0 ;  /* 0x0000000000007941 */ /* 0x000fea0003800000 */
.L_x_1285:
        /* <DEDUP_REMOVED lines=8> */
.L_x_1292:
        /* <DEDUP_REMOVED lines=13> */
.L_x_2723:


//--------------------- .text._ZN2at6native29vectorized_elementwise_kernelILi8EZZZNS0_16cosh_kernel_cudaERNS_18TensorIteratorBaseEENKUlvE0_clEvENKUlvE1_clEvEUlN3c104HalfEE_St5arrayIPcLm2EEEEviT0_T1_ --------------------------
	.section	.text._ZN2at6native29vectorized_elementwise_kernelILi8EZZZNS0_16cosh_kernel_cudaERNS_18TensorIteratorBaseEENKUlvE0_clEvENKUlvE1_clEvEUlN3c104HalfEE_St5arrayIPcLm2EEEEviT0_T1_,"ax",@progbits
	.align	128
        .global         _ZN2at6native29vectorized_elementwise_kernelILi8EZZZNS0_16cosh_kernel_cudaERNS_18TensorIteratorBaseEENKUlvE0_clEvENKUlvE1_clEvEUlN3c104HalfEE_St5arrayIPcLm2EEEEviT0_T1_
        .type           _ZN2at6native29vectorized_elementwise_kernelILi8EZZZNS0_16cosh_kernel_cudaERNS_18TensorIteratorBaseEENKUlvE0_clEvENKUlvE1_clEvEUlN3c104HalfEE_St5arrayIPcLm2EEEEviT0_T1_,@function
        .size           _ZN2at6native29vectorized_elementwise_kernelILi8EZZZNS0_16cosh_kernel_cudaERNS_18TensorIteratorBaseEENKUlvE0_clEvENKUlvE1_clEvEUlN3c104HalfEE_St5arrayIPcLm2EEEEviT0_T1_,(.L_x_2724 - _ZN2at6native29vectorized_elementwise_kernelILi8EZZZNS0_16cosh_kernel_cudaERNS_18TensorIteratorBaseEENKUlvE0_clEvENKUlvE1_clEvEUlN3c104HalfEE_St5arrayIPcLm2EEEEviT0_T1_)
        .other          _ZN2at6native29vectorized_elementwise_kernelILi8EZZZNS0_16cosh_kernel_cudaERNS_18TensorIteratorBaseEENKUlvE0_clEvENKUlvE1_clEvEUlN3c104HalfEE_St5arrayIPcLm2EEEEviT0_T1_,@"STO_CUDA_ENTRY STV_DEFAULT"
_ZN2at6native29vectorized_elementwise_kernelILi8EZZZNS0_16cosh_kernel_cudaERNS_18TensorIteratorBaseEENKUlvE0_clEvENKUlvE1_clEvEUlN3c104HalfEE_St5arrayIPcLm2EEEEviT0_T1_:
.text._ZN2at6native29vectorized_elementwise_kernelILi8EZZZNS0_16cosh_kernel_cudaERNS_18TensorIteratorBaseEENKUlvE0_clEvENKUlvE1_clEvEUlN3c104HalfEE_St5arrayIPcLm2EEEEviT0_T1_:
        /* <DEDUP_REMOVED lines=14> */
[--C-:B--2---:R-:W-:Y:S02]  /*00e0*/  HADD2.F32 R21, -RZ, R4.reuse.H0_H0 ;  /* 0x20000004ff157230 */ /* 0x104fe40000004100 */
[----:B------:R-:W-:Y:S02]  /*00f0*/  HADD2.F32 R11, -RZ, R4.H1_H1 ;  /* 0x30000004ff0b7230 */ /* 0x000fe40000004100 */
[--C-:B------:R-:W-:Y:S02]  /*0100*/  HADD2.F32 R4, -RZ, R5.reuse.H0_H0 ;  /* 0x20000005ff047230 */ /* 0x100fe40000004100 */
[----:B------:R-:W-:Y:S01]  /*0110*/  FMUL.FTZ R9, |R21|, 1.4426950216293334961 ;  /* 0x3fb8aa3b15097820 */ /* 0x000fe20000410200 */
[----:B------:R-:W-:Y:S02]  /*0120*/  HADD2.F32 R3, -RZ, R5.H1_H1 ;  /* 0x30000005ff037230 */ /* 0x000fe40000004100 */
[----:B------:R-:W-:Y:S01]  /*0130*/  FMUL.FTZ R25, |R11|, 1.4426950216293334961 ;  /* 0x3fb8aa3b0b197820 */ /* 0x000fe20000410200 */
[--C-:B------:R-:W-:Y:S01]  /*0140*/  HADD2.F32 R8, -RZ, R6.reuse.H0_H0 ;  /* 0x20000006ff087230 */ /* 0x100fe20000004100 */
[----:B------:R0:W1:Y:S01]  /*0150*/  FRND.TRUNC R27, R9 ;  /* 0x00000009001b7307 */ /* 0x000062000020d000 */
[----:B------:R-:W-:Y:S01]  /*0160*/  FMUL.FTZ R23, |R4|, 1.4426950216293334961 ;  /* 0x3fb8aa3b04177820 */ /* 0x000fe20000410200 */
[----:B------:R-:W-:Y:S01]  /*0170*/  FMUL.FTZ R5, |R3|, 1.4426950216293334961 ;  /* 0x3fb8aa3b03057820 */ /* 0x000fe20000410200 */
[----:B------:R-:W-:-:S02]  /*0180*/  HADD2.F32 R12, -RZ, R6.H1_H1 ;  /* 0x30000006ff0c7230 */ /* 0x000fc40000004100 */
[----:B------:R-:W-:Y:S01]  /*0190*/  FMUL.FTZ R13, |R8|, 1.4426950216293334961 ;  /* 0x3fb8aa3b080d7820 */ /* 0x000fe20000410200 */
[--C-:B------:R-:W-:Y:S02]  /*01a0*/  HADD2.F32 R15, -RZ, R7.reuse.H0_H0 ;  /* 0x20000007ff0f7230 */ /* 0x100fe40000004100 */
[----:B------:R-:W-:Y:S01]  /*01b0*/  HADD2.F32 R17, -RZ, R7.H1_H1 ;  /* 0x30000007ff117230 */ /* 0x000fe20000004100 */
[----:B------:R-:W2:Y:S01]  /*01c0*/  FRND.TRUNC R25, R25 ;  /* 0x0000001900197307 */ /* 0x000ea2000020d000 */
[----:B0-----:R-:W-:Y:S01]  /*01d0*/  FMUL.FTZ R9, |R12|, 1.4426950216293334961 ;  /* 0x3fb8aa3b0c097820 */ /* 0x001fe20000410200 */
[----:B------:R-:W-:Y:S02]  /*01e0*/  FMUL.FTZ R19, |R15|, 1.4426950216293334961 ;  /* 0x3fb8aa3b0f137820 */ /* 0x000fe40000410200 */
[----:B------:R-:W-:Y:S01]  /*01f0*/  FMUL.FTZ R20, |R17|, 1.4426950216293334961 ;  /* 0x3fb8aa3b11147820 */ /* 0x000fe20000410200 */
        /* <DEDUP_REMOVED lines=18> */
[----:B------:R-:W1:Y:S01]  /*0320*/  FRND.TRUNC R9, R9 ;  /* 0x0000000900097307 */ /* 0x000e62000020d000 */
[----:B------:R-:W-:Y:S01]  /*0330*/  LOP3.LUT R18, R16, 0x80000000, R5, 0xb8, !PT ;  /* 0x8000000010127812 */ /* 0x000fe200078eb805 */
[----:B------:R-:W-:Y:S01]  /*0340*/  FFMA.FTZ R6, R7, -0.69314718246459960938, |R4| ;  /* 0xbf31721807067823 */ /* 0x000fe20000010404 */
[----:B------:R-:W-:-:S02]  /*0350*/  FMUL.FTZ R25, R25, 1.4426950216293334961 ;  /* 0x3fb8aa3b19197820 */ /* 0x000fc40000410000 */
        /* <DEDUP_REMOVED lines=18> */
[----:B------:R-:W-:Y:S01]  /*0480*/  FADD.FTZ R3, R3, 12583037 ;  /* 0x4b40007d03037421 */ /* 0x000fe20000010000 */
[----:B-1----:R-:W-:Y:S01]  /*0490*/  LOP3.LUT R20, R16, 0x80000000, R19, 0xb8, !PT ;  /* 0x8000000010147812 */ /* 0x002fe200078eb813 */
[----:B------:R-:W-:Y:S01]  /*04a0*/  FFMA.FTZ R12, R9, -0.69314718246459960938, |R12| ;  /* 0xbf317218090c7823 */ /* 0x000fe2000001040c */
[----:B------:R-:W0:Y:S01]  /*04b0*/  MUFU.EX2 R13, R13 ;  /* 0x0000000d000d7308 */ /* 0x000e220000000800 */
[----:B------:R-:W-:-:S02]  /*04c0*/  SHF.L.U32 R4, R4, 0x17, RZ ;  /* 0x0000001704047819 */ /* 0x000fc400000006ff */
[----:B------:R-:W-:Y:S01]  /*04d0*/  FSEL R8, R20, R19, P1 ;  /* 0x0000001314087208 */ /* 0x000fe20000800000 */
[----:B------:R-:W-:Y:S01]  /*04e0*/  FMUL.FTZ R19, R18, 1.4426950216293334961 ;  /* 0x3fb8aa3b12137820 */ /* 0x000fe20000410000 */
[----:B--2---:R-:W-:Y:S01]  /*04f0*/  LOP3.LUT R20, R16, 0x80000000, R21, 0xb8, !PT ;  /* 0x8000000010147812 */ /* 0x004fe200078eb815 */
[----:B------:R-:W-:Y:S01]  /*0500*/  FFMA.FTZ R16, R9, 1.9046542121259335545e-09, R12 ;  /* 0x3102e30809107823 */ /* 0x000fe2000001000c */
[----:B------:R-:W-:Y:S01]  /*0510*/  FSETP.GT.FTZ.AND P0, PT, |R21|, 126, PT ;  /* 0x42fc00001500780b */ /* 0x000fe20003f14200 */
[----:B------:R-:W-:Y:S01]  /*0520*/  FFMA.FTZ R15, R8, -0.69314718246459960938, |R15| ;  /* 0xbf317218080f7823 */ /* 0x000fe2000001040f */
[----:B------:R-:W1:Y:S01]  /*0530*/  MUFU.EX2 R11, R11 ;  /* 0x0000000b000b7308 */ /* 0x000e620000000800 */
[----:B------:R-:W-:Y:S01]  /*0540*/  FMUL.FTZ R18, R16, 1.4426950216293334961 ;  /* 0x3fb8aa3b10127820 */ /* 0x000fe20000410000 */
[----:B------:R-:W-:Y:S01]  /*0550*/  FSEL R12, R20, R21, P0 ;  /* 0x00000015140c7208 */ /* 0x000fe20000000000 */
[----:B------:R-:W-:Y:S01]  /*0560*/  FFMA.FTZ R16, R8, 1.9046542121259335545e-09, R15 ;  /* 0x3102e30808107823 */ /* 0x000fe2000001000f */
[----:B------:R-:W-:Y:S01]  /*0570*/  FADD.FTZ R15, R14, 12583037 ;  /* 0x4b40007d0e0f7421 */ /* 0x000fe20000010000 */
[----:B------:R-:W-:-:S02]  /*0580*/  FADD.FTZ R9, R9, 12583037 ;  /* 0x4b40007d09097421 */ /* 0x000fc40000010000 */
[----:B------:R-:W-:Y:S01]  /*0590*/  FFMA.FTZ R17, R12, -0.69314718246459960938, |R17| ;  /* 0xbf3172180c117823 */ /* 0x000fe20000010411 */
[----:B------:R-:W2:Y:S01]  /*05a0*/  MUFU.EX2 R19, R19 ;  /* 0x0000001300137308 */ /* 0x000ea20000000800 */
[----:B------:R-:W-:Y:S01]  /*05b0*/  FMUL.FTZ R14, R16, 1.4426950216293334961 ;  /* 0x3fb8aa3b100e7820 */ /* 0x000fe20000410000 */
[----:B0-----:R-:W-:Y:S01]  /*05c0*/  FMUL.FTZ R13, R4, R13 ;  /* 0x0000000d040d7220 */ /* 0x001fe20000410000 */
[C---:B------:R-:W-:Y:S01]  /*05d0*/  FFMA.FTZ R17, R12.reuse, 1.9046542121259335545e-09, R17 ;  /* 0x3102e3080c117823 */ /* 0x040fe20000010011 */
[----:B------:R-:W-:Y:S01]  /*05e0*/  SHF.L.U32 R4, R3, 0x17, RZ ;  /* 0x0000001703047819 */ /* 0x000fe200000006ff */
[----:B------:R-:W-:Y:S01]  /*05f0*/  FADD.FTZ R12, R12, 12583037 ;  /* 0x4b40007d0c0c7421 */ /* 0x000fe20000010000 */
[----:B------:R-:W-:Y:S01]  /*0600*/  SHF.L.U32 R16, R15, 0x17, RZ ;  /* 0x000000170f107819 */ /* 0x000fe200000006ff */
[----:B------:R-:W-:Y:S01]  /*0610*/  FMUL.FTZ R20, R17, 1.4426950216293334961 ;  /* 0x3fb8aa3b11147820 */ /* 0x000fe20000410000 */
[----:B------:R-:W0:Y:S01]  /*0620*/  MUFU.EX2 R14, R14 ;  /* 0x0000000e000e7308 */ /* 0x000e220000000800 */
[----:B------:R-:W-:Y:S01]  /*0630*/  FADD.FTZ R15, R10, 12583037 ;  /* 0x4b40007d0a0f7421 */ /* 0x000fe20000010000 */
[----:B------:R-:W-:Y:S01]  /*0640*/  FADD.FTZ R17, R7, 12583037 ;  /* 0x4b40007d07117421 */ /* 0x000fe20000010000 */
[----:B-1----:R-:W-:Y:S01]  /*0650*/  FMUL.FTZ R11, R16, R11 ;  /* 0x0000000b100b7220 */ /* 0x002fe20000410000 */
[----:B------:R-:W-:-:S02]  /*0660*/  SHF.L.U32 R9, R9, 0x17, RZ ;  /* 0x0000001709097819 */ /* 0x000fc400000006ff */
[----:B------:R-:W-:Y:S02]  /*0670*/  SHF.L.U32 R16, R15, 0x17, RZ ;  /* 0x000000170f107819 */ /* 0x000fe400000006ff */
[----:B------:R-:W1:Y:S01]  /*0680*/  MUFU.EX2 R5, R25 ;  /* 0x0000001900057308 */ /* 0x000e620000000800 */
[----:B--2---:R-:W-:Y:S01]  /*0690*/  FMUL.FTZ R3, R4, R19 ;  /* 0x0000001304037220 */ /* 0x004fe20000410000 */
[----:B------:R-:W-:Y:S01]  /*06a0*/  FADD.FTZ R4, R8, 12583037 ;  /* 0x4b40007d08047421 */ /* 0x000fe20000010000 */
[----:B------:R-:W-:-:S04]  /*06b0*/  SHF.L.U32 R17, R17, 0x17, RZ ;  /* 0x0000001711117819 */ /* 0x000fc800000006ff */
[----:B------:R-:W-:Y:S01]  /*06c0*/  SHF.L.U32 R19, R4, 0x17, RZ ;  /* 0x0000001704137819 */ /* 0x000fe200000006ff */
[----:B------:R-:W2:Y:S04]  /*06d0*/  MUFU.EX2 R6, R6 ;  /* 0x0000000600067308 */ /* 0x000ea80000000800 */
[----:B0-----:R-:W-:Y:S01]  /*06e0*/  FMUL.FTZ R14, R19, R14 ;  /* 0x0000000e130e7220 */ /* 0x001fe20000410000 */
[----:B------:R-:W-:-:S03]  /*06f0*/  SHF.L.U32 R19, R12, 0x17, RZ ;  /* 0x000000170c137819 */ /* 0x000fc600000006ff */
[----:B------:R-:W0:Y:S01]  /*0700*/  MUFU.EX2 R18, R18 ;  /* 0x0000001200127308 */ /* 0x000e220000000800 */
[----:B-1----:R-:W-:Y:S02]  /*0710*/  FMUL.FTZ R15, R16, R5 ;  /* 0x00000005100f7220 */ /* 0x002fe40000410000 */
[----:B------:R-:W1:Y:S05]  /*0720*/  LDC.64 R4, c[0x0][0x218] ;  /* 0x00008600ff047b82 */ /* 0x000e6a0000000a00 */
[----:B------:R-:W3:Y:S01]  /*0730*/  MUFU.EX2 R10, R20 ;  /* 0x00000014000a7308 */ /* 0x000ee20000000800 */
[----:B--2---:R-:W-:-:S07]  /*0740*/  FMUL.FTZ R6, R17, R6 ;  /* 0x0000000611067220 */ /* 0x004fce0000410000 */
[----:B------:R-:W2:Y:S01]  /*0750*/  MUFU.RCP R7, R11 ;  /* 0x0000000b00077308 */ /* 0x000ea20000001000 */
[----:B0-----:R-:W-:-:S07]  /*0760*/  FMUL.FTZ R18, R9, R18 ;  /* 0x0000001209127220 */ /* 0x001fce0000410000 */
[----:B------:R-:W0:Y:S01]  /*0770*/  MUFU.RCP R16, R15 ;  /* 0x0000000f00107308 */ /* 0x000e220000001000 */
[----:B---3--:R-:W-:Y:S01]  /*0780*/  FMUL.FTZ R19, R19, R10 ;  /* 0x0000000a13137220 */ /* 0x008fe20000410000 */
[----:B-1----:R-:W-:-:S06]  /*0790*/  IMAD.WIDE.U32 R4, R0, 0x2, R4 ;  /* 0x0000000200047825 */ /* 0x002fcc00078e0004 */
[----:B------:R-:W1:Y:S01]  /*07a0*/  MUFU.RCP R17, R6 ;  /* 0x0000000600117308 */ /* 0x000e620000001000 */
[----:B--2---:R-:W-:Y:S01]  /*07b0*/  FMUL.FTZ R22, R7, 0.125 ;  /* 0x3e00000007167820 */ /* 0x004fe20000410000 */
[----:B------:R-:W-:-:S04]  /*07c0*/  IMAD.WIDE R4, R2, 0x10, R4 ;  /* 0x0000001002047825 */ /* 0x000fc800078e0204 */
[----:B------:R-:W-:Y:S02]  /*07d0*/  FFMA.FTZ R11, R11, 2, R22 ;  /* 0x400000000b0b7823 */ /* 0x000fe40000010016 */
[----:B------:R-:W2:Y:S01]  /*07e0*/  MUFU.RCP R20, R13 ;  /* 0x0000000d00147308 */ /* 0x000ea20000001000 */
[----:B0-----:R-:W-:-:S04]  /*07f0*/  FMUL.FTZ R16, R16, 0.125 ;  /* 0x3e00000010107820 */ /* 0x001fc80000410000 */
[----:B------:R-:W-:-:S03]  /*0800*/  FFMA.FTZ R16, R15, 2, R16 ;  /* 0x400000000f107823 */ /* 0x000fc60000010010 */
[----:B------:R-:W0:Y:S01]  /*0810*/  MUFU.RCP R8, R3 ;  /* 0x0000000300087308 */ /* 0x000e220000001000 */
[----:B-1----:R-:W-:Y:S01]  /*0820*/  FMUL.FTZ R17, R17, 0.125 ;  /* 0x3e00000011117820 */ /* 0x002fe20000410000 */
[----:B------:R-:W-:-:S03]  /*0830*/  F2FP.F16.F32.PACK_AB R16, R16, R11 ;  /* 0x0000000b1010723e */ /* 0x000fc600000000ff */
        /* <DEDUP_REMOVED lines=9> */
[----:B-1----:R-:W-:-:S04]  /*08d0*/  FMUL.FTZ R9, R9, 0.125 ;  /* 0x3e00000009097820 */ /* 0x002fc80000410000 */
[----:B------:R-:W-:Y:S01]  /*08e0*/  FFMA.FTZ R9, R18, 2, R9 ;  /* 0x4000000012097823 */ /* 0x000fe20000010009 */
[----:B--2---:R-:W-:-:S04]  /*08f0*/  FMUL.FTZ R7, R12, 0.125 ;  /* 0x3e0000000c077820 */ /* 0x004fc80000410000 */
[----:B------:R-:W-:Y:S01]  /*0900*/  F2FP.F16.F32.PACK_AB R18, R9, R8 ;  /* 0x000000080912723e */ /* 0x000fe200000000ff */
[----:B------:R-:W-:Y:S01]  /*0910*/  FFMA.FTZ R7, R14, 2, R7 ;  /* 0x400000000e077823 */ /* 0x000fe20000010007 */
[----:B0-----:R-:W-:-:S04]  /*0920*/  FMUL.FTZ R10, R10, 0.125 ;  /* 0x3e0000000a0a7820 */ /* 0x001fc80000410000 */
[----:B------:R-:W-:-:S05]  /*0930*/  FFMA.FTZ R10, R19, 2, R10 ;  /* 0x40000000130a7823 */ /* 0x000fca000001000a */
[----:B------:R-:W-:-:S05]  /*0940*/  F2FP.F16.F32.PACK_AB R19, R10, R7 ;  /* 0x000000070a13723e */ /* 0x000fca00000000ff */
[----:B------:R-:W-:Y:S01]  /*0950*/  STG.E.128 desc[UR4][R4.64], R16 ;  /* 0x0000001004007986 */ /* 0x000fe2000c101d04 */
[----:B------:R-:W-:Y:S05]  /*0960*/  EXIT ;  /* 0x000000000000794d */ /* 0x000fea0003800000 */
.L_x_1293:
        /* <DEDUP_REMOVED lines=88> */
.L_x_1295:
[----:B------:R-:W-:Y:S05]  /*0ef0*/  BSYNC B0 ;  /* 0x0000000000007941 */ /* 0x000fea0003800000 */
.L_x_1294:
        /* <DEDUP_REMOVED lines=23> */
.L_x_1297:
[----:B------:R-:W-:Y:S05]  /*1070*/  BSYNC B0 ;  /* 0x0000000000007941 */ /* 0x000fea0003800000 */
.L_x_1296:
        /* <DEDUP_REMOVED lines=23> */
.L_x_1299:
[----:B------:R-:W-:Y:S05]  /*11f0*/  BSYNC B0 ;  /* 0x0000000000007941 */ /* 0x000fea0003800000 */
.L_x_1298:
        /* <DEDUP_REMOVED lines=20> */
.L_x_1301:
[----:B------:R-:W-:Y:S05]  /*1340*/  BSYNC B0 ;  /* 0x0000000000007941 */ /* 0x000fea0003800000 */
.L_x_1300:
        /* <DEDUP_REMOVED lines=20> */
.L_x_1303:
[----:B------:R-:W-:Y:S05]  /*1490*/  BSYNC B0 ;  /* 0x0000000000007941 */ /* 0x000fea0003800000 */
.L_x_1302:
        /* <DEDUP_REMOVED lines=20> */
.L_x_1305:
[----:B------:R-:W-:Y:S05]  /*15e0*/  BSYNC B0 ;  /* 0x0000000000007941 */ /* 0x000fea0003800000 */
.L_x_1304:
        /* <DEDUP_REMOVED lines=20> */
.L_x_1307:
[----:B------:R-:W-:Y:S05]  /*1730*/  BSYNC B0 ;  /* 0x0000000000007941 */ /* 0x000fea0003800000 */
.L_x_1306:
        /* <DEDUP_REMOVED lines=20> */
.L_x_1309:
[----:B------:R-:W-:Y:S05]  /*1880*/  BSYNC B0 ;  /* 0x0000000000007941 */ /* 0x000fea0003800000 */
.L_x_1308:
        /* <DEDUP_REMOVED lines=18> */
.L_x_1312:
[----:B------:R-:W-:-:S13]  /*19b0*/  ISETP.GE.AND P0, PT, R10, R7, PT ;  /* 0x000000070a00720c */ /* 0x000fda0003f06270 */
[----:B------:R-:W-:Y:S05]  /*19c0*/  @P0 BRA `(.L_x_1314) ;  /* 0x0000000000300947 */ /* 0x000fea0003800000 */
[----:B0-----:R-:W0:Y:S01]  /*19d0*/  LDC.64 R2, c[0x0][0x218] ;  /* 0x00008600ff027b82 */ /* 0x001e220000000a00 */
[----:B------:R-:W-:Y:S02]  /*19e0*/  IADD3 R9, R0, R10, RZ ;  /* 0x0000000a00097210 */ /* 0x000fe40007ffe0ff */
[----:B------:R-:W-:-:S03]  /*19f0*/  IADD3 R10, R10, 0x80, RZ ;  /* 0x000000800a0a7810 */ /* 0x000fc60007ffe0ff */
[----:B0-----:R-:W-:-:S05]  /*1a00*/  IMAD.WIDE.U32 R2, R9, 0x2, R2 ;  /* 0x0000000209027825 */ /* 0x001fca00078e0002 */
[----:B------:R1:W-:Y:S02]  /*1a10*/  STG.E.U16 desc[UR4][R2.64], R14 ;  /* 0x0000000e02007986 */ /* 0x0003e4000c101504 */
.L_x_1313:
[----:B------:R-:W-:-:S13]  /*1a20*/  ISETP.GE.AND P0, PT, R10, R7, PT ;  /* 0x000000070a00720c */ /* 0x000fda0003f06270 */
[----:B------:R-:W-:Y:S05]  /*1a30*/  @P0 BRA `(.L_x_1315) ;  /* 0x0000000000340947 */ /* 0x000fea0003800000 */
[----:B01----:R-:W0:Y:S01]  /*1a40*/  LDC.64 R2, c[0x0][0x218] ;  /* 0x00008600ff027b82 */ /* 0x003e220000000a00 */
[----:B------:R-:W-:Y:S02]  /*1a50*/  IADD3 R9, R0, R10, RZ ;  /* 0x0000000a00097210 */ /* 0x000fe40007ffe0ff */
[----:B------:R-:W-:-:S03]  /*1a60*/  IADD3 R10, R10, 0x80, RZ ;  /* 0x000000800a0a7810 */ /* 0x000fc60007ffe0ff */
[----:B0-----:R-:W-:-:S05]  /*1a70*/  IMAD.WIDE.U32 R2, R9, 0x2, R2 ;  /* 0x0000000209027825 */ /* 0x001fca00078e0002 */
[----:B------:R1:W-:Y:S02]  /*1a80*/  STG.E.U16 desc[UR4][R2.64], R5 ;  /* 0x0000000502007986 */ /* 0x0003e4000c101504 */
.L_x_1314:
        /* <DEDUP_REMOVED lines=8> */
.L_x_1315:
[----:B------:R-:W-:Y:S05]  /*1b10*/  BSYNC B1 ;  /* 0x0000000000017941 */ /* 0x000fea0003800000 */
.L_x_1311:
[----:B------:R-:W-:-:S13]  /*1b20*/  ISETP.GE.AND P0, PT, R10, R7, PT ;  /* 0x000000070a00720c */ /* 0x000fda0003f06270 */
[----:B012---:R-:W0:Y:S01]  /*1b30*/  @!P0 LDC.64 R2, c[0x0][0x218] ;  /* 0x00008600ff028b82 */ /* 0x007e220000000a00 */
[----:B------:R-:W-:Y:S02]  /*1b40*/  @!P0 IADD3 R5, R0, R10, RZ ;  /* 0x0000000a00058210 */ /* 0x000fe40007ffe0ff */
[----:B------:R-:W-:-:S03]  /*1b50*/  @!P0 IADD3 R10, R10, 0x80, RZ ;  /* 0x000000800a0a8810 */ /* 0x000fc60007ffe0ff */
[----:B0-----:R-:W-:-:S05]  /*1b60*/  @!P0 IMAD.WIDE.U32 R2, R5, 0x2, R2 ;  /* 0x0000000205028825 */ /* 0x001fca00078e0002 */
[----:B------:R2:W-:Y:S02]  /*1b70*/  @!P0 STG.E.U16 desc[UR4][R2.64], R8 ;  /* 0x0000000802008986 */ /* 0x0005e4000c101504 */
.L_x_1316:
[----:B------:R-:W-:Y:S05]  /*1b80*/  BSYNC B0 ;  /* 0x0000000000007941 */ /* 0x000fea0003800000 */
.L_x_1310:
        /* <DEDUP_REMOVED lines=8> */
.L_x_1317:
        /* <DEDUP_REMOVED lines=15> */
.L_x_2724:


//--------------------- .text._ZN2at6native18elementwise_kernelILi128ELi4EZNS0_15gpu_kernel_implIZZZNS0_16cosh_kernel_cudaERNS_18TensorIteratorBaseEENKUlvE0_clEvENKUlvE0_clEvEUlfE_EEvS4_RKT_EUliE_EEviT1_ --------------------------
	.section	.text._ZN2at6native18elementwise_kernelILi128ELi4EZNS0_15gpu_kernel_implIZZZNS0_16cosh_kernel_cudaERNS_18TensorIteratorBaseEENKUlvE0_clEvENKUlvE0_clEvEUlfE_EEvS4_RKT_EUliE_EEviT1_,"ax",@progbits
	.align	128
        .global         _ZN2at6native18elementwise_kernelILi128ELi4EZNS0_15gpu_kernel_implIZZZNS0_16cosh_kernel_cudaERNS_18TensorIteratorBaseEENKUlvE0_clEvENKUlvE0_clEvEUlfE_EEvS4_RKT_EUliE_EEviT1_
        .type           _ZN2at6native18elementwise_kernelILi128ELi4EZNS0_15gpu_kernel_implIZZZNS0_16cosh_kernel_cudaERNS_18TensorIteratorBaseEENKUlvE0_clEvENKUlvE0_clEvEUlfE_EEvS4_RKT_EUliE_EEviT1_,@function
        .size           _ZN2at6native18elementwise_kernelILi128ELi4EZNS0_15gpu_kernel_implIZZZNS0_16cosh_kernel_cudaERNS_18TensorIteratorBaseEENKUlvE0_clEvENKUlvE0_clEvEUlfE_EEvS4_RKT_EUliE_EEviT1_,(.L_x_2725 - _ZN2at6native18elementwise_kernelILi128ELi4EZNS0_15gpu_kernel_implIZZZNS0_16cosh_kernel_cudaERNS_18TensorIteratorBaseEENKUlvE0_clEvENKUlvE0_clEvEUlfE_EEvS4_RKT_EUliE_EEviT1_)
        .other          _ZN2at6native18elementwise_kernelILi128ELi4EZNS0_15gpu_kernel_implIZZZNS0_16cosh_kernel_cudaERNS_18TensorIteratorBaseEENKUlvE0_clEvENKUlvE0_clEvEUlfE_EEvS4_RKT_EUliE_EEviT1_,@"STO_CUDA_ENTRY STV_DEFAULT"
_ZN2at6native18elementwise_kernelILi128ELi4EZNS0_15gpu_kernel_implIZZZNS0_16cosh_kernel_cudaERNS_18TensorIteratorBaseEENKUlvE0_clEvENKUlvE0_clEvEUlfE_EEvS4_RKT_EUliE_EEviT1_:
.text._ZN2at6native18elementwise_kernelILi128ELi4EZNS0_15gpu_kernel_implIZZZNS0_16cosh_kernel_cudaERNS_18TensorIteratorBaseEENKUlvE0_clEvENKUlvE0_clEvEUlfE_EEvS4_RKT_EUliE_EEviT1_:
        /* <DEDUP_REMOVED lines=314> */
.L_x_1320:
[----:B------:R-:W0:Y:S01]  /*13a0*/  LDC.U8 R5, c[0x0][0x422] ;  /* 0x00010880ff057b82 */ /* 0x000e220000000000 */
[----:B------:R-:W-:Y:S01]  /*13b0*/  ULDC.64 UR4, c[0x0][0x410] ;  /* 0x0001040000047ab9 */ /* 0x000fe20000000a00 */
[----:B------:R-:W-:Y:S01]  /*13c0*/  ULDC.64 UR6, c[0x0][0x418] ;  /* 0x0001060000067ab9 */ /* 0x000fe20000000a00 */
[----:B------:R-:W-:Y:S01]  /*13d0*/  IADD3 R16, P1, R16, UR4, RZ ;  /* 0x0000000410107c10 */ /* 0x000fe2000ff3e0ff */
[----:B------:R-:W-:Y:S01]  /*13e0*/  BSSY B6, `(.L_x_1321) ;  /* 0x00000e0000067945 */ /* 0x000fe20003800000 */
        /* <DEDUP_REMOVED lines=15> */
[----:B--2---:R-:W0:Y:S01]  /*14e0*/  I2F.S16 R0, R0 ;  /* 0x0000000000007306 */ /* 0x004e220000101400 */
[----:B------:R-:W-:Y:S05]  /*14f0*/  BRA `(.L_x_1327) ;  /* 0x0000000c00387947 */ /* 0x000fea0003800000 */
.L_x_1325:
[----:B------:R-:W2:Y:S02]  /*1500*/  LDG.E.U8 R0, desc[UR36][R2.64] ;  /* 0x0000002402007981 */ /* 0x000ea4000c1e1100 */
[----:B--2---:R-:W-:Y:S01]  /*1510*/  I2FP.F32.U32 R0, R0 ;  /* 0x0000000000007245 */ /* 0x004fe20000201000 */
[----:B------:R-:W-:Y:S06]  /*1520*/  BRA `(.L_x_1327) ;  /* 0x0000000c002c7947 */ /* 0x000fec0003800000 */
.L_x_1324:
[----:B------:R-:W-:-:S13]  /*1530*/  ISETP.NE.AND P0, PT, R4, 0x2, PT ;  /* 0x000000020400780c */ /* 0x000fda0003f05270 */
[----:B------:R-:W-:Y:S05]  /*1540*/  @!P0 BRA `(.L_x_1328) ;  /* 0x0000000000288947 */ /* 0x000fea0003800000 */
[----:B------:R-:W-:-:S13]  /*1550*/  ISETP.NE.AND P0, PT, R4, 0x3, PT ;  /* 0x000000030400780c */ /* 0x000fda0003f05270 */
[----:B------:R-:W-:Y:S05]  /*1560*/  @!P0 BRA `(.L_x_1329) ;  /* 0x0000000000148947 */ /* 0x000fea0003800000 */
[----:B------:R-:W-:-:S13]  /*1570*/  ISETP.NE.AND P0, PT, R4, 0x4, PT ;  /* 0x000000040400780c */ /* 0x000fda0003f05270 */
[----:B------:R-:W-:Y:S05]  /*1580*/  @P0 BRA `(.L_x_1326) ;  /* 0x0000000800b80947 */ /* 0x000fea0003800000 */
[----:B------:R-:W2:Y:S02]  /*1590*/  LDG.E.64 R2, desc[UR36][R2.64] ;  /* 0x0000002402027981 */ /* 0x000ea4000c1e1b00 */
[----:B--2---:R4:W0:Y:S01]  /*15a0*/  I2F.S64 R0, R2 ;  /* 0x0000000200007312 */ /* 0x0048220000301400 */
[----:B------:R-:W-:Y:S05]  /*15b0*/  BRA `(.L_x_1327) ;  /* 0x0000000c00087947 */ /* 0x000fea0003800000 */
.L_x_1329:
[----:B------:R-:W2:Y:S02]  /*15c0*/  LDG.E R0, desc[UR36][R2.64] ;  /* 0x0000002402007981 */ /* 0x000ea4000c1e1900 */
[----:B--2---:R-:W-:Y:S01]  /*15d0*/  I2FP.F32.S32 R0, R0 ;  /* 0x0000000000007245 */ /* 0x004fe20000201400 */
[----:B------:R-:W-:Y:S06]  /*15e0*/  BRA `(.L_x_1327) ;  /* 0x0000000800fc7947 */ /* 0x000fec0003800000 */
.L_x_1328:
[----:B------:R-:W2:Y:S02]  /*15f0*/  LDG.E.U16 R0, desc[UR36][R2.64] ;  /* 0x0000002402007981 */ /* 0x000ea4000c1e1500 */
[----:B--2---:R-:W0:Y:S01]  /*1600*/  I2F.S16 R0, R0 ;  /* 0x0000000000007306 */ /* 0x004e220000101400 */
[----:B------:R-:W-:Y:S05]  /*1610*/  BRA `(.L_x_1327) ;  /* 0x0000000800f07947 */ /* 0x000fea0003800000 */
.L_x_1323:
[----:B------:R-:W-:-:S13]  /*1620*/  ISETP.GT.AND P0, PT, R4, 0x6, PT ;  /* 0x000000060400780c */ /* 0x000fda0003f04270 */
[----:B------:R-:W-:Y:S05]  /*1630*/  @P0 BRA `(.L_x_1330) ;  /* 0x0000000000240947 */ /* 0x000fea0003800000 */
[----:B------:R-:W-:-:S13]  /*1640*/  ISETP.NE.AND P0, PT, R4, 0x5, PT ;  /* 0x000000050400780c */ /* 0x000fda0003f05270 */
[----:B------:R-:W-:Y:S05]  /*1650*/  @!P0 BRA `(.L_x_1331) ;  /* 0x0000000000108947 */ /* 0x000fea0003800000 */
[----:B------:R-:W-:-:S13]  /*1660*/  ISETP.NE.AND P0, PT, R4, 0x6, PT ;  /* 0x000000060400780c */ /* 0x000fda0003f05270 */
[----:B------:R-:W-:Y:S05]  /*1670*/  @P0 BRA `(.L_x_1326) ;  /* 0x00000008007c0947 */ /* 0x000fea0003800000 */
[----:B------:R2:W5:Y:S01]  /*1680*/  LDG.E R0, desc[UR36][R2.64] ;  /* 0x0000002402007981 */ /* 0x000562000c1e1900 */
[----:B------:R-:W-:Y:S05]  /*1690*/  BRA `(.L_x_1327) ;  /* 0x0000000800d07947 */ /* 0x000fea0003800000 */
.L_x_1331:
[----:B------:R-:W2:Y:S02]  /*16a0*/  LDG.E.U16 R0, desc[UR36][R2.64] ;  /* 0x0000002402007981 */ /* 0x000ea4000c1e1500 */
[----:B--2---:R-:W-:Y:S01]  /*16b0*/  HADD2.F32 R0, -RZ, R0.H0_H0 ;  /* 0x20000000ff007230 */ /* 0x004fe20000004100 */
[----:B------:R-:W-:Y:S06]  /*16c0*/  BRA `(.L_x_1327) ;  /* 0x0000000800c47947 */ /* 0x000fec0003800000 */
.L_x_1330:
[----:B------:R-:W-:-:S13]  /*16d0*/  ISETP.NE.AND P0, PT, R4, 0x7, PT ;  /* 0x000000070400780c */ /* 0x000fda0003f05270 */
[----:B------:R-:W-:Y:S05]  /*16e0*/  @!P0 BRA `(.L_x_1332) ;  /* 0x0000000000248947 */ /* 0x000fea0003800000 */
[----:B------:R-:W-:-:S13]  /*16f0*/  ISETP.NE.AND P0, PT, R4, 0x8, PT ;  /* 0x000000080400780c */ /* 0x000fda0003f05270 */
[----:B------:R-:W-:Y:S05]  /*1700*/  @!P0 BRA `(.L_x_1333) ;  /* 0x0000000000108947 */ /* 0x000fea0003800000 */
[----:B------:R-:W-:-:S13]  /*1710*/  ISETP.NE.AND P0, PT, R4, 0x9, PT ;  /* 0x000000090400780c */ /* 0x000fda0003f05270 */
[----:B------:R-:W-:Y:S05]  /*1720*/  @P0 BRA `(.L_x_1326) ;  /* 0x0000000800500947 */ /* 0x000fea0003800000 */
[----:B------:R3:W5:Y:S01]  /*1730*/  LDG.E R0, desc[UR36][R2.64] ;  /* 0x0000002402007981 */ /* 0x000762000c1e1900 */
[----:B------:R-:W-:Y:S05]  /*1740*/  BRA `(.L_x_1327) ;  /* 0x0000000800a47947 */ /* 0x000fea0003800000 */
.L_x_1333:
[----:B------:R-:W2:Y:S02]  /*1750*/  LDG.E.U16 R0, desc[UR36][R2.64] ;  /* 0x0000002402007981 */ /* 0x000ea4000c1e1500 */
[----:B--2---:R-:W-:Y:S01]  /*1760*/  HADD2.F32 R0, -RZ, R0.H0_H0 ;  /* 0x20000000ff007230 */ /* 0x004fe20000004100 */
[----:B------:R-:W-:Y:S06]  /*1770*/  BRA `(.L_x_1327) ;  /* 0x0000000800987947 */ /* 0x000fec0003800000 */
.L_x_1332:
[----:B------:R-:W2:Y:S01]  /*1780*/  LDG.E.64 R2, desc[UR36][R2.64] ;  /* 0x0000002402027981 */ /* 0x000ea2000c1e1b00 */
[----:B------:R-:W-:Y:S01]  /*1790*/  UMOV UR4, 0xf0000000 ;  /* 0xf000000000047882 */ /* 0x000fe20000000000 */
[----:B------:R-:W-:Y:S01]  /*17a0*/  UMOV UR5, 0x380fffff ;  /* 0x380fffff00057882 */ /* 0x000fe20000000000 */
[----:B--2---:R-:W0:Y:S01]  /*17b0*/  F2F.F32.F64 R0, R2 ;  /* 0x0000000200007310 */ /* 0x004e220000301000 */
[----:B------:R-:W-:-:S14]  /*17c0*/  DSETP.GEU.AND P0, PT, |R2|, UR4, PT ;  /* 0x0000000402007e2a */ /* 0x000fdc000bf0e200 */
[----:B0-----:R-:W-:Y:S01]  /*17d0*/  @!P0 FMUL R0, R0, 1.175494350822287508e-38 ;  /* 0x0080000000008820 */ /* 0x001fe20000400000 */
[----:B------:R-:W-:Y:S06]  /*17e0*/  BRA `(.L_x_1327) ;  /* 0x00000008007c7947 */ /* 0x000fec0003800000 */
.L_x_1322:
        /* <DEDUP_REMOVED lines=10> */
[----:B------:R-:W-:Y:S01]  /*1890*/  FSEL R0, RZ, 1, !P0 ;  /* 0x3f800000ff007808 */ /* 0x000fe20004000000 */
[----:B------:R-:W-:Y:S08]  /*18a0*/  BRA `(.L_x_1327) ;  /* 0x00000008004c7947 */ /* 0x000ff00003800000 */
.L_x_1336:
[----:B------:R-:W2:Y:S01]  /*18b0*/  LDG.E.64 R2, desc[UR36][R2.64] ;  /* 0x0000002402027981 */ /* 0x000ea2000c1e1b00 */
[----:B------:R-:W-:Y:S01]  /*18c0*/  UMOV UR4, 0xf0000000 ;  /* 0xf000000000047882 */ /* 0x000fe20000000000 */
[----:B------:R-:W-:Y:S01]  /*18d0*/  UMOV UR5, 0x380fffff ;  /* 0x380fffff00057882 */ /* 0x000fe20000000000 */
[----:B--2---:R-:W0:Y:S01]  /*18e0*/  F2F.F32.F64 R0, R2 ;  /* 0x0000000200007310 */ /* 0x004e220000301000 */
[----:B------:R-:W-:-:S14]  /*18f0*/  DSETP.GEU.AND P0, PT, |R2|, UR4, PT ;  /* 0x0000000402007e2a */ /* 0x000fdc000bf0e200 */
[----:B0-----:R-:W-:Y:S01]  /*1900*/  @!P0 FMUL R0, R0, 1.175494350822287508e-38 ;  /* 0x0080000000008820 */ /* 0x001fe20000400000 */
[----:B------:R-:W-:Y:S06]  /*1910*/  BRA `(.L_x_1327) ;  /* 0x0000000800307947 */ /* 0x000fec0003800000 */
.L_x_1335:
        /* <DEDUP_REMOVED lines=24> */
[----:B------:R-:W-:Y:S01]  /*1aa0*/  LOP3.LUT R0, R5, 0x80000000, R0, 0xf8, !PT ;  /* 0x8000000005007812 */ /* 0x000fe200078ef800 */
[----:B------:R-:W-:Y:S06]  /*1ab0*/  BRA `(.L_x_1327) ;  /* 0x0000000400c87947 */ /* 0x000fec0003800000 */
.L_x_1338:
        /* <DEDUP_REMOVED lines=11> */
[----:B------:R-:W-:Y:S01]  /*1b70*/  LOP3.LUT R0, R4, 0x80000000, R5, 0xf8, !PT ;  /* 0x8000000004007812 */ /* 0x000fe200078ef805 */
[----:B------:R-:W-:Y:S06]  /*1b80*/  BRA `(.L_x_1327) ;  /* 0x0000000400947947 */ /* 0x000fec0003800000 */
.L_x_1337:
[----:B------:R-:W2:Y:S02]  /*1b90*/  LDG.E.U16 R0, desc[UR36][R2.64] ;  /* 0x0000002402007981 */ /* 0x000ea4000c1e1500 */
[----:B--2---:R-:W-:Y:S01]  /*1ba0*/  IMAD.U32 R0, R0, 0x10000, RZ ;  /* 0x0001000000007824 */ /* 0x004fe200078e00ff */
[----:B------:R-:W-:Y:S06]  /*1bb0*/  BRA `(.L_x_1327) ;  /* 0x0000000400887947 */ /* 0x000fec0003800000 */
.L_x_1334:
        /* <DEDUP_REMOVED lines=9> */
[----:B--2---:R-:W-:Y:S01]  /*1c50*/  I2FP.F32.U32 R0, R0 ;  /* 0x0000000000007245 */ /* 0x004fe20000201000 */
[----:B------:R-:W-:Y:S06]  /*1c60*/  BRA `(.L_x_1327) ;  /* 0x00000004005c7947 */ /* 0x000fec0003800000 */
.L_x_1341:
[----:B------:R-:W2:Y:S01]  /*1c70*/  LDG.E.U8 R2, desc[UR36][R2.64] ;  /* 0x0000002402027981 */ /* 0x000ea2000c1e1100 */
        /* <DEDUP_REMOVED lines=19> */
.L_x_1343:
[----:B------:R-:W-:Y:S05]  /*1db0*/  BSYNC B0 ;  /* 0x0000000000007941 */ /* 0x000fea0003800000 */
.L_x_1342:
[----:B------:R-:W-:Y:S01]  /*1dc0*/  LEA R3, R0, 0x3b800000, 0x17 ;  /* 0x3b80000000037811 */ /* 0x000fe200078eb8ff */
[----:B------:R-:W-:-:S05]  /*1dd0*/  IMAD.SHL.U32 R0, R2, 0x100000, RZ ;  /* 0x0010000002007824 */ /* 0x000fca00078e00ff */
[----:B------:R-:W-:Y:S01]  /*1de0*/  LOP3.LUT R0, R3, R0, R4, 0xfe, !PT ;  /* 0x0000000003007212 */ /* 0x000fe200078efe04 */
[----:B------:R-:W-:Y:S06]  /*1df0*/  BRA `(.L_x_1327) ;  /* 0x0000000000f87947 */ /* 0x000fec0003800000 */
.L_x_1340:
        /* <DEDUP_REMOVED lines=20> */
.L_x_1345:
[----:B------:R-:W-:Y:S05]  /*1f40*/  BSYNC B0 ;  /* 0x0000000000007941 */ /* 0x000fea0003800000 */
.L_x_1344:
[----:B------:R-:W-:Y:S01]  /*1f50*/  LEA R3, R0, 0x37800000, 0x17 ;  /* 0x3780000000037811 */ /* 0x000fe200078eb8ff */
[----:B------:R-:W-:-:S05]  /*1f60*/  IMAD.SHL.U32 R0, R2, 0x200000, RZ ;  /* 0x0020000002007824 */ /* 0x000fca00078e00ff */
[----:B------:R-:W-:Y:S01]  /*1f70*/  LOP3.LUT R0, R3, R0, R4, 0xfe, !PT ;  /* 0x0000000003007212 */ /* 0x000fe200078efe04 */
[----:B------:R-:W-:Y:S06]  /*1f80*/  BRA `(.L_x_1327) ;  /* 0x0000000000947947 */ /* 0x000fec0003800000 */
.L_x_1339:
[----:B------:R-:W-:-:S13]  /*1f90*/  ISETP.NE.AND P0, PT, R4, 0x1c, PT ;  /* 0x0000001c0400780c */ /* 0x000fda0003f05270 */
[----:B------:R-:W-:Y:S05]  /*1fa0*/  @!P0 BRA `(.L_x_1346) ;  /* 0x0000000000848947 */ /* 0x000fea0003800000 */
[----:B------:R-:W-:-:S13]  /*1fb0*/  ISETP.NE.AND P0, PT, R4, 0x1d, PT ;  /* 0x0000001d0400780c */ /* 0x000fda0003f05270 */
[----:B------:R-:W-:Y:S05]  /*1fc0*/  @!P0 BRA `(.L_x_1347) ;  /* 0x0000000000708947 */ /* 0x000fea0003800000 */
[----:B------:R-:W-:-:S13]  /*1fd0*/  ISETP.NE.AND P0, PT, R4, 0x2c, PT ;  /* 0x0000002c0400780c */ /* 0x000fda0003f05270 */
[----:B------:R-:W-:Y:S05]  /*1fe0*/  @P0 BRA `(.L_x_1326) ;  /* 0x0000000000200947 */ /* 0x000fea0003800000 */
[----:B------:R-:W2:Y:S01]  /*1ff0*/  LDG.E.U8 R2, desc[UR36][R2.64] ;  /* 0x0000002402027981 */ /* 0x000ea2000c1e1100 */
[----:B------:R-:W-:Y:S01]  /*2000*/  IMAD.MOV.U32 R0, RZ, RZ, 0x400000 ;  /* 0x00400000ff007424 */ /* 0x000fe200078e00ff */
[----:B--2---:R-:W-:-:S13]  /*2010*/  ISETP.NE.AND P0, PT, R2, RZ, PT ;  /* 0x000000ff0200720c */ /* 0x004fda0003f05270 */
[----:B------:R-:W-:Y:S05]  /*2020*/  @!P0 BRA `(.L_x_1327) ;  /* 0x00000000006c8947 */ /* 0x000fea0003800000 */
[----:B------:R-:W-:-:S13]  /*2030*/  ISETP.NE.AND P0, PT, R2, 0xff, PT ;  /* 0x000000ff0200780c */ /* 0x000fda0003f05270 */
[----:B------:R-:W-:Y:S02]  /*2040*/  @!P0 IMAD.MOV.U32 R0, RZ, RZ, 0x7f800001 ;  /* 0x7f800001ff008424 */ /* 0x000fe400078e00ff */
[----:B------:R-:W-:Y:S01]  /*2050*/  @P0 IMAD.SHL.U32 R0, R2, 0x800000, RZ ;  /* 0x0080000002000824 */ /* 0x000fe200078e00ff */
[----:B------:R-:W-:Y:S06]  /*2060*/  BRA `(.L_x_1327) ;  /* 0x00000000005c7947 */ /* 0x000fec0003800000 */
.L_x_1326:
        /* <DEDUP_REMOVED lines=16> */
.L_x_1348:
[----:B------:R-:W-:Y:S01]  /*2170*/  IMAD.MOV.U32 R0, RZ, RZ, RZ ;  /* 0x000000ffff007224 */ /* 0x000fe200078e00ff */
[----:B------:R-:W-:Y:S06]  /*2180*/  BRA `(.L_x_1327) ;  /* 0x0000000000147947 */ /* 0x000fec0003800000 */
.L_x_1347:
[----:B------:R-:W2:Y:S02]  /*2190*/  LDG.E.64 R2, desc[UR36][R2.64] ;  /* 0x0000002402027981 */ /* 0x000ea4000c1e1b00 */
[----:B--2---:R0:W1:Y:S01]  /*21a0*/  I2F.U64 R0, R2 ;  /* 0x0000000200007312 */ /* 0x0040620000301000 */
[----:B------:R-:W-:Y:S05]  /*21b0*/  BRA `(.L_x_1327) ;  /* 0x0000000000087947 */ /* 0x000fea0003800000 */
.L_x_1346:
[----:B------:R-:W2:Y:S02]  /*21c0*/  LDG.E R0, desc[UR36][R2.64] ;  /* 0x0000002402007981 */ /* 0x000ea4000c1e1900 */
[----:B--2---:R-:W-:-:S07]  /*21d0*/  I2FP.F32.U32 R0, R0 ;  /* 0x0000000000007245 */ /* 0x004fce0000201000 */
.L_x_1327:
[----:B------:R-:W-:Y:S05]  /*21e0*/  BSYNC B6 ;  /* 0x0000000000067941 */ /* 0x000fea0003800000 */
.L_x_1321:
[----:B012345:R-:W-:Y:S01]  /*21f0*/  FMUL.FTZ R2, |R0|, 1.4426950216293334961 ;  /* 0x3fb8aa3b00027820 */ /* 0x03ffe20000410200 */
[----:B------:R-:W-:Y:S01]  /*2200*/  IMAD.MOV.U32 R3, RZ, RZ, 0x42fc0000 ;  /* 0x42fc0000ff037424 */ /* 0x000fe200078e00ff */
[----:B------:R-:W0:Y:S04]  /*2210*/  LDC.U8 R5, c[0x0][0x421] ;  /* 0x00010840ff057b82 */ /* 0x000e280000000000 */
[----:B------:R-:W1:Y:S02]  /*2220*/  FRND.TRUNC R2, R2 ;  /* 0x0000000200027307 */ /* 0x000e64000020d000 */
[----:B-1----:R-:W-:Y:S02]  /*2230*/  FSETP.GT.FTZ.AND P0, PT, |R2|, 126, PT ;  /* 0x42fc00000200780b */ /* 0x002fe40003f14200 */
[----:B------:R-:W-:-:S02]  /*2240*/  LOP3.LUT R3, R3, 0x80000000, R2, 0xb8, !PT ;  /* 0x8000000003037812 */ /* 0x000fc400078eb802 */
[----:B0-----:R-:W-:Y:S02]  /*2250*/  PRMT R4, R5, 0x9910, RZ ;  /* 0x0000991005047816 */ /* 0x001fe400000000ff */
        /* <DEDUP_REMOVED lines=11> */
[----:B------:R-:W-:Y:S01]  /*2310*/  FFMA.FTZ R2, R3, 2, R2 ;  /* 0x4000000003027823 */ /* 0x000fe20000010002 */
        /* <DEDUP_REMOVED lines=9> */
[----:B------:R-:W0:Y:S02]  /*23b0*/  F2I.FTZ.TRUNC.NTZ R3, R2 ;  /* 0x0000000200037305 */ /* 0x000e24000021f100 */
[----:B0-----:R0:W-:Y:S01]  /*23c0*/  STG.E.U8 desc[UR36][R16.64], R3 ;  /* 0x0000000310007986 */ /* 0x0011e2000c101124 */
[----:B------:R-:W-:Y:S05]  /*23d0*/  BRA `(.L_x_1354) ;  /* 0x0000000c00507947 */ /* 0x000fea0003800000 */
.L_x_1352:
[----:B------:R-:W0:Y:S02]  /*23e0*/  F2I.S64.TRUNC R2, R2 ;  /* 0x0000000200027311 */ /* 0x000e24000020d900 */
[----:B0-----:R-:W-:-:S05]  /*23f0*/  IMAD.MOV.U32 R5, RZ, RZ, R2 ;  /* 0x000000ffff057224 */ /* 0x001fca00078e0002 */
[----:B------:R0:W-:Y:S01]  /*2400*/  STG.E.U8 desc[UR36][R16.64], R5 ;  /* 0x0000000510007986 */ /* 0x0001e2000c101124 */
[----:B------:R-:W-:Y:S05]  /*2410*/  BRA `(.L_x_1354) ;  /* 0x0000000c00407947 */ /* 0x000fea0003800000 */
.L_x_1351:
[----:B------:R-:W-:-:S13]  /*2420*/  ISETP.NE.AND P0, PT, R4, 0x2, PT ;  /* 0x000000020400780c */ /* 0x000fda0003f05270 */
[----:B------:R-:W-:Y:S05]  /*2430*/  @!P0 BRA `(.L_x_1355) ;  /* 0x0000000000288947 */ /* 0x000fea0003800000 */
[----:B------:R-:W-:-:S13]  /*2440*/  ISETP.NE.AND P0, PT, R4, 0x3, PT ;  /* 0x000000030400780c */ /* 0x000fda0003f05270 */
[----:B------:R-:W-:Y:S05]  /*2450*/  @!P0 BRA `(.L_x_1356) ;  /* 0x0000000000148947 */ /* 0x000fea0003800000 */
[----:B------:R-:W-:-:S13]  /*2460*/  ISETP.NE.AND P0, PT, R4, 0x4, PT ;  /* 0x000000040400780c */ /* 0x000fda0003f05270 */
[----:B------:R-:W-:Y:S05]  /*2470*/  @P0 BRA `(.L_x_1353) ;  /* 0x0000000800d00947 */ /* 0x000fea0003800000 */
[----:B------:R-:W0:Y:S02]  /*2480*/  F2I.S64.TRUNC R2, R2 ;  /* 0x0000000200027311 */ /* 0x000e24000020d900 */
[----:B0-----:R0:W-:Y:S01]  /*2490*/  STG.E.64 desc[UR36][R16.64], R2 ;  /* 0x0000000210007986 */ /* 0x0011e2000c101b24 */
[----:B------:R-:W-:Y:S05]  /*24a0*/  BRA `(.L_x_1354) ;  /* 0x0000000c001c7947 */ /* 0x000fea0003800000 */
.L_x_1356:
[----:B------:R-:W0:Y:S02]  /*24b0*/  F2I.FTZ.TRUNC.NTZ R3, R2 ;  /* 0x0000000200037305 */ /* 0x000e24000021f100 */
[----:B0-----:R0:W-:Y:S01]  /*24c0*/  STG.E desc[UR36][R16.64], R3 ;  /* 0x0000000310007986 */ /* 0x0011e2000c101924 */
[----:B------:R-:W-:Y:S05]  /*24d0*/  BRA `(.L_x_1354) ;  /* 0x0000000c00107947 */ /* 0x000fea0003800000 */
.L_x_1355:
[----:B------:R-:W0:Y:S02]  /*24e0*/  F2I.FTZ.TRUNC.NTZ R3, R2 ;  /* 0x0000000200037305 */ /* 0x000e24000021f100 */
[----:B0-----:R0:W-:Y:S01]  /*24f0*/  STG.E.U16 desc[UR36][R16.64], R3 ;  /* 0x0000000310007986 */ /* 0x0011e2000c101524 */
[----:B------:R-:W-:Y:S05]  /*2500*/  BRA `(.L_x_1354) ;  /* 0x0000000c00047947 */ /* 0x000fea0003800000 */
.L_x_1350:
[----:B------:R-:W-:-:S13]  /*2510*/  ISETP.GT.AND P0, PT, R4, 0x6, PT ;  /* 0x000000060400780c */ /* 0x000fda0003f04270 */
[----:B------:R-:W-:Y:S05]  /*2520*/  @P0 BRA `(.L_x_1357) ;  /* 0x0000000000240947 */ /* 0x000fea0003800000 */
[----:B------:R-:W-:-:S13]  /*2530*/  ISETP.NE.AND P0, PT, R4, 0x5, PT ;  /* 0x000000050400780c */ /* 0x000fda0003f05270 */
[----:B------:R-:W-:Y:S05]  /*2540*/  @!P0 BRA `(.L_x_1358) ;  /* 0x0000000000108947 */ /* 0x000fea0003800000 */
[----:B------:R-:W-:-:S13]  /*2550*/  ISETP.NE.AND P0, PT, R4, 0x6, PT ;  /* 0x000000060400780c */ /* 0x000fda0003f05270 */
[----:B------:R-:W-:Y:S05]  /*2560*/  @P0 BRA `(.L_x_1353) ;  /* 0x0000000800940947 */ /* 0x000fea0003800000 */
[----:B------:R0:W-:Y:S01]  /*2570*/  STG.E desc[UR36][R16.64], R2 ;  /* 0x0000000210007986 */ /* 0x0001e2000c101924 */
[----:B------:R-:W-:Y:S05]  /*2580*/  BRA `(.L_x_1354) ;  /* 0x0000000800e47947 */ /* 0x000fea0003800000 */
.L_x_1358:
[----:B------:R-:W-:-:S05]  /*2590*/  F2FP.F16.F32.PACK_AB R2, RZ, R2 ;  /* 0x00000002ff02723e */ /* 0x000fca00000000ff */
[----:B------:R0:W-:Y:S01]  /*25a0*/  STG.E.U16 desc[UR36][R16.64], R2 ;  /* 0x0000000210007986 */ /* 0x0001e2000c101524 */
[----:B------:R-:W-:Y:S05]  /*25b0*/  BRA `(.L_x_1354) ;  /* 0x0000000800d87947 */ /* 0x000fea0003800000 */
.L_x_1357:
[----:B------:R-:W-:-:S13]  /*25c0*/  ISETP.NE.AND P0, PT, R4, 0x7, PT ;  /* 0x000000070400780c */ /* 0x000fda0003f05270 */
[----:B------:R-:W-:Y:S05]  /*25d0*/  @!P0 BRA `(.L_x_1359) ;  /* 0x00000000002c8947 */ /* 0x000fea0003800000 */
[----:B------:R-:W-:-:S13]  /*25e0*/  ISETP.NE.AND P0, PT, R4, 0x8, PT ;  /* 0x000000080400780c */ /* 0x000fda0003f05270 */
[----:B------:R-:W-:Y:S05]  /*25f0*/  @!P0 BRA `(.L_x_1360) ;  /* 0x0000000000148947 */ /* 0x000fea0003800000 */
[----:B------:R-:W-:-:S13]  /*2600*/  ISETP.NE.AND P0, PT, R4, 0x9, PT ;  /* 0x000000090400780c */ /* 0x000fda0003f05270 */
[----:B------:R-:W-:Y:S05]  /*2610*/  @P0 BRA `(.L_x_1353) ;  /* 0x0000000800680947 */ /* 0x000fea0003800000 */
[----:B------:R-:W-:-:S05]  /*2620*/  IMAD.MOV.U32 R3, RZ, RZ, RZ ;  /* 0x000000ffff037224 */ /* 0x000fca00078e00ff */
[----:B------:R0:W-:Y:S01]  /*2630*/  STG.E.64 desc[UR36][R16.64], R2 ;  /* 0x0000000210007986 */ /* 0x0001e2000c101b24 */
[----:B------:R-:W-:Y:S05]  /*2640*/  BRA `(.L_x_1354) ;  /* 0x0000000800b47947 */ /* 0x000fea0003800000 */
.L_x_1360:
[----:B------:R-:W-:-:S04]  /*2650*/  F2FP.F16.F32.PACK_AB R3, RZ, R2 ;  /* 0x00000002ff03723e */ /* 0x000fc800000000ff */
[----:B------:R-:W-:-:S05]  /*2660*/  PRMT R3, R3, 0x5410, RZ ;  /* 0x0000541003037816 */ /* 0x000fca00000000ff */
[----:B------:R0:W-:Y:S01]  /*2670*/  STG.E desc[UR36][R16.64], R3 ;  /* 0x0000000310007986 */ /* 0x0001e2000c101924 */
[----:B------:R-:W-:Y:S05]  /*2680*/  BRA `(.L_x_1354) ;  /* 0x0000000800a47947 */ /* 0x000fea0003800000 */
.L_x_1359:
[----:B------:R-:W-:-:S06]  /*2690*/  FMUL.FTZ R2, R2, 1 ;  /* 0x3f80000002027820 */ /* 0x000fcc0000410000 */
[----:B------:R-:W0:Y:S02]  /*26a0*/  F2F.F64.F32 R2, R2 ;  /* 0x0000000200027310 */ /* 0x000e240000201800 */
[----:B0-----:R0:W-:Y:S01]  /*26b0*/  STG.E.64 desc[UR36][R16.64], R2 ;  /* 0x0000000210007986 */ /* 0x0011e2000c101b24 */
[----:B------:R-:W-:Y:S05]  /*26c0*/  BRA `(.L_x_1354) ;  /* 0x0000000800947947 */ /* 0x000fea0003800000 */
.L_x_1349:
        /* <DEDUP_REMOVED lines=8> */
[----:B------:R-:W-:-:S04]  /*2750*/  FSETP.NEU.FTZ.AND P0, PT, R2, RZ, PT ;  /* 0x000000ff0200720b */ /* 0x000fc80003f1d000 */
[----:B------:R-:W-:-:S05]  /*2760*/  SEL R3, RZ, 0x1, !P0 ;  /* 0x00000001ff037807 */ /* 0x000fca0004000000 */
[----:B------:R0:W-:Y:S01]  /*2770*/  STG.E.U8 desc[UR36][R16.64], R3 ;  /* 0x0000000310007986 */ /* 0x0001e2000c101124 */
[----:B------:R-:W-:Y:S05]  /*2780*/  BRA `(.L_x_1354) ;  /* 0x0000000800647947 */ /* 0x000fea0003800000 */
.L_x_1363:
[----:B------:R-:W-:Y:S01]  /*2790*/  FMUL.FTZ R4, R2, 1 ;  /* 0x3f80000002047820 */ /* 0x000fe20000410000 */
[----:B------:R-:W-:-:S05]  /*27a0*/  CS2R R6, SRZ ;  /* 0x0000000000067805 */ /* 0x000fca000001ff00 */
[----:B------:R-:W0:Y:S02]  /*27b0*/  F2F.F64.F32 R4, R4 ;  /* 0x0000000400047310 */ /* 0x000e240000201800 */
[----:B0-----:R0:W-:Y:S01]  /*27c0*/  STG.E.128 desc[UR36][R16.64], R4 ;  /* 0x0000000410007986 */ /* 0x0011e2000c101d24 */
[----:B------:R-:W-:Y:S05]  /*27d0*/  BRA `(.L_x_1354) ;  /* 0x0000000800507947 */ /* 0x000fea0003800000 */
.L_x_1362:
[----:B------:R-:W-:-:S13]  /*27e0*/  ISETP.NE.AND P0, PT, R4, 0xf, PT ;  /* 0x0000000f0400780c */ /* 0x000fda0003f05270 */
[----:B------:R-:W-:Y:S05]  /*27f0*/  @!P0 BRA `(.L_x_1364) ;  /* 0x0000000000ac8947 */ /* 0x000fea0003800000 */
[----:B------:R-:W-:-:S13]  /*2800*/  ISETP.NE.AND P0, PT, R4, 0x17, PT ;  /* 0x000000170400780c */ /* 0x000fda0003f05270 */
[----:B------:R-:W-:Y:S05]  /*2810*/  @!P0 BRA `(.L_x_1365) ;  /* 0x0000000000508947 */ /* 0x000fea0003800000 */
[----:B------:R-:W-:-:S13]  /*2820*/  ISETP.NE.AND P0, PT, R4, 0x18, PT ;  /* 0x000000180400780c */ /* 0x000fda0003f05270 */
[----:B------:R-:W-:Y:S05]  /*2830*/  @P0 BRA `(.L_x_1353) ;  /* 0x0000000400e00947 */ /* 0x000fea0003800000 */
[C---:B------:R-:W-:Y:S01]  /*2840*/  LOP3.LUT R4, R2.reuse, 0x7fffffff, RZ, 0xc0, !PT ;  /* 0x7fffffff02047812 */ /* 0x040fe200078ec0ff */
[----:B------:R-:W-:Y:S01]  /*2850*/  BSSY B0, `(.L_x_1366) ;  /* 0x000000d000007945 */ /* 0x000fe20003800000 */
[----:B------:R-:W-:Y:S02]  /*2860*/  LOP3.LUT R0, R2, 0x80000000, RZ, 0xc0, !PT ;  /* 0x8000000002007812 */ /* 0x000fe400078ec0ff */
[----:B------:R-:W-:Y:S02]  /*2870*/  ISETP.GT.U32.AND P0, PT, R4, 0x43efffff, PT ;  /* 0x43efffff0400780c */ /* 0x000fe40003f04070 */
[----:B------:R-:W-:Y:S01]  /*2880*/  SHF.R.U32.HI R5, RZ, 0x18, R0 ;  /* 0x00000018ff057819 */ /* 0x000fe20000011600 */
[----:B------:R-:W-:-:S10]  /*2890*/  IMAD.MOV.U32 R0, RZ, RZ, 0x7f ;  /* 0x0000007fff007424 */ /* 0x000fd400078e00ff */
[----:B------:R-:W-:Y:S05]  /*28a0*/  @P0 BRA `(.L_x_1367) ;  /* 0x00000000001c0947 */ /* 0x000fea0003800000 */
[----:B------:R-:W-:-:S13]  /*28b0*/  ISETP.GE.U32.AND P0, PT, R4, 0x3c800000, PT ;  /* 0x3c8000000400780c */ /* 0x000fda0003f06070 */
[----:B------:R-:W-:-:S04]  /*28c0*/  @P0 SHF.R.U32.HI R0, RZ, 0x14, R2 ;  /* 0x00000014ff000819 */ /* 0x000fc80000011602 */
[----:B------:R-:W-:-:S04]  /*28d0*/  @P0 LOP3.LUT R3, R0, 0x1, RZ, 0xc0, !PT ;  /* 0x0000000100030812 */ /* 0x000fc800078ec0ff */
[----:B------:R-:W-:Y:S01]  /*28e0*/  @P0 IADD3 R3, R2, 0x407ffff, R3 ;  /* 0x0407ffff02030810 */ /* 0x000fe20007ffe003 */
[----:B------:R-:W-:-:S03]  /*28f0*/  @!P0 FADD.FTZ R2, R4, 16384 ;  /* 0x4680000004028421 */ /* 0x000fc60000010000 */
[----:B------:R-:W-:Y:S01]  /*2900*/  @P0 SHF.R.U32.HI R0, RZ, 0x14, R3 ;  /* 0x00000014ff000819 */ /* 0x000fe20000011603 */
[----:B------:R-:W-:-:S07]  /*2910*/  @!P0 VIADD R0, R2, 0xb9800000 ;  /* 0xb980000002008836 */ /* 0x000fce0000000000 */
.L_x_1367:
[----:B------:R-:W-:Y:S05]  /*2920*/  BSYNC B0 ;  /* 0x0000000000007941 */ /* 0x000fea0003800000 */
.L_x_1366:
[----:B------:R-:W-:-:S05]  /*2930*/  LOP3.LUT R5, R0, R5, RZ, 0xfc, !PT ;  /* 0x0000000500057212 */ /* 0x000fca00078efcff */
[----:B------:R0:W-:Y:S01]  /*2940*/  STG.E.U8 desc[UR36][R16.64], R5 ;  /* 0x0000000510007986 */ /* 0x0001e2000c101124 */
[----:B------:R-:W-:Y:S05]  /*2950*/  BRA `(.L_x_1354) ;  /* 0x0000000400f07947 */ /* 0x000fea0003800000 */
.L_x_1365:
[----:B------:R-:W-:Y:S01]  /*2960*/  LOP3.LUT R4, R2, 0x7fffffff, RZ, 0xc0, !PT ;  /* 0x7fffffff02047812 */ /* 0x000fe200078ec0ff */
[----:B------:R-:W-:Y:S03]  /*2970*/  BSSY B0, `(.L_x_1368) ;  /* 0x000000e000007945 */ /* 0x000fe60003800000 */
[----:B------:R-:W-:-:S13]  /*2980*/  ISETP.GT.U32.AND P0, PT, R4, 0x477fffff, PT ;  /* 0x477fffff0400780c */ /* 0x000fda0003f04070 */
[----:B------:R-:W-:Y:S05]  /*2990*/  @P0 BRA `(.L_x_1369) ;  /* 0x0000000000200947 */ /* 0x000fea0003800000 */
[----:B------:R-:W-:-:S13]  /*29a0*/  ISETP.GE.U32.AND P0, PT, R4, 0x38800000, PT ;  /* 0x388000000400780c */ /* 0x000fda0003f06070 */
[----:B------:R-:W-:-:S04]  /*29b0*/  @P0 SHF.R.U32.HI R0, RZ, 0x15, R2 ;  /* 0x00000015ff000819 */ /* 0x000fc80000011602 */
[----:B------:R-:W-:-:S04]  /*29c0*/  @P0 LOP3.LUT R3, R0, 0x1, RZ, 0xc0, !PT ;  /* 0x0000000100030812 */ /* 0x000fc800078ec0ff */
[----:B------:R-:W-:Y:S01]  /*29d0*/  @P0 IADD3 R0, R2, 0x80fffff, R3 ;  /* 0x080fffff02000810 */ /* 0x000fe20007ffe003 */
[----:B------:R-:W-:-:S03]  /*29e0*/  @!P0 FADD.FTZ R3, R4, 128 ;  /* 0x4300000004038421 */ /* 0x000fc60000010000 */
[----:B------:R-:W-:Y:S01]  /*29f0*/  @P0 SHF.R.U32.HI R0, RZ, 0x15, R0 ;  /* 0x00000015ff000819 */ /* 0x000fe20000011600 */
[----:B------:R-:W-:Y:S01]  /*2a00*/  @!P0 VIADD R0, R3, 0xbd000000 ;  /* 0xbd00000003008836 */ /* 0x000fe20000000000 */
[----:B------:R-:W-:Y:S06]  /*2a10*/  BRA `(.L_x_1370) ;  /* 0x00000000000c7947 */ /* 0x000fec0003800000 */
.L_x_1369:
[----:B------:R-:W-:Y:S01]  /*2a20*/  IMAD.MOV.U32 R0, RZ, RZ, 0x7f ;  /* 0x0000007fff007424 */ /* 0x000fe200078e00ff */
[----:B------:R-:W-:-:S04]  /*2a30*/  ISETP.GT.U32.AND P0, PT, R4, 0x7f800000, PT ;  /* 0x7f8000000400780c */ /* 0x000fc80003f04070 */
[----:B------:R-:W-:-:S09]  /*2a40*/  SEL R0, R0, 0x7c, P0 ;  /* 0x0000007c00007807 */ /* 0x000fd20000000000 */
.L_x_1370:
[----:B------:R-:W-:Y:S05]  /*2a50*/  BSYNC B0 ;  /* 0x0000000000007941 */ /* 0x000fea0003800000 */
.L_x_1368:
[----:B------:R-:W-:-:S04]  /*2a60*/  LOP3.LUT R2, R2, 0x80000000, RZ, 0xc0, !PT ;  /* 0x8000000002027812 */ /* 0x000fc800078ec0ff */
[----:B------:R-:W-:-:S04]  /*2a70*/  SHF.R.U32.HI R3, RZ, 0x18, R2 ;  /* 0x00000018ff037819 */ /* 0x000fc80000011602 */
[----:B------:R-:W-:-:S05]  /*2a80*/  LOP3.LUT R3, R0, R3, RZ, 0xfc, !PT ;  /* 0x0000000300037212 */ /* 0x000fca00078efcff */
[----:B------:R0:W-:Y:S01]  /*2a90*/  STG.E.U8 desc[UR36][R16.64], R3 ;  /* 0x0000000310007986 */ /* 0x0001e2000c101124 */
[----:B------:R-:W-:Y:S05]  /*2aa0*/  BRA `(.L_x_1354) ;  /* 0x00000004009c7947 */ /* 0x000fea0003800000 */
.L_x_1364:
[----:B------:R-:W-:-:S05]  /*2ab0*/  F2FP.BF16.F32.PACK_AB R2, RZ, R2 ;  /* 0x00000002ff02723e */ /* 0x000fca00000010ff */
[----:B------:R0:W-:Y:S01]  /*2ac0*/  STG.E.U16 desc[UR36][R16.64], R2 ;  /* 0x0000000210007986 */ /* 0x0001e2000c101524 */
[----:B------:R-:W-:Y:S05]  /*2ad0*/  BRA `(.L_x_1354) ;  /* 0x0000000400907947 */ /* 0x000fea0003800000 */
.L_x_1361:
        /* <DEDUP_REMOVED lines=8> */
[----:B------:R-:W0:Y:S02]  /*2b60*/  F2I.FTZ.U32.TRUNC.NTZ R3, R2 ;  /* 0x0000000200037305 */ /* 0x000e24000021f000 */
[----:B0-----:R4:W-:Y:S01]  /*2b70*/  STG.E.U16 desc[UR36][R16.64], R3 ;  /* 0x0000000310007986 */ /* 0x0019e2000c101524 */
[----:B------:R-:W-:Y:S05]  /*2b80*/  BRA `(.L_x_1354) ;  /* 0x0000000400647947 */ /* 0x000fea0003800000 */
.L_x_1373:
[----:B------:R-:W-:Y:S01]  /*2b90*/  LOP3.LUT R3, R2, 0x7fffffff, RZ, 0xc0, !PT ;  /* 0x7fffffff02037812 */ /* 0x000fe200078ec0ff */
[----:B------:R-:W-:Y:S01]  /*2ba0*/  BSSY B0, `(.L_x_1374) ;  /* 0x0000013000007945 */ /* 0x000fe20003800000 */
[----:B------:R-:W-:Y:S02]  /*2bb0*/  IMAD.MOV.U32 R8, RZ, RZ, 0x80 ;  /* 0x00000080ff087424 */ /* 0x000fe400078e00ff */
        /* <DEDUP_REMOVED lines=13> */
.L_x_1376:
[----:B------:R-:W-:-:S04]  /*2c90*/  LOP3.LUT R2, R2, 0x80000000, RZ, 0xc0, !PT ;  /* 0x8000000002027812 */ /* 0x000fc800078ec0ff */
[----:B------:R-:W-:-:S04]  /*2ca0*/  SHF.R.U32.HI R3, RZ, 0x18, R2 ;  /* 0x00000018ff037819 */ /* 0x000fc80000011602 */
[----:B------:R-:W-:-:S04]  /*2cb0*/  LOP3.LUT R0, R0, R3, RZ, 0xfc, !PT ;  /* 0x0000000300007212 */ /* 0x000fc800078efcff */
[----:B------:R-:W-:-:S07]  /*2cc0*/  PRMT R8, R0, 0x7610, R8 ;  /* 0x0000761000087816 */ /* 0x000fce0000000008 */
.L_x_1375:
[----:B------:R-:W-:Y:S05]  /*2cd0*/  BSYNC B0 ;  /* 0x0000000000007941 */ /* 0x000fea0003800000 */
.L_x_1374:
[----:B------:R0:W-:Y:S01]  /*2ce0*/  STG.E.U8 desc[UR36][R16.64], R8 ;  /* 0x0000000810007986 */ /* 0x0001e2000c101124 */
[----:B------:R-:W-:Y:S05]  /*2cf0*/  BRA `(.L_x_1354) ;  /* 0x0000000400087947 */ /* 0x000fea0003800000 */
.L_x_1372:
        /* <DEDUP_REMOVED lines=16> */
.L_x_1379:
[----:B------:R-:W-:-:S04]  /*2e00*/  LOP3.LUT R2, R2, 0x80000000, RZ, 0xc0, !PT ;  /* 0x8000000002027812 */ /* 0x000fc800078ec0ff */
[----:B------:R-:W-:-:S04]  /*2e10*/  SHF.R.U32.HI R3, RZ, 0x18, R2 ;  /* 0x00000018ff037819 */ /* 0x000fc80000011602 */
[----:B------:R-:W-:-:S04]  /*2e20*/  LOP3.LUT R0, R0, R3, RZ, 0xfc, !PT ;  /* 0x0000000300007212 */ /* 0x000fc800078efcff */
[----:B------:R-:W-:-:S07]  /*2e30*/  PRMT R8, R0, 0x7610, R8 ;  /* 0x0000761000087816 */ /* 0x000fce0000000008 */
.L_x_1378:
[----:B------:R-:W-:Y:S05]  /*2e40*/  BSYNC B0 ;  /* 0x0000000000007941 */ /* 0x000fea0003800000 */
.L_x_1377:
[----:B------:R3:W-:Y:S01]  /*2e50*/  STG.E.U8 desc[UR36][R16.64], R8 ;  /* 0x0000000810007986 */ /* 0x0007e2000c101124 */
[----:B------:R-:W-:Y:S05]  /*2e60*/  BRA `(.L_x_1354) ;  /* 0x0000000000ac7947 */ /* 0x000fea0003800000 */
.L_x_1371:
[----:B------:R-:W-:-:S13]  /*2e70*/  ISETP.NE.AND P0, PT, R4, 0x1c, PT ;  /* 0x0000001c0400780c */ /* 0x000fda0003f05270 */
[----:B------:R-:W-:Y:S05]  /*2e80*/  @!P0 BRA `(.L_x_1380) ;  /* 0x00000000009c8947 */ /* 0x000fea0003800000 */
[----:B------:R-:W-:-:S13]  /*2e90*/  ISETP.NE.AND P0, PT, R4, 0x1d, PT ;  /* 0x0000001d0400780c */ /* 0x000fda0003f05270 */
[----:B------:R-:W-:Y:S05]  /*2ea0*/  @!P0 BRA `(.L_x_1381) ;  /* 0x0000000000888947 */ /* 0x000fea0003800000 */
[----:B------:R-:W-:-:S13]  /*2eb0*/  ISETP.NE.AND P0, PT, R4, 0x2c, PT ;  /* 0x0000002c0400780c */ /* 0x000fda0003f05270 */
[----:B------:R-:W-:Y:S05]  /*2ec0*/  @P0 BRA `(.L_x_1353) ;  /* 0x00000000003c0947 */ /* 0x000fea0003800000 */
        /* <DEDUP_REMOVED lines=15> */
.L_x_1353:
        /* <DEDUP_REMOVED lines=16> */
.L_x_1382:
[----:B------:R-:W-:Y:S05]  /*30c0*/  BRA `(.L_x_1354) ;  /* 0x0000000000147947 */ /* 0x000fea0003800000 */
.L_x_1381:
[----:B------:R-:W0:Y:S02]  /*30d0*/  F2I.U64.TRUNC R2, R2 ;  /* 0x0000000200027311 */ /* 0x000e24000020d800 */
[----:B0-----:R2:W-:Y:S01]  /*30e0*/  STG.E.64 desc[UR36][R16.64], R2 ;  /* 0x0000000210007986 */ /* 0x0015e2000c101b24 */
[----:B------:R-:W-:Y:S05]  /*30f0*/  BRA `(.L_x_1354) ;  /* 0x0000000000087947 */ /* 0x000fea0003800000 */
.L_x_1380:
[----:B------:R-:W0:Y:S02]  /*3100*/  F2I.FTZ.U32.TRUNC.NTZ R3, R2 ;  /* 0x0000000200037305 */ /* 0x000e24000021f000 */
[----:B0-----:R0:W-:Y:S02]  /*3110*/  STG.E desc[UR36][R16.64], R3 ;  /* 0x0000000310007986 */ /* 0x0011e4000c101924 */
.L_x_1354:
[----:B------:R-:W-:-:S04]  /*3120*/  IMAD R18, R23, 0x200, R18 ;  /* 0x0000020017127824 */ /* 0x000fc800078e0212 */
[----:B------:R-:W-:-:S07]  /*3130*/  VIADD R19, R18, 0x80 ;  /* 0x0000008012137836 */ /* 0x000fce0000000000 */
.L_x_1319:
[----:B------:R-:W-:Y:S05]  /*3140*/  BSYNC B7 ;  /* 0x0000000000077941 */ /* 0x000fea0003800000 */
.L_x_1318:
        /* <DEDUP_REMOVED lines=307> */
.L_x_1385:
        /* <DEDUP_REMOVED lines=22> */
.L_x_1390:
[----:B------:R-:W2:Y:S02]  /*45e0*/  LDG.E.U8 R0, desc[UR36][R2.64] ;  /* 0x0000002402007981 */ /* 0x000ea4000c1e1100 */
[----:B--2---:R-:W-:Y:S01]  /*45f0*/  I2FP.F32.U32 R0, R0 ;  /* 0x0000000000007245 */ /* 0x004fe20000201000 */
[----:B------:R-:W-:Y:S06]  /*4600*/  BRA `(.L_x_1392) ;  /* 0x0000000c002c7947 */ /* 0x000fec0003800000 */
.L_x_1389:
[----:B------:R-:W-:-:S13]  /*4610*/  ISETP.NE.AND P0, PT, R4, 0x2, PT ;  /* 0x000000020400780c */ /* 0x000fda0003f05270 */
[----:B------:R-:W-:Y:S05]  /*4620*/  @!P0 BRA `(.L_x_1393) ;  /* 0x0000000000288947 */ /* 0x000fea0003800000 */
[----:B------:R-:W-:-:S13]  /*4630*/  ISETP.NE.AND P0, PT, R4, 0x3, PT ;  /* 0x000000030400780c */ /* 0x000fda0003f05270 */
[----:B------:R-:W-:Y:S05]  /*4640*/  @!P0 BRA `(.L_x_1394) ;  /* 0x0000000000148947 */ /* 0x000fea0003800000 */
[----:B------:R-:W-:-:S13]  /*4650*/  ISETP.NE.AND P0, PT, R4, 0x4, PT ;  /* 0x000000040400780c */ /* 0x000fda0003f05270 */
[----:B------:R-:W-:Y:S05]  /*4660*/  @P0 BRA `(.L_x_1391) ;  /* 0x0000000800b80947 */ /* 0x000fea0003800000 */
[----:B------:R-:W2:Y:S02]  /*4670*/  LDG.E.64 R2, desc[UR36][R2.64] ;  /* 0x0000002402027981 */ /* 0x000ea4000c1e1b00 */
[----:B--2---:R2:W3:Y:S01]  /*4680*/  I2F.S64 R0, R2 ;  /* 0x0000000200007312 */ /* 0x0044e20000301400 */
[----:B------:R-:W-:Y:S05]  /*4690*/  BRA `(.L_x_1392) ;  /* 0x0000000c00087947 */ /* 0x000fea0003800000 */
.L_x_1394:
[----:B------:R-:W2:Y:S02]  /*46a0*/  LDG.E R0, desc[UR36][R2.64] ;  /* 0x0000002402007981 */ /* 0x000ea4000c1e1900 */
[----:B--2---:R-:W-:Y:S01]  /*46b0*/  I2FP.F32.S32 R0, R0 ;  /* 0x0000000000007245 */ /* 0x004fe20000201400 */
[----:B------:R-:W-:Y:S06]  /*46c0*/  BRA `(.L_x_1392) ;  /* 0x0000000800fc7947 */ /* 0x000fec0003800000 */
.L_x_1393:
[----:B------:R-:W2:Y:S02]  /*46d0*/  LDG.E.U16 R0, desc[UR36][R2.64] ;  /* 0x0000002402007981 */ /* 0x000ea4000c1e1500 */
[----:B--2---:R-:W1:Y:S01]  /*46e0*/  I2F.S16 R0, R0 ;  /* 0x0000000000007306 */ /* 0x004e620000101400 */
[----:B------:R-:W-:Y:S05]  /*46f0*/  BRA `(.L_x_1392) ;  /* 0x0000000800f07947 */ /* 0x000fea0003800000 */
.L_x_1388:
        /* <DEDUP_REMOVED lines=8> */
.L_x_1396:
[----:B------:R-:W2:Y:S02]  /*4780*/  LDG.E.U16 R0, desc[UR36][R2.64] ;  /* 0x0000002402007981 */ /* 0x000ea4000c1e1500 */
[----:B--2---:R-:W-:Y:S01]  /*4790*/  HADD2.F32 R0, -RZ, R0.H0_H0 ;  /* 0x20000000ff007230 */ /* 0x004fe20000004100 */
[----:B------:R-:W-:Y:S06]  /*47a0*/  BRA `(.L_x_1392) ;  /* 0x0000000800c47947 */ /* 0x000fec0003800000 */
.L_x_1395:
        /* <DEDUP_REMOVED lines=8> */
.L_x_1398:
[----:B------:R-:W2:Y:S02]  /*4830*/  LDG.E.U16 R0, desc[UR36][R2.64] ;  /* 0x0000002402007981 */ /* 0x000ea4000c1e1500 */
[----:B--2---:R-:W-:Y:S01]  /*4840*/  HADD2.F32 R0, -RZ, R0.H0_H0 ;  /* 0x20000000ff007230 */ /* 0x004fe20000004100 */
[----:B------:R-:W-:Y:S06]  /*4850*/  BRA `(.L_x_1392) ;  /* 0x0000000800987947 */ /* 0x000fec0003800000 */
.L_x_1397:
[----:B------:R-:W2:Y:S01]  /*4860*/  LDG.E.64 R2, desc[UR36][R2.64] ;  /* 0x0000002402027981 */ /* 0x000ea2000c1e1b00 */
[----:B------:R-:W-:Y:S01]  /*4870*/  UMOV UR4, 0xf0000000 ;  /* 0xf000000000047882 */ /* 0x000fe20000000000 */
[----:B------:R-:W-:Y:S01]  /*4880*/  UMOV UR5, 0x380fffff ;  /* 0x380fffff00057882 */ /* 0x000fe20000000000 */
[----:B--2---:R-:W0:Y:S01]  /*4890*/  F2F.F32.F64 R0, R2 ;  /* 0x0000000200007310 */ /* 0x004e220000301000 */
[----:B------:R-:W-:-:S14]  /*48a0*/  DSETP.GEU.AND P0, PT, |R2|, UR4, PT ;  /* 0x0000000402007e2a */ /* 0x000fdc000bf0e200 */
[----:B0-----:R-:W-:Y:S01]  /*48b0*/  @!P0 FMUL R0, R0, 1.175494350822287508e-38 ;  /* 0x0080000000008820 */ /* 0x001fe20000400000 */
[----:B------:R-:W-:Y:S06]  /*48c0*/  BRA `(.L_x_1392) ;  /* 0x00000008007c7947 */ /* 0x000fec0003800000 */
.L_x_1387:
        /* <DEDUP_REMOVED lines=12> */
.L_x_1401:
[----:B------:R-:W2:Y:S01]  /*4990*/  LDG.E.64 R2, desc[UR36][R2.64] ;  /* 0x0000002402027981 */ /* 0x000ea2000c1e1b00 */
[----:B------:R-:W-:Y:S01]  /*49a0*/  UMOV UR4, 0xf0000000 ;  /* 0xf000000000047882 */ /* 0x000fe20000000000 */
[----:B------:R-:W-:Y:S01]  /*49b0*/  UMOV UR5, 0x380fffff ;  /* 0x380fffff00057882 */ /* 0x000fe20000000000 */
[----:B--2---:R-:W0:Y:S01]  /*49c0*/  F2F.F32.F64 R0, R2 ;  /* 0x0000000200007310 */ /* 0x004e220000301000 */
[----:B------:R-:W-:-:S14]  /*49d0*/  DSETP.GEU.AND P0, PT, |R2|, UR4, PT ;  /* 0x0000000402007e2a */ /* 0x000fdc000bf0e200 */
[----:B0-----:R-:W-:Y:S01]  /*49e0*/  @!P0 FMUL R0, R0, 1.175494350822287508e-38 ;  /* 0x0080000000008820 */ /* 0x001fe20000400000 */
[----:B------:R-:W-:Y:S06]  /*49f0*/  BRA `(.L_x_1392) ;  /* 0x0000000800307947 */ /* 0x000fec0003800000 */
.L_x_1400:
        /* <DEDUP_REMOVED lines=26> */
.L_x_1403:
        /* <DEDUP_REMOVED lines=13> */
.L_x_1402:
[----:B------:R-:W2:Y:S02]  /*4c70*/  LDG.E.U16 R0, desc[UR36][R2.64] ;  /* 0x0000002402007981 */ /* 0x000ea4000c1e1500 */
[----:B--2---:R-:W-:Y:S01]  /*4c80*/  IMAD.U32 R0, R0, 0x10000, RZ ;  /* 0x0001000000007824 */ /* 0x004fe200078e00ff */
[----:B------:R-:W-:Y:S06]  /*4c90*/  BRA `(.L_x_1392) ;  /* 0x0000000400887947 */ /* 0x000fec0003800000 */
.L_x_1399:
        /* <DEDUP_REMOVED lines=11> */
.L_x_1406:
        /* <DEDUP_REMOVED lines=20> */
.L_x_1408:
[----:B------:R-:W-:Y:S05]  /*4e90*/  BSYNC B0 ;  /* 0x0000000000007941 */ /* 0x000fea0003800000 */
.L_x_1407:
[----:B------:R-:W-:Y:S01]  /*4ea0*/  LEA R3, R0, 0x3b800000, 0x17 ;  /* 0x3b80000000037811 */ /* 0x000fe200078eb8ff */
[----:B------:R-:W-:-:S05]  /*4eb0*/  IMAD.SHL.U32 R0, R2, 0x100000, RZ ;  /* 0x0010000002007824 */ /* 0x000fca00078e00ff */
[----:B------:R-:W-:Y:S01]  /*4ec0*/  LOP3.LUT R0, R3, R0, R4, 0xfe, !PT ;  /* 0x0000000003007212 */ /* 0x000fe200078efe04 */
[----:B------:R-:W-:Y:S06]  /*4ed0*/  BRA `(.L_x_1392) ;  /* 0x0000000000f87947 */ /* 0x000fec0003800000 */
.L_x_1405:
        /* <DEDUP_REMOVED lines=20> */
.L_x_1410:
[----:B------:R-:W-:Y:S05]  /*5020*/  BSYNC B0 ;  /* 0x0000000000007941 */ /* 0x000fea0003800000 */
.L_x_1409:
[----:B------:R-:W-:Y:S01]  /*5030*/  LEA R3, R0, 0x37800000, 0x17 ;  /* 0x3780000000037811 */ /* 0x000fe200078eb8ff */
[----:B------:R-:W-:-:S05]  /*5040*/  IMAD.SHL.U32 R0, R2, 0x200000, RZ ;  /* 0x0020000002007824 */ /* 0x000fca00078e00ff */
[----:B------:R-:W-:Y:S01]  /*5050*/  LOP3.LUT R0, R3, R0, R4, 0xfe, !PT ;  /* 0x0000000003007212 */ /* 0x000fe200078efe04 */
[----:B------:R-:W-:Y:S06]  /*5060*/  BRA `(.L_x_1392) ;  /* 0x0000000000947947 */ /* 0x000fec0003800000 */
.L_x_1404:
        /* <DEDUP_REMOVED lines=14> */
.L_x_1391:
        /* <DEDUP_REMOVED lines=16> */
.L_x_1413:
[----:B------:R-:W-:Y:S01]  /*5250*/  IMAD.MOV.U32 R0, RZ, RZ, RZ ;  /* 0x000000ffff007224 */ /* 0x000fe200078e00ff */
[----:B------:R-:W-:Y:S06]  /*5260*/  BRA `(.L_x_1392) ;  /* 0x0000000000147947 */ /* 0x000fec0003800000 */
.L_x_1412:
[----:B------:R-:W2:Y:S02]  /*5270*/  LDG.E.64 R2, desc[UR36][R2.64] ;  /* 0x0000002402027981 */ /* 0x000ea4000c1e1b00 */
[----:B--2---:R0:W1:Y:S01]  /*5280*/  I2F.U64 R0, R2 ;  /* 0x0000000200007312 */ /* 0x0040620000301000 */
[----:B------:R-:W-:Y:S05]  /*5290*/  BRA `(.L_x_1392) ;  /* 0x0000000000087947 */ /* 0x000fea0003800000 */
.L_x_1411:
[----:B------:R-:W2:Y:S02]  /*52a0*/  LDG.E R0, desc[UR36][R2.64] ;  /* 0x0000002402007981 */ /* 0x000ea4000c1e1900 */
[----:B--2---:R-:W-:-:S07]  /*52b0*/  I2FP.F32.U32 R0, R0 ;  /* 0x0000000000007245 */ /* 0x004fce0000201000 */
.L_x_1392:
[----:B------:R-:W-:Y:S05]  /*52c0*/  BSYNC B6 ;  /* 0x0000000000067941 */ /* 0x000fea0003800000 */
.L_x_1386:
        /* <DEDUP_REMOVED lines=31> */
.L_x_1417:
[----:B------:R-:W0:Y:S02]  /*54c0*/  F2I.S64.TRUNC R2, R2 ;  /* 0x0000000200027311 */ /* 0x000e24000020d900 */
[----:B0-----:R-:W-:-:S05]  /*54d0*/  IMAD.MOV.U32 R5, RZ, RZ, R2 ;  /* 0x000000ffff057224 */ /* 0x001fca00078e0002 */
[----:B------:R4:W-:Y:S01]  /*54e0*/  STG.E.U8 desc[UR36][R16.64], R5 ;  /* 0x0000000510007986 */ /* 0x0009e2000c101124 */
[----:B------:R-:W-:Y:S05]  /*54f0*/  BRA `(.L_x_1419) ;  /* 0x0000000c00407947 */ /* 0x000fea0003800000 */
.L_x_1416:
        /* <DEDUP_REMOVED lines=9> */
.L_x_1421:
[----:B------:R-:W0:Y:S02]  /*5590*/  F2I.FTZ.TRUNC.NTZ R3, R2 ;  /* 0x0000000200037305 */ /* 0x000e24000021f100 */
[----:B0-----:R2:W-:Y:S01]  /*55a0*/  STG.E desc[UR36][R16.64], R3 ;  /* 0x0000000310007986 */ /* 0x0015e2000c101924 */
[----:B------:R-:W-:Y:S05]  /*55b0*/  BRA `(.L_x_1419) ;  /* 0x0000000c00107947 */ /* 0x000fea0003800000 */
.L_x_1420:
[----:B------:R-:W0:Y:S02]  /*55c0*/  F2I.FTZ.TRUNC.NTZ R3, R2 ;  /* 0x0000000200037305 */ /* 0x000e24000021f100 */
[----:B0-----:R0:W-:Y:S01]  /*55d0*/  STG.E.U16 desc[UR36][R16.64], R3 ;  /* 0x0000000310007986 */ /* 0x0011e2000c101524 */
[----:B------:R-:W-:Y:S05]  /*55e0*/  BRA `(.L_x_1419) ;  /* 0x0000000c00047947 */ /* 0x000fea0003800000 */
.L_x_1415:
        /* <DEDUP_REMOVED lines=8> */
.L_x_1423:
[----:B------:R-:W-:-:S05]  /*5670*/  F2FP.F16.F32.PACK_AB R2, RZ, R2 ;  /* 0x00000002ff02723e */ /* 0x000fca00000000ff */
[----:B------:R0:W-:Y:S01]  /*5680*/  STG.E.U16 desc[UR36][R16.64], R2 ;  /* 0x0000000210007986 */ /* 0x0001e2000c101524 */
[----:B------:R-:W-:Y:S05]  /*5690*/  BRA `(.L_x_1419) ;  /* 0x0000000800d87947 */ /* 0x000fea0003800000 */
.L_x_1422:
        /* <DEDUP_REMOVED lines=9> */
.L_x_1425:
[----:B------:R-:W-:-:S04]  /*5730*/  F2FP.F16.F32.PACK_AB R3, RZ, R2 ;  /* 0x00000002ff03723e */ /* 0x000fc800000000ff */
[----:B------:R-:W-:-:S05]  /*5740*/  PRMT R3, R3, 0x5410, RZ ;  /* 0x0000541003037816 */ /* 0x000fca00000000ff */
[----:B------:R0:W-:Y:S01]  /*5750*/  STG.E desc[UR36][R16.64], R3 ;  /* 0x0000000310007986 */ /* 0x0001e2000c101924 */
[----:B------:R-:W-:Y:S05]  /*5760*/  BRA `(.L_x_1419) ;  /* 0x0000000800a47947 */ /* 0x000fea0003800000 */
.L_x_1424:
[----:B------:R-:W-:-:S06]  /*5770*/  FMUL.FTZ R2, R2, 1 ;  /* 0x3f80000002027820 */ /* 0x000fcc0000410000 */
[----:B------:R-:W0:Y:S02]  /*5780*/  F2F.F64.F32 R2, R2 ;  /* 0x0000000200027310 */ /* 0x000e240000201800 */
[----:B0-----:R0:W-:Y:S01]  /*5790*/  STG.E.64 desc[UR36][R16.64], R2 ;  /* 0x0000000210007986 */ /* 0x0011e2000c101b24 */
[----:B------:R-:W-:Y:S05]  /*57a0*/  BRA `(.L_x_1419) ;  /* 0x0000000800947947 */ /* 0x000fea0003800000 */
.L_x_1414:
        /* <DEDUP_REMOVED lines=12> */
.L_x_1428:
[----:B------:R-:W-:Y:S01]  /*5870*/  FMUL.FTZ R4, R2, 1 ;  /* 0x3f80000002047820 */ /* 0x000fe20000410000 */
[----:B------:R-:W-:-:S05]  /*5880*/  CS2R R6, SRZ ;  /* 0x0000000000067805 */ /* 0x000fca000001ff00 */
[----:B------:R-:W0:Y:S02]  /*5890*/  F2F.F64.F32 R4, R4 ;  /* 0x0000000400047310 */ /* 0x000e240000201800 */
[----:B0-----:R0:W-:Y:S01]  /*58a0*/  STG.E.128 desc[UR36][R16.64], R4 ;  /* 0x0000000410007986 */ /* 0x0011e2000c101d24 */
[----:B------:R-:W-:Y:S05]  /*58b0*/  BRA `(.L_x_1419) ;  /* 0x0000000800507947 */ /* 0x000fea0003800000 */
.L_x_1427:
        /* <DEDUP_REMOVED lines=20> */
.L_x_1432:
[----:B------:R-:W-:Y:S05]  /*5a00*/  BSYNC B0 ;  /* 0x0000000000007941 */ /* 0x000fea0003800000 */
.L_x_1431:
[----:B------:R-:W-:-:S05]  /*5a10*/  LOP3.LUT R5, R0, R5, RZ, 0xfc, !PT ;  /* 0x0000000500057212 */ /* 0x000fca00078efcff */
[----:B------:R0:W-:Y:S01]  /*5a20*/  STG.E.U8 desc[UR36][R16.64], R5 ;  /* 0x0000000510007986 */ /* 0x0001e2000c101124 */
[----:B------:R-:W-:Y:S05]  /*5a30*/  BRA `(.L_x_1419) ;  /* 0x0000000400f07947 */ /* 0x000fea0003800000 */
.L_x_1430:
        /* <DEDUP_REMOVED lines=12> */
.L_x_1434:
[----:B------:R-:W-:Y:S01]  /*5b00*/  IMAD.MOV.U32 R0, RZ, RZ, 0x7f ;  /* 0x0000007fff007424 */ /* 0x000fe200078e00ff */
[----:B------:R-:W-:-:S04]  /*5b10*/  ISETP.GT.U32.AND P0, PT, R4, 0x7f800000, PT ;  /* 0x7f8000000400780c */ /* 0x000fc80003f04070 */
[----:B------:R-:W-:-:S09]  /*5b20*/  SEL R0, R0, 0x7c, P0 ;  /* 0x0000007c00007807 */ /* 0x000fd20000000000 */
.L_x_1435:
[----:B------:R-:W-:Y:S05]  /*5b30*/  BSYNC B0 ;  /* 0x0000000000007941 */ /* 0x000fea0003800000 */
.L_x_1433:
[----:B------:R-:W-:-:S04]  /*5b40*/  LOP3.LUT R2, R2, 0x80000000, RZ, 0xc0, !PT ;  /* 0x8000000002027812 */ /* 0x000fc800078ec0ff */
[----:B------:R-:W-:-:S04]  /*5b50*/  SHF.R.U32.HI R3, RZ, 0x18, R2 ;  /* 0x00000018ff037819 */ /* 0x000fc80000011602 */
[----:B------:R-:W-:-:S05]  /*5b60*/  LOP3.LUT R3, R0, R3, RZ, 0xfc, !PT ;  /* 0x0000000300037212 */ /* 0x000fca00078efcff */
[----:B------:R0:W-:Y:S01]  /*5b70*/  STG.E.U8 desc[UR36][R16.64], R3 ;  /* 0x0000000310007986 */ /* 0x0001e2000c101124 */
[----:B------:R-:W-:Y:S05]  /*5b80*/  BRA `(.L_x_1419) ;  /* 0x00000004009c7947 */ /* 0x000fea0003800000 */
.L_x_1429:
[----:B------:R-:W-:-:S05]  /*5b90*/  F2FP.BF16.F32.PACK_AB R2, RZ, R2 ;  /* 0x00000002ff02723e */ /* 0x000fca00000010ff */
[----:B------:R0:W-:Y:S01]  /*5ba0*/  STG.E.U16 desc[UR36][R16.64], R2 ;  /* 0x0000000210007986 */ /* 0x0001e2000c101524 */
[----:B------:R-:W-:Y:S05]  /*5bb0*/  BRA `(.L_x_1419) ;  /* 0x0000000400907947 */ /* 0x000fea0003800000 */
.L_x_1426:
        /* <DEDUP_REMOVED lines=11> */
.L_x_1438:
        /* <DEDUP_REMOVED lines=16> */
.L_x_1441:
[----:B------:R-:W-:-:S04]  /*5d70*/  LOP3.LUT R2, R2, 0x80000000, RZ, 0xc0, !PT ;  /* 0x8000000002027812 */ /* 0x000fc800078ec0ff */
[----:B------:R-:W-:-:S04]  /*5d80*/  SHF.R.U32.HI R3, RZ, 0x18, R2 ;  /* 0x00000018ff037819 */ /* 0x000fc80000011602 */
[----:B------:R-:W-:-:S04]  /*5d90*/  LOP3.LUT R0, R0, R3, RZ, 0xfc, !PT ;  /* 0x0000000300007212 */ /* 0x000fc800078efcff */
[----:B------:R-:W-:-:S07]  /*5da0*/  PRMT R8, R0, 0x7610, R8 ;  /* 0x0000761000087816 */ /* 0x000fce0000000008 */
.L_x_1440:
[----:B------:R-:W-:Y:S05]  /*5db0*/  BSYNC B0 ;  /* 0x0000000000007941 */ /* 0x000fea0003800000 */
.L_x_1439:
[----:B------:R0:W-:Y:S01]  /*5dc0*/  STG.E.U8 desc[UR36][R16.64], R8 ;  /* 0x0000000810007986 */ /* 0x0001e2000c101124 */
[----:B------:R-:W-:Y:S05]  /*5dd0*/  BRA `(.L_x_1419) ;  /* 0x0000000400087947 */ /* 0x000fea0003800000 */
.L_x_1437:
        /* <DEDUP_REMOVED lines=16> */
.L_x_1444:
[----:B------:R-:W-:-:S04]  /*5ee0*/  LOP3.LUT R2, R2, 0x80000000, RZ, 0xc0, !PT ;  /* 0x8000000002027812 */ /* 0x000fc800078ec0ff */
[----:B------:R-:W-:-:S04]  /*5ef0*/  SHF.R.U32.HI R3, RZ, 0x18, R2 ;  /* 0x00000018ff037819 */ /* 0x000fc80000011602 */
[----:B------:R-:W-:-:S04]  /*5f00*/  LOP3.LUT R0, R0, R3, RZ, 0xfc, !PT ;  /* 0x0000000300007212 */ /* 0x000fc800078efcff */
[----:B------:R-:W-:-:S07]  /*5f10*/  PRMT R8, R0, 0x7610, R8 ;  /* 0x0000761000087816 */ /* 0x000fce0000000008 */
.L_x_1443:
[----:B------:R-:W-:Y:S05]  /*5f20*/  BSYNC B0 ;  /* 0x0000000000007941 */ /* 0x000fea0003800000 */
.L_x_1442:
[----:B------:R0:W-:Y:S01]  /*5f30*/  STG.E.U8 desc[UR36][R16.64], R8 ;  /* 0x0000000810007986 */ /* 0x0001e2000c101124 */
[----:B------:R-:W-:Y:S05]  /*5f40*/  BRA `(.L_x_1419) ;  /* 0x0000000000ac7947 */ /* 0x000fea0003800000 */
.L_x_1436:
        /* <DEDUP_REMOVED lines=21> */
.L_x_1418:
        /* <DEDUP_REMOVED lines=16> */
.L_x_1447:
[----:B------:R-:W-:Y:S05]  /*61a0*/  BRA `(.L_x_1419) ;  /* 0x0000000000147947 */ /* 0x000fea0003800000 */
.L_x_1446:
[----:B------:R-:W0:Y:S02]  /*61b0*/  F2I.U64.TRUNC R2, R2 ;  /* 0x0000000200027311 */ /* 0x000e24000020d800 */
[----:B0-----:R0:W-:Y:S01]  /*61c0*/  STG.E.64 desc[UR36][R16.64], R2 ;  /* 0x0000000210007986 */ /* 0x0011e2000c101b24 */
[----:B------:R-:W-:Y:S05]  /*61d0*/  BRA `(.L_x_1419) ;  /* 0x0000000000087947 */ /* 0x000fea0003800000 */
.L_x_1445:
[----:B------:R-:W0:Y:S02]  /*61e0*/  F2I.FTZ.U32.TRUNC.NTZ R3, R2 ;  /* 0x0000000200037305 */ /* 0x000e24000021f000 */
[----:B0-----:R0:W-:Y:S02]  /*61f0*/  STG.E desc[UR36][R16.64], R3 ;  /* 0x0000000310007986 */ /* 0x0011e4000c101924 */
.L_x_1419:
[----:B------:R-:W-:-:S07]  /*6200*/  VIADD R19, R19, 0x80 ;  /* 0x0000008013137836 */ /* 0x000fce0000000000 */
.L_x_1384:
[----:B------:R-:W-:Y:S05]  /*6210*/  BSYNC B7 ;  /* 0x0000000000077941 */ /* 0x000fea0003800000 */
.L_x_1383:
        /* <DEDUP_REMOVED lines=307> */
.L_x_1450:
        /* <DEDUP_REMOVED lines=20> */
[----:B--2---:R-:W3:Y:S01]  /*7690*/  I2F.S16 R0, R0 ;  /* 0x0000000000007306 */ /* 0x004ee20000101400 */
[----:B------:R-:W-:Y:S05]  /*76a0*/  BRA `(.L_x_1457) ;  /* 0x0000000c00387947 */ /* 0x000fea0003800000 */
.L_x_1455:
[----:B------:R-:W2:Y:S02]  /*76b0*/  LDG.E.U8 R0, desc[UR36][R2.64] ;  /* 0x0000002402007981 */ /* 0x000ea4000c1e1100 */
[----:B--2---:R-:W-:Y:S01]  /*76c0*/  I2FP.F32.U32 R0, R0 ;  /* 0x0000000000007245 */ /* 0x004fe20000201000 */
[----:B------:R-:W-:Y:S06]  /*76d0*/  BRA `(.L_x_1457) ;  /* 0x0000000c002c7947 */ /* 0x000fec0003800000 */
.L_x_1454:
[----:B------:R-:W-:-:S13]  /*76e0*/  ISETP.NE.AND P0, PT, R4, 0x2, PT ;  /* 0x000000020400780c */ /* 0x000fda0003f05270 */
[----:B------:R-:W-:Y:S05]  /*76f0*/  @!P0 BRA `(.L_x_1458) ;  /* 0x0000000000288947 */ /* 0x000fea0003800000 */
[----:B------:R-:W-:-:S13]  /*7700*/  ISETP.NE.AND P0, PT, R4, 0x3, PT ;  /* 0x000000030400780c */ /* 0x000fda0003f05270 */
[----:B------:R-:W-:Y:S05]  /*7710*/  @!P0 BRA `(.L_x_1459) ;  /* 0x0000000000148947 */ /* 0x000fea0003800000 */
[----:B------:R-:W-:-:S13]  /*7720*/  ISETP.NE.AND P0, PT, R4, 0x4, PT ;  /* 0x000000040400780c */ /* 0x000fda0003f05270 */
[----:B------:R-:W-:Y:S05]  /*7730*/  @P0 BRA `(.L_x_1456) ;  /* 0x0000000800b80947 */ /* 0x000fea0003800000 */
[----:B------:R-:W2:Y:S02]  /*7740*/  LDG.E.64 R2, desc[UR36][R2.64] ;  /* 0x0000002402027981 */ /* 0x000ea4000c1e1b00 */
[----:B--2---:R1:W2:Y:S01]  /*7750*/  I2F.S64 R0, R2 ;  /* 0x0000000200007312 */ /* 0x0042a20000301400 */
[----:B------:R-:W-:Y:S05]  /*7760*/  BRA `(.L_x_1457) ;  /* 0x0000000c00087947 */ /* 0x000fea0003800000 */
.L_x_1459:
[----:B------:R-:W2:Y:S02]  /*7770*/  LDG.E R0, desc[UR36][R2.64] ;  /* 0x0000002402007981 */ /* 0x000ea4000c1e1900 */
[----:B--2---:R-:W-:Y:S01]  /*7780*/  I2FP.F32.S32 R0, R0 ;  /* 0x0000000000007245 */ /* 0x004fe20000201400 */
[----:B------:R-:W-:Y:S06]  /*7790*/  BRA `(.L_x_1457) ;  /* 0x0000000800fc7947 */ /* 0x000fec0003800000 */
.L_x_1458:
[----:B------:R-:W2:Y:S02]  /*77a0*/  LDG.E.U16 R0, desc[UR36][R2.64] ;  /* 0x0000002402007981 */ /* 0x000ea4000c1e1500 */
[----:B--2---:R-:W0:Y:S01]  /*77b0*/  I2F.S16 R0, R0 ;  /* 0x0000000000007306 */ /* 0x004e220000101400 */
[----:B------:R-:W-:Y:S05]  /*77c0*/  BRA `(.L_x_1457) ;  /* 0x0000000800f07947 */ /* 0x000fea0003800000 */
.L_x_1453:
        /* <DEDUP_REMOVED lines=8> */
.L_x_1461:
[----:B------:R-:W2:Y:S02]  /*7850*/  LDG.E.U16 R0, desc[UR36][R2.64] ;  /* 0x0000002402007981 */ /* 0x000ea4000c1e1500 */
[----:B--2---:R-:W-:Y:S01]  /*7860*/  HADD2.F32 R0, -RZ, R0.H0_H0 ;  /* 0x20000000ff007230 */ /* 0x004fe20000004100 */
[----:B------:R-:W-:Y:S06]  /*7870*/  BRA `(.L_x_1457) ;  /* 0x0000000800c47947 */ /* 0x000fec0003800000 */
.L_x_1460:
        /* <DEDUP_REMOVED lines=8> */
.L_x_1463:
[----:B------:R-:W2:Y:S02]  /*7900*/  LDG.E.U16 R0, desc[UR36][R2.64] ;  /* 0x0000002402007981 */ /* 0x000ea4000c1e1500 */
[----:B--2---:R-:W-:Y:S01]  /*7910*/  HADD2.F32 R0, -RZ, R0.H0_H0 ;  /* 0x20000000ff007230 */ /* 0x004fe20000004100 */
[----:B------:R-:W-:Y:S06]  /*7920*/  BRA `(.L_x_1457) ;  /* 0x0000000800987947 */ /* 0x000fec0003800000 */
.L_x_1462:
[----:B------:R-:W2:Y:S01]  /*7930*/  LDG.E.64 R2, desc[UR36][R2.64] ;  /* 0x0000002402027981 */ /* 0x000ea2000c1e1b00 */
[----:B------:R-:W-:Y:S01]  /*7940*/  UMOV UR4, 0xf0000000 ;  /* 0xf000000000047882 */ /* 0x000fe20000000000 */
[----:B------:R-:W-:Y:S01]  /*7950*/  UMOV UR5, 0x380fffff ;  /* 0x380fffff00057882 */ /* 0x000fe20000000000 */
[----:B--2---:R-:W0:Y:S01]  /*7960*/  F2F.F32.F64 R0, R2 ;  /* 0x0000000200007310 */ /* 0x004e220000301000 */
[----:B------:R-:W-:-:S14]  /*7970*/  DSETP.GEU.AND P0, PT, |R2|, UR4, PT ;  /* 0x0000000402007e2a */ /* 0x000fdc000bf0e200 */
[----:B0-----:R-:W-:Y:S01]  /*7980*/  @!P0 FMUL R0, R0, 1.175494350822287508e-38 ;  /* 0x0080000000008820 */ /* 0x001fe20000400000 */
[----:B------:R-:W-:Y:S06]  /*7990*/  BRA `(.L_x_1457) ;  /* 0x00000008007c7947 */ /* 0x000fec0003800000 */
.L_x_1452:
        /* <DEDUP_REMOVED lines=12> */
.L_x_1466:
[----:B------:R-:W2:Y:S01]  /*7a60*/  LDG.E.64 R2, desc[UR36][R2.64] ;  /* 0x0000002402027981 */ /* 0x000ea2000c1e1b00 */
[----:B------:R-:W-:Y:S01]  /*7a70*/  UMOV UR4, 0xf0000000 ;  /* 0xf000000000047882 */ /* 0x000fe20000000000 */
[----:B------:R-:W-:Y:S01]  /*7a80*/  UMOV UR5, 0x380fffff ;  /* 0x380fffff00057882 */ /* 0x000fe20000000000 */
[----:B--2---:R-:W0:Y:S01]  /*7a90*/  F2F.F32.F64 R0, R2 ;  /* 0x0000000200007310 */ /* 0x004e220000301000 */
[----:B------:R-:W-:-:S14]  /*7aa0*/  DSETP.GEU.AND P0, PT, |R2|, UR4, PT ;  /* 0x0000000402007e2a */ /* 0x000fdc000bf0e200 */
[----:B0-----:R-:W-:Y:S01]  /*7ab0*/  @!P0 FMUL R0, R0, 1.175494350822287508e-38 ;  /* 0x0080000000008820 */ /* 0x001fe20000400000 */
[----:B------:R-:W-:Y:S06]  /*7ac0*/  BRA `(.L_x_1457) ;  /* 0x0000000800307947 */ /* 0x000fec0003800000 */
.L_x_1465:
        /* <DEDUP_REMOVED lines=26> */
.L_x_1468:
        /* <DEDUP_REMOVED lines=13> */
.L_x_1467:
[----:B------:R-:W2:Y:S02]  /*7d40*/  LDG.E.U16 R0, desc[UR36][R2.64] ;  /* 0x0000002402007981 */ /* 0x000ea4000c1e1500 */
[----:B--2---:R-:W-:Y:S01]  /*7d50*/  IMAD.U32 R0, R0, 0x10000, RZ ;  /* 0x0001000000007824 */ /* 0x004fe200078e00ff */
[----:B------:R-:W-:Y:S06]  /*7d60*/  BRA `(.L_x_1457) ;  /* 0x0000000400887947 */ /* 0x000fec0003800000 */
.L_x_1464:
        /* <DEDUP_REMOVED lines=11> */
.L_x_1471:
        /* <DEDUP_REMOVED lines=20> */
.L_x_1473:
[----:B------:R-:W-:Y:S05]  /*7f60*/  BSYNC B0 ;  /* 0x0000000000007941 */ /* 0x000fea0003800000 */
.L_x_1472:
[----:B------:R-:W-:Y:S01]  /*7f70*/  LEA R3, R0, 0x3b800000, 0x17 ;  /* 0x3b80000000037811 */ /* 0x000fe200078eb8ff */
[----:B------:R-:W-:-:S05]  /*7f80*/  IMAD.SHL.U32 R0, R2, 0x100000, RZ ;  /* 0x0010000002007824 */ /* 0x000fca00078e00ff */
[----:B------:R-:W-:Y:S01]  /*7f90*/  LOP3.LUT R0, R3, R0, R4, 0xfe, !PT ;  /* 0x0000000003007212 */ /* 0x000fe200078efe04 */
[----:B------:R-:W-:Y:S06]  /*7fa0*/  BRA `(.L_x_1457) ;  /* 0x0000000000f87947 */ /* 0x000fec0003800000 */
.L_x_1470:
        /* <DEDUP_REMOVED lines=20> */
.L_x_1475:
[----:B------:R-:W-:Y:S05]  /*80f0*/  BSYNC B0 ;  /* 0x0000000000007941 */ /* 0x000fea0003800000 */
.L_x_1474:
[----:B------:R-:W-:Y:S01]  /*8100*/  LEA R3, R0, 0x37800000, 0x17 ;  /* 0x3780000000037811 */ /* 0x000fe200078eb8ff */
[----:B------:R-:W-:-:S05]  /*8110*/  IMAD.SHL.U32 R0, R2, 0x200000, RZ ;  /* 0x0020000002007824 */ /* 0x000fca00078e00ff */
[----:B------:R-:W-:Y:S01]  /*8120*/  LOP3.LUT R0, R3, R0, R4, 0xfe, !PT ;  /* 0x0000000003007212 */ /* 0x000fe200078efe04 */
[----:B------:R-:W-:Y:S06]  /*8130*/  BRA `(.L_x_1457) ;  /* 0x0000000000947947 */ /* 0x000fec0003800000 */
.L_x_1469:
        /* <DEDUP_REMOVED lines=14> */
.L_x_1456:
        /* <DEDUP_REMOVED lines=16> */
.L_x_1478:
[----:B------:R-:W-:Y:S01]  /*8320*/  IMAD.MOV.U32 R0, RZ, RZ, RZ ;  /* 0x000000ffff007224 */ /* 0x000fe200078e00ff */
[----:B------:R-:W-:Y:S06]  /*8330*/  BRA `(.L_x_1457) ;  /* 0x0000000000147947 */ /* 0x000fec0003800000 */
.L_x_1477:
[----:B------:R-:W2:Y:S02]  /*8340*/  LDG.E.64 R2, desc[UR36][R2.64] ;  /* 0x0000002402027981 */ /* 0x000ea4000c1e1b00 */
[----:B--2---:R0:W1:Y:S01]  /*8350*/  I2F.U64 R0, R2 ;  /* 0x0000000200007312 */ /* 0x0040620000301000 */
[----:B------:R-:W-:Y:S05]  /*8360*/  BRA `(.L_x_1457) ;  /* 0x0000000000087947 */ /* 0x000fea0003800000 */
.L_x_1476:
[----:B------:R-:W2:Y:S02]  /*8370*/  LDG.E R0, desc[UR36][R2.64] ;  /* 0x0000002402007981 */ /* 0x000ea4000c1e1900 */
[----:B--2---:R-:W-:-:S07]  /*8380*/  I2FP.F32.U32 R0, R0 ;  /* 0x0000000000007245 */ /* 0x004fce0000201000 */
.L_x_1457:
[----:B------:R-:W-:Y:S05]  /*8390*/  BSYNC B6 ;  /* 0x0000000000067941 */ /* 0x000fea0003800000 */
.L_x_1451:
        /* <DEDUP_REMOVED lines=31> */
.L_x_1482:
[----:B------:R-:W0:Y:S02]  /*8590*/  F2I.S64.TRUNC R2, R2 ;  /* 0x0000000200027311 */ /* 0x000e24000020d900 */
[----:B0-----:R-:W-:-:S05]  /*85a0*/  IMAD.MOV.U32 R5, RZ, RZ, R2 ;  /* 0x000000ffff057224 */ /* 0x001fca00078e0002 */
[----:B------:R0:W-:Y:S01]  /*85b0*/  STG.E.U8 desc[UR36][R16.64], R5 ;  /* 0x0000000510007986 */ /* 0x0001e2000c101124 */
[----:B------:R-:W-:Y:S05]  /*85c0*/  BRA `(.L_x_1484) ;  /* 0x0000000c00407947 */ /* 0x000fea0003800000 */
.L_x_1481:
        /* <DEDUP_REMOVED lines=9> */
.L_x_1486:
[----:B------:R-:W0:Y:S02]  /*8660*/  F2I.FTZ.TRUNC.NTZ R3, R2 ;  /* 0x0000000200037305 */ /* 0x000e24000021f100 */
[----:B0-----:R0:W-:Y:S01]  /*8670*/  STG.E desc[UR36][R16.64], R3 ;  /* 0x0000000310007986 */ /* 0x0011e2000c101924 */
[----:B------:R-:W-:Y:S05]  /*8680*/  BRA `(.L_x_1484) ;  /* 0x0000000c00107947 */ /* 0x000fea0003800000 */
.L_x_1485:
[----:B------:R-:W0:Y:S02]  /*8690*/  F2I.FTZ.TRUNC.NTZ R3, R2 ;  /* 0x0000000200037305 */ /* 0x000e24000021f100 */
[----:B0-----:R0:W-:Y:S01]  /*86a0*/  STG.E.U16 desc[UR36][R16.64], R3 ;  /* 0x0000000310007986 */ /* 0x0011e2000c101524 */
[----:B------:R-:W-:Y:S05]  /*86b0*/  BRA `(.L_x_1484) ;  /* 0x0000000c00047947 */ /* 0x000fea0003800000 */
.L_x_1480:
        /* <DEDUP_REMOVED lines=8> */
.L_x_1488:
[----:B------:R-:W-:-:S05]  /*8740*/  F2FP.F16.F32.PACK_AB R2, RZ, R2 ;  /* 0x00000002ff02723e */ /* 0x000fca00000000ff */
[----:B------:R0:W-:Y:S01]  /*8750*/  STG.E.U16 desc[UR36][R16.64], R2 ;  /* 0x0000000210007986 */ /* 0x0001e2000c101524 */
[----:B------:R-:W-:Y:S05]  /*8760*/  BRA `(.L_x_1484) ;  /* 0x0000000800d87947 */ /* 0x000fea0003800000 */
.L_x_1487:
        /* <DEDUP_REMOVED lines=9> */
.L_x_1490:
[----:B------:R-:W-:-:S04]  /*8800*/  F2FP.F16.F32.PACK_AB R3, RZ, R2 ;  /* 0x00000002ff03723e */ /* 0x000fc800000000ff */
[----:B------:R-:W-:-:S05]  /*8810*/  PRMT R3, R3, 0x5410, RZ ;  /* 0x0000541003037816 */ /* 0x000fca00000000ff */
[----:B------:R0:W-:Y:S01]  /*8820*/  STG.E desc[UR36][R16.64], R3 ;  /* 0x0000000310007986 */ /* 0x0001e2000c101924 */
[----:B------:R-:W-:Y:S05]  /*8830*/  BRA `(.L_x_1484) ;  /* 0x0000000800a47947 */ /* 0x000fea0003800000 */
.L_x_1489:
[----:B------:R-:W-:-:S06]  /*8840*/  FMUL.FTZ R2, R2, 1 ;  /* 0x3f80000002027820 */ /* 0x000fcc0000410000 */
[----:B------:R-:W0:Y:S02]  /*8850*/  F2F.F64.F32 R2, R2 ;  /* 0x0000000200027310 */ /* 0x000e240000201800 */
[----:B0-----:R0:W-:Y:S01]  /*8860*/  STG.E.64 desc[UR36][R16.64], R2 ;  /* 0x0000000210007986 */ /* 0x0011e2000c101b24 */
[----:B------:R-:W-:Y:S05]  /*8870*/  BRA `(.L_x_1484) ;  /* 0x0000000800947947 */ /* 0x000fea0003800000 */
.L_x_1479:
        /* <DEDUP_REMOVED lines=12> */
.L_x_1493:
[----:B------:R-:W-:Y:S01]  /*8940*/  FMUL.FTZ R4, R2, 1 ;  /* 0x3f80000002047820 */ /* 0x000fe20000410000 */
[----:B------:R-:W-:-:S05]  /*8950*/  CS2R R6, SRZ ;  /* 0x0000000000067805 */ /* 0x000fca000001ff00 */
[----:B------:R-:W0:Y:S02]  /*8960*/  F2F.F64.F32 R4, R4 ;  /* 0x0000000400047310 */ /* 0x000e240000201800 */
[----:B0-----:R0:W-:Y:S01]  /*8970*/  STG.E.128 desc[UR36][R16.64], R4 ;  /* 0x0000000410007986 */ /* 0x0011e2000c101d24 */
[----:B------:R-:W-:Y:S05]  /*8980*/  BRA `(.L_x_1484) ;  /* 0x0000000800507947 */ /* 0x000fea0003800000 */
.L_x_1492:
        /* <DEDUP_REMOVED lines=20> */
.L_x_1497:
[----:B------:R-:W-:Y:S05]  /*8ad0*/  BSYNC B0 ;  /* 0x0000000000007941 */ /* 0x000fea0003800000 */
.L_x_1496:
[----:B------:R-:W-:-:S05]  /*8ae0*/  LOP3.LUT R5, R0, R5, RZ, 0xfc, !PT ;  /* 0x0000000500057212 */ /* 0x000fca00078efcff */
[----:B------:R0:W-:Y:S01]  /*8af0*/  STG.E.U8 desc[UR36][R16.64], R5 ;  /* 0x0000000510007986 */ /* 0x0001e2000c101124 */
[----:B------:R-:W-:Y:S05]  /*8b00*/  BRA `(.L_x_1484) ;  /* 0x0000000400f07947 */ /* 0x000fea0003800000 */
.L_x_1495:
        /* <DEDUP_REMOVED lines=12> */
.L_x_1499:
[----:B------:R-:W-:Y:S01]  /*8bd0*/  IMAD.MOV.U32 R0, RZ, RZ, 0x7f ;  /* 0x0000007fff007424 */ /* 0x000fe200078e00ff */
[----:B------:R-:W-:-:S04]  /*8be0*/  ISETP.GT.U32.AND P0, PT, R4, 0x7f800000, PT ;  /* 0x7f8000000400780c */ /* 0x000fc80003f04070 */
[----:B------:R-:W-:-:S09]  /*8bf0*/  SEL R0, R0, 0x7c, P0 ;  /* 0x0000007c00007807 */ /* 0x000fd20000000000 */
.L_x_1500:
[----:B------:R-:W-:Y:S05]  /*8c00*/  BSYNC B0 ;  /* 0x0000000000007941 */ /* 0x000fea0003800000 */
.L_x_1498:
[----:B------:R-:W-:-:S04]  /*8c10*/  LOP3.LUT R2, R2, 0x80000000, RZ, 0xc0, !PT ;  /* 0x8000000002027812 */ /* 0x000fc800078ec0ff */
[----:B------:R-:W-:-:S04]  /*8c20*/  SHF.R.U32.HI R3, RZ, 0x18, R2 ;  /* 0x00000018ff037819 */ /* 0x000fc80000011602 */
[----:B------:R-:W-:-:S05]  /*8c30*/  LOP3.LUT R3, R0, R3, RZ, 0xfc, !PT ;  /* 0x0000000300037212 */ /* 0x000fca00078efcff */
[----:B------:R0:W-:Y:S01]  /*8c40*/  STG.E.U8 desc[UR36][R16.64], R3 ;  /* 0x0000000310007986 */ /* 0x0001e2000c101124 */
[----:B------:R-:W-:Y:S05]  /*8c50*/  BRA `(.L_x_1484) ;  /* 0x00000004009c7947 */ /* 0x000fea0003800000 */
.L_x_1494:
[----:B------:R-:W-:-:S05]  /*8c60*/  F2FP.BF16.F32.PACK_AB R2, RZ, R2 ;  /* 0x00000002ff02723e */ /* 0x000fca00000010ff */
[----:B------:R0:W-:Y:S01]  /*8c70*/  STG.E.U16 desc[UR36][R16.64], R2 ;  /* 0x0000000210007986 */ /* 0x0001e2000c101524 */
[----:B------:R-:W-:Y:S05]  /*8c80*/  BRA `(.L_x_1484) ;  /* 0x0000000400907947 */ /* 0x000fea0003800000 */
.L_x_1491:
        /* <DEDUP_REMOVED lines=11> */
.L_x_1503:
        /* <DEDUP_REMOVED lines=16> */
.L_x_1506:
[----:B------:R-:W-:-:S04]  /*8e40*/  LOP3.LUT R2, R2, 0x80000000, RZ, 0xc0, !PT ;  /* 0x8000000002027812 */ /* 0x000fc800078ec0ff */
[----:B------:R-:W-:-:S04]  /*8e50*/  SHF.R.U32.HI R3, RZ, 0x18, R2 ;  /* 0x00000018ff037819 */ /* 0x000fc80000011602 */
[----:B------:R-:W-:-:S04]  /*8e60*/  LOP3.LUT R0, R0, R3, RZ, 0xfc, !PT ;  /* 0x0000000300007212 */ /* 0x000fc800078efcff */
[----:B------:R-:W-:-:S07]  /*8e70*/  PRMT R8, R0, 0x7610, R8 ;  /* 0x0000761000087816 */ /* 0x000fce0000000008 */
.L_x_1505:
[----:B------:R-:W-:Y:S05]  /*8e80*/  BSYNC B0 ;  /* 0x0000000000007941 */ /* 0x000fea0003800000 */
.L_x_1504:
[----:B------:R3:W-:Y:S01]  /*8e90*/  STG.E.U8 desc[UR36][R16.64], R8 ;  /* 0x0000000810007986 */ /* 0x0007e2000c101124 */
[----:B------:R-:W-:Y:S05]  /*8ea0*/  BRA `(.L_x_1484) ;  /* 0x0000000400087947 */ /* 0x000fea0003800000 */
.L_x_1502:
        /* <DEDUP_REMOVED lines=16> */
.L_x_1509:
[----:B------:R-:W-:-:S04]  /*8fb0*/  LOP3.LUT R2, R2, 0x80000000, RZ, 0xc0, !PT ;  /* 0x8000000002027812 */ /* 0x000fc800078ec0ff */
[----:B------:R-:W-:-:S04]  /*8fc0*/  SHF.R.U32.HI R3, RZ, 0x18, R2 ;  /* 0x00000018ff037819 */ /* 0x000fc80000011602 */
[----:B------:R-:W-:-:S04]  /*8fd0*/  LOP3.LUT R0, R0, R3, RZ, 0xfc, !PT ;  /* 0x0000000300007212 */ /* 0x000fc800078efcff */
[----:B------:R-:W-:-:S07]  /*8fe0*/  PRMT R8, R0, 0x7610, R8 ;  /* 0x0000761000087816 */ /* 0x000fce0000000008 */
.L_x_1508:
[----:B------:R-:W-:Y:S05]  /*8ff0*/  BSYNC B0 ;  /* 0x0000000000007941 */ /* 0x000fea0003800000 */
.L_x_1507:
[----:B------:R0:W-:Y:S01]  /*9000*/  STG.E.U8 desc[UR36][R16.64], R8 ;  /* 0x0000000810007986 */ /* 0x0001e2000c101124 */
[----:B------:R-:W-:Y:S05]  /*9010*/  BRA `(.L_x_1484) ;  /* 0x0000000000ac7947 */ /* 0x000fea0003800000 */
.L_x_1501:
        /* <DEDUP_REMOVED lines=21> */
.L_x_1483:
        /* <DEDUP_REMOVED lines=16> */
.L_x_1512:
[----:B------:R-:W-:Y:S05]  /*9270*/  BRA `(.L_x_1484) ;  /* 0x0000000000147947 */ /* 0x000fea0003800000 */
.L_x_1511:
[----:B------:R-:W0:Y:S02]  /*9280*/  F2I.U64.TRUNC R2, R2 ;  /* 0x0000000200027311 */ /* 0x000e24000020d800 */
[----:B0-----:R2:W-:Y:S01]  /*9290*/  STG.E.64 desc[UR36][R16.64], R2 ;  /* 0x0000000210007986 */ /* 0x0015e2000c101b24 */
[----:B------:R-:W-:Y:S05]  /*92a0*/  BRA `(.L_x_1484) ;  /* 0x0000000000087947 */ /* 0x000fea0003800000 */
.L_x_1510:
[----:B------:R-:W0:Y:S02]  /*92b0*/  F2I.FTZ.U32.TRUNC.NTZ R3, R2 ;  /* 0x0000000200037305 */ /* 0x000e24000021f000 */
[----:B0-----:R0:W-:Y:S02]  /*92c0*/  STG.E desc[UR36][R16.64], R3 ;  /* 0x0000000310007986 */ /* 0x0011e4000c101924 */
.L_x_1484:
[----:B------:R-:W-:-:S07]  /*92d0*/  VIADD R19, R19, 0x80 ;  /* 0x0000008013137836 */ /* 0x000fce0000000000 */
.L_x_1449:
[----:B------:R-:W-:Y:S05]  /*92e0*/  BSYNC B7 ;  /* 0x0000000000077941 */ /* 0x000fea0003800000 */
.L_x_1448:
        /* <DEDUP_REMOVED lines=306> */
.L_x_1513:
        /* <DEDUP_REMOVED lines=20> */
[----:B--2---:R-:W2:Y:S01]  /*a750*/  I2F.S16 R0, R0 ;  /* 0x0000000000007306 */ /* 0x004ea20000101400 */
[----:B------:R-:W-:Y:S05]  /*a760*/  BRA `(.L_x_1520) ;  /* 0x0000000c00387947 */ /* 0x000fea0003800000 */
.L_x_1518:
[----:B------:R-:W2:Y:S02]  /*a770*/  LDG.E.U8 R0, desc[UR36][R2.64] ;  /* 0x0000002402007981 */ /* 0x000ea4000c1e1100 */
[----:B--2---:R-:W-:Y:S01]  /*a780*/  I2FP.F32.U32 R0, R0 ;  /* 0x0000000000007245 */ /* 0x004fe20000201000 */
[----:B------:R-:W-:Y:S06]  /*a790*/  BRA `(.L_x_1520) ;  /* 0x0000000c002c7947 */ /* 0x000fec0003800000 */
.L_x_1517:
[----:B------:R-:W-:-:S13]  /*a7a0*/  ISETP.NE.AND P0, PT, R4, 0x2, PT ;  /* 0x000000020400780c */ /* 0x000fda0003f05270 */
[----:B------:R-:W-:Y:S05]  /*a7b0*/  @!P0 BRA `(.L_x_1521) ;  /* 0x0000000000288947 */ /* 0x000fea0003800000 */
[----:B------:R-:W-:-:S13]  /*a7c0*/  ISETP.NE.AND P0, PT, R4, 0x3, PT ;  /* 0x000000030400780c */ /* 0x000fda0003f05270 */
[----:B------:R-:W-:Y:S05]  /*a7d0*/  @!P0 BRA `(.L_x_1522) ;  /* 0x0000000000148947 */ /* 0x000fea0003800000 */
[----:B------:R-:W-:-:S13]  /*a7e0*/  ISETP.NE.AND P0, PT, R4, 0x4, PT ;  /* 0x000000040400780c */ /* 0x000fda0003f05270 */
[----:B------:R-:W-:Y:S05]  /*a7f0*/  @P0 BRA `(.L_x_1519) ;  /* 0x0000000800b80947 */ /* 0x000fea0003800000 */
[----:B------:R-:W2:Y:S02]  /*a800*/  LDG.E.64 R2, desc[UR36][R2.64] ;  /* 0x0000002402027981 */ /* 0x000ea4000c1e1b00 */
[----:B--2---:R3:W4:Y:S01]  /*a810*/  I2F.S64 R0, R2 ;  /* 0x0000000200007312 */ /* 0x0047220000301400 */
[----:B------:R-:W-:Y:S05]  /*a820*/  BRA `(.L_x_1520) ;  /* 0x0000000c00087947 */ /* 0x000fea0003800000 */
.L_x_1522:
[----:B------:R-:W2:Y:S02]  /*a830*/  LDG.E R0, desc[UR36][R2.64] ;  /* 0x0000002402007981 */ /* 0x000ea4000c1e1900 */
[----:B--2---:R-:W-:Y:S01]  /*a840*/  I2FP.F32.S32 R0, R0 ;  /* 0x0000000000007245 */ /* 0x004fe20000201400 */
[----:B------:R-:W-:Y:S06]  /*a850*/  BRA `(.L_x_1520) ;  /* 0x0000000800fc7947 */ /* 0x000fec0003800000 */
.L_x_1521:
[----:B------:R-:W2:Y:S02]  /*a860*/  LDG.E.U16 R0, desc[UR36][R2.64] ;  /* 0x0000002402007981 */ /* 0x000ea4000c1e1500 */
[----:B--2---:R-:W0:Y:S01]  /*a870*/  I2F.S16 R0, R0 ;  /* 0x0000000000007306 */ /* 0x004e220000101400 */
[----:B------:R-:W-:Y:S05]  /*a880*/  BRA `(.L_x_1520) ;  /* 0x0000000800f07947 */ /* 0x000fea0003800000 */
.L_x_1516:
        /* <DEDUP_REMOVED lines=8> */
.L_x_1524:
[----:B------:R-:W2:Y:S02]  /*a910*/  LDG.E.U16 R0, desc[UR36][R2.64] ;  /* 0x0000002402007981 */ /* 0x000ea4000c1e1500 */
[----:B--2---:R-:W-:Y:S01]  /*a920*/  HADD2.F32 R0, -RZ, R0.H0_H0 ;  /* 0x20000000ff007230 */ /* 0x004fe20000004100 */
[----:B------:R-:W-:Y:S06]  /*a930*/  BRA `(.L_x_1520) ;  /* 0x0000000800c47947 */ /* 0x000fec0003800000 */
.L_x_1523:
        /* <DEDUP_REMOVED lines=8> */
.L_x_1526:
[----:B------:R-:W2:Y:S02]  /*a9c0*/  LDG.E.U16 R0, desc[UR36][R2.64] ;  /* 0x0000002402007981 */ /* 0x000ea4000c1e1500 */
[----:B--2---:R-:W-:Y:S01]  /*a9d0*/  HADD2.F32 R0, -RZ, R0.H0_H0 ;  /* 0x20000000ff007230 */ /* 0x004fe20000004100 */
[----:B------:R-:W-:Y:S06]  /*a9e0*/  BRA `(.L_x_1520) ;  /* 0x0000000800987947 */ /* 0x000fec0003800000 */
.L_x_1525:
[----:B------:R-:W2:Y:S01]  /*a9f0*/  LDG.E.64 R2, desc[UR36][R2.64] ;  /* 0x0000002402027981 */ /* 0x000ea2000c1e1b00 */
[----:B------:R-:W-:Y:S01]  /*aa00*/  UMOV UR4, 0xf0000000 ;  /* 0xf000000000047882 */ /* 0x000fe20000000000 */
[----:B------:R-:W-:Y:S01]  /*aa10*/  UMOV UR5, 0x380fffff ;  /* 0x380fffff00057882 */ /* 0x000fe20000000000 */
[----:B--2---:R-:W0:Y:S01]  /*aa20*/  F2F.F32.F64 R0, R2 ;  /* 0x0000000200007310 */ /* 0x004e220000301000 */
[----:B------:R-:W-:-:S14]  /*aa30*/  DSETP.GEU.AND P0, PT, |R2|, UR4, PT ;  /* 0x0000000402007e2a */ /* 0x000fdc000bf0e200 */
[----:B0-----:R-:W-:Y:S01]  /*aa40*/  @!P0 FMUL R0, R0, 1.175494350822287508e-38 ;  /* 0x0080000000008820 */ /* 0x001fe20000400000 */
[----:B------:R-:W-:Y:S06]  /*aa50*/  BRA `(.L_x_1520) ;  /* 0x00000008007c7947 */ /* 0x000fec0003800000 */
.L_x_1515:
        /* <DEDUP_REMOVED lines=12> */
.L_x_1529:
[----:B------:R-:W2:Y:S01]  /*ab20*/  LDG.E.64 R2, desc[UR36][R2.64] ;  /* 0x0000002402027981 */ /* 0x000ea2000c1e1b00 */
[----:B------:R-:W-:Y:S01]  /*ab30*/  UMOV UR4, 0xf0000000 ;  /* 0xf000000000047882 */ /* 0x000fe20000000000 */
[----:B------:R-:W-:Y:S01]  /*ab40*/  UMOV UR5, 0x380fffff ;  /* 0x380fffff00057882 */ /* 0x000fe20000000000 */
[----:B--2---:R-:W0:Y:S01]  /*ab50*/  F2F.F32.F64 R0, R2 ;  /* 0x0000000200007310 */ /* 0x004e220000301000 */
[----:B------:R-:W-:-:S14]  /*ab60*/  DSETP.GEU.AND P0, PT, |R2|, UR4, PT ;  /* 0x0000000402007e2a */ /* 0x000fdc000bf0e200 */
[----:B0-----:R-:W-:Y:S01]  /*ab70*/  @!P0 FMUL R0, R0, 1.175494350822287508e-38 ;  /* 0x0080000000008820 */ /* 0x001fe20000400000 */
[----:B------:R-:W-:Y:S06]  /*ab80*/  BRA `(.L_x_1520) ;  /* 0x0000000800307947 */ /* 0x000fec0003800000 */
.L_x_1528:
        /* <DEDUP_REMOVED lines=26> */
.L_x_1531:
        /* <DEDUP_REMOVED lines=13> */
.L_x_1530:
[----:B------:R-:W2:Y:S02]  /*ae00*/  LDG.E.U16 R0, desc[UR36][R2.64] ;  /* 0x0000002402007981 */ /* 0x000ea4000c1e1500 */
[----:B--2---:R-:W-:Y:S01]  /*ae10*/  IMAD.U32 R0, R0, 0x10000, RZ ;  /* 0x0001000000007824 */ /* 0x004fe200078e00ff */
[----:B------:R-:W-:Y:S06]  /*ae20*/  BRA `(.L_x_1520) ;  /* 0x0000000400887947 */ /* 0x000fec0003800000 */
.L_x_1527:
        /* <DEDUP_REMOVED lines=11> */
.L_x_1534:
        /* <DEDUP_REMOVED lines=20> */
.L_x_1536:
[----:B------:R-:W-:Y:S05]  /*b020*/  BSYNC B0 ;  /* 0x0000000000007941 */ /* 0x000fea0003800000 */
.L_x_1535:
[----:B------:R-:W-:Y:S01]  /*b030*/  LEA R3, R0, 0x3b800000, 0x17 ;  /* 0x3b80000000037811 */ /* 0x000fe200078eb8ff */
[----:B------:R-:W-:-:S05]  /*b040*/  IMAD.SHL.U32 R0, R2, 0x100000, RZ ;  /* 0x0010000002007824 */ /* 0x000fca00078e00ff */
[----:B------:R-:W-:Y:S01]  /*b050*/  LOP3.LUT R0, R3, R0, R4, 0xfe, !PT ;  /* 0x0000000003007212 */ /* 0x000fe200078efe04 */
[----:B------:R-:W-:Y:S06]  /*b060*/  BRA `(.L_x_1520) ;  /* 0x0000000000f87947 */ /* 0x000fec0003800000 */
.L_x_1533:
        /* <DEDUP_REMOVED lines=20> */
.L_x_1538:
[----:B------:R-:W-:Y:S05]  /*b1b0*/  BSYNC B0 ;  /* 0x0000000000007941 */ /* 0x000fea0003800000 */
.L_x_1537:
[----:B------:R-:W-:Y:S01]  /*b1c0*/  LEA R3, R0, 0x37800000, 0x17 ;  /* 0x3780000000037811 */ /* 0x000fe200078eb8ff */
[----:B------:R-:W-:-:S05]  /*b1d0*/  IMAD.SHL.U32 R0, R2, 0x200000, RZ ;  /* 0x0020000002007824 */ /* 0x000fca00078e00ff */
[----:B------:R-:W-:Y:S01]  /*b1e0*/  LOP3.LUT R0, R3, R0, R4, 0xfe, !PT ;  /* 0x0000000003007212 */ /* 0x000fe200078efe04 */
[----:B------:R-:W-:Y:S06]  /*b1f0*/  BRA `(.L_x_1520) ;  /* 0x0000000000947947 */ /* 0x000fec0003800000 */
.L_x_1532:
        /* <DEDUP_REMOVED lines=14> */
.L_x_1519:
        /* <DEDUP_REMOVED lines=16> */
.L_x_1541:
[----:B------:R-:W-:Y:S01]  /*b3e0*/  IMAD.MOV.U32 R0, RZ, RZ, RZ ;  /* 0x000000ffff007224 */ /* 0x000fe200078e00ff */
[----:B------:R-:W-:Y:S06]  /*b3f0*/  BRA `(.L_x_1520) ;  /* 0x0000000000147947 */ /* 0x000fec0003800000 */
.L_x_1540:
[----:B------:R-:W2:Y:S02]  /*b400*/  LDG.E.64 R2, desc[UR36][R2.64] ;  /* 0x0000002402027981 */ /* 0x000ea4000c1e1b00 */
[----:B--2---:R0:W1:Y:S01]  /*b410*/  I2F.U64 R0, R2 ;  /* 0x0000000200007312 */ /* 0x0040620000301000 */
[----:B------:R-:W-:Y:S05]  /*b420*/  BRA `(.L_x_1520) ;  /* 0x0000000000087947 */ /* 0x000fea0003800000 */
.L_x_1539:
[----:B------:R-:W2:Y:S02]  /*b430*/  LDG.E R0, desc[UR36][R2.64] ;  /* 0x0000002402007981 */ /* 0x000ea4000c1e1900 */
[----:B--2---:R-:W-:-:S07]  /*b440*/  I2FP.F32.U32 R0, R0 ;  /* 0x0000000000007245 */ /* 0x004fce0000201000 */
.L_x_1520:
[----:B------:R-:W-:Y:S05]  /*b450*/  BSYNC B6 ;  /* 0x0000000000067941 */ /* 0x000fea0003800000 */
.L_x_1514:
        /* <DEDUP_REMOVED lines=29> */
[----:B0-----:R-:W-:Y:S01]  /*b630*/  STG.E.U8 desc[UR36][R16.64], R3 ;  /* 0x0000000310007986 */ /* 0x001fe2000c101124 */
[----:B------:R-:W-:Y:S05]  /*b640*/  EXIT ;  /* 0x000000000000794d */ /* 0x000fea0003800000 */
.L_x_1545:
[----:B------:R-:W0:Y:S02]  /*b650*/  F2I.S64.TRUNC R2, R2 ;  /* 0x0000000200027311 */ /* 0x000e24000020d900 */
[----:B0-----:R-:W-:-:S05]  /*b660*/  IMAD.MOV.U32 R5, RZ, RZ, R2 ;  /* 0x000000ffff057224 */ /* 0x001fca00078e0002 */
[----:B------:R-:W-:Y:S01]  /*b670*/  STG.E.U8 desc[UR36][R16.64], R5 ;  /* 0x0000000510007986 */ /* 0x000fe2000c101124 */
[----:B------:R-:W-:Y:S05]  /*b680*/  EXIT ;  /* 0x000000000000794d */ /* 0x000fea0003800000 */
.L_x_1544:
[----:B------:R-:W-:-:S13]  /*b690*/  ISETP.NE.AND P0, PT, R5, 0x2, PT ;  /* 0x000000020500780c */ /* 0x000fda0003f05270 */
[----:B------:R-:W-:Y:S05]  /*b6a0*/  @!P0 BRA `(.L_x_1547) ;  /* 0x0000000000288947 */ /* 0x000fea0003800000 */
[----:B------:R-:W-:-:S13]  /*b6b0*/  ISETP.NE.AND P0, PT, R5, 0x3, PT ;  /* 0x000000030500780c */ /* 0x000fda0003f05270 */
[----:B------:R-:W-:Y:S05]  /*b6c0*/  @!P0 BRA `(.L_x_1548) ;  /* 0x0000000000148947 */ /* 0x000fea0003800000 */
[----:B------:R-:W-:-:S13]  /*b6d0*/  ISETP.NE.AND P0, PT, R5, 0x4, PT ;  /* 0x000000040500780c */ /* 0x000fda0003f05270 */
[----:B------:R-:W-:Y:S05]  /*b6e0*/  @P0 BRA `(.L_x_1546) ;  /* 0x0000000800d00947 */ /* 0x000fea0003800000 */
[----:B------:R-:W0:Y:S02]  /*b6f0*/  F2I.S64.TRUNC R2, R2 ;  /* 0x0000000200027311 */ /* 0x000e24000020d900 */
[----:B0-----:R-:W-:Y:S01]  /*b700*/  STG.E.64 desc[UR36][R16.64], R2 ;  /* 0x0000000210007986 */ /* 0x001fe2000c101b24 */
[----:B------:R-:W-:Y:S05]  /*b710*/  EXIT ;  /* 0x000000000000794d */ /* 0x000fea0003800000 */
.L_x_1548:
[----:B------:R-:W0:Y:S02]  /*b720*/  F2I.FTZ.TRUNC.NTZ R3, R2 ;  /* 0x0000000200037305 */ /* 0x000e24000021f100 */
[----:B0-----:R-:W-:Y:S01]  /*b730*/  STG.E desc[UR36][R16.64], R3 ;  /* 0x0000000310007986 */ /* 0x001fe2000c101924 */
[----:B------:R-:W-:Y:S05]  /*b740*/  EXIT ;  /* 0x000000000000794d */ /* 0x000fea0003800000 */
.L_x_1547:
[----:B------:R-:W0:Y:S02]  /*b750*/  F2I.FTZ.TRUNC.NTZ R3, R2 ;  /* 0x0000000200037305 */ /* 0x000e24000021f100 */
[----:B0-----:R-:W-:Y:S01]  /*b760*/  STG.E.U16 desc[UR36][R16.64], R3 ;  /* 0x0000000310007986 */ /* 0x001fe2000c101524 */
[----:B------:R-:W-:Y:S05]  /*b770*/  EXIT ;  /* 0x000000000000794d */ /* 0x000fea0003800000 */
.L_x_1543:
[----:B------:R-:W-:-:S13]  /*b780*/  ISETP.GT.AND P0, PT, R5, 0x6, PT ;  /* 0x000000060500780c */ /* 0x000fda0003f04270 */
[----:B------:R-:W-:Y:S05]  /*b790*/  @P0 BRA `(.L_x_1549) ;  /* 0x0000000000240947 */ /* 0x000fea0003800000 */
[----:B------:R-:W-:-:S13]  /*b7a0*/  ISETP.NE.AND P0, PT, R5, 0x5, PT ;  /* 0x000000050500780c */ /* 0x000fda0003f05270 */
[----:B------:R-:W-:Y:S05]  /*b7b0*/  @!P0 BRA `(.L_x_1550) ;  /* 0x0000000000108947 */ /* 0x000fea0003800000 */
[----:B------:R-:W-:-:S13]  /*b7c0*/  ISETP.NE.AND P0, PT, R5, 0x6, PT ;  /* 0x000000060500780c */ /* 0x000fda0003f05270 */
[----:B------:R-:W-:Y:S05]  /*b7d0*/  @P0 BRA `(.L_x_1546) ;  /* 0x0000000800940947 */ /* 0x000fea0003800000 */
[----:B------:R-:W-:Y:S01]  /*b7e0*/  STG.E desc[UR36][R16.64], R2 ;  /* 0x0000000210007986 */ /* 0x000fe2000c101924 */
[----:B------:R-:W-:Y:S05]  /*b7f0*/  EXIT ;  /* 0x000000000000794d */ /* 0x000fea0003800000 */
.L_x_1550:
[----:B------:R-:W-:-:S05]  /*b800*/  F2FP.F16.F32.PACK_AB R2, RZ, R2 ;  /* 0x00000002ff02723e */ /* 0x000fca00000000ff */
[----:B------:R-:W-:Y:S01]  /*b810*/  STG.E.U16 desc[UR36][R16.64], R2 ;  /* 0x0000000210007986 */ /* 0x000fe2000c101524 */
[----:B------:R-:W-:Y:S05]  /*b820*/  EXIT ;  /* 0x000000000000794d */ /* 0x000fea0003800000 */
.L_x_1549:
[----:B------:R-:W-:-:S13]  /*b830*/  ISETP.NE.AND P0, PT, R5, 0x7, PT ;  /* 0x000000070500780c */ /* 0x000fda0003f05270 */
[----:B------:R-:W-:Y:S05]  /*b840*/  @!P0 BRA `(.L_x_1551) ;  /* 0x00000000002c8947 */ /* 0x000fea0003800000 */
[----:B------:R-:W-:-:S13]  /*b850*/  ISETP.NE.AND P0, PT, R5, 0x8, PT ;  /* 0x000000080500780c */ /* 0x000fda0003f05270 */
[----:B------:R-:W-:Y:S05]  /*b860*/  @!P0 BRA `(.L_x_1552) ;  /* 0x0000000000148947 */ /* 0x000fea0003800000 */
[----:B------:R-:W-:-:S13]  /*b870*/  ISETP.NE.AND P0, PT, R5, 0x9, PT ;  /* 0x000000090500780c */ /* 0x000fda0003f05270 */
[----:B------:R-:W-:Y:S05]  /*b880*/  @P0 BRA `(.L_x_1546) ;  /* 0x0000000800680947 */ /* 0x000fea0003800000 */
[----:B------:R-:W-:-:S05]  /*b890*/  IMAD.MOV.U32 R3, RZ, RZ, RZ ;  /* 0x000000ffff037224 */ /* 0x000fca00078e00ff */
[----:B------:R-:W-:Y:S01]  /*b8a0*/  STG.E.64 desc[UR36][R16.64], R2 ;  /* 0x0000000210007986 */ /* 0x000fe2000c101b24 */
[----:B------:R-:W-:Y:S05]  /*b8b0*/  EXIT ;  /* 0x000000000000794d */ /* 0x000fea0003800000 */
.L_x_1552:
[----:B------:R-:W-:-:S04]  /*b8c0*/  F2FP.F16.F32.PACK_AB R3, RZ, R2 ;  /* 0x00000002ff03723e */ /* 0x000fc800000000ff */
[----:B------:R-:W-:-:S05]  /*b8d0*/  PRMT R3, R3, 0x5410, RZ ;  /* 0x0000541003037816 */ /* 0x000fca00000000ff */
[----:B------:R-:W-:Y:S01]  /*b8e0*/  STG.E desc[UR36][R16.64], R3 ;  /* 0x0000000310007986 */ /* 0x000fe2000c101924 */
[----:B------:R-:W-:Y:S05]  /*b8f0*/  EXIT ;  /* 0x000000000000794d */ /* 0x000fea0003800000 */
.L_x_1551:
[----:B------:R-:W-:-:S06]  /*b900*/  FMUL.FTZ R2, R2, 1 ;  /* 0x3f80000002027820 */ /* 0x000fcc0000410000 */
[----:B------:R-:W0:Y:S02]  /*b910*/  F2F.F64.F32 R2, R2 ;  /* 0x0000000200027310 */ /* 0x000e240000201800 */
[----:B0-----:R-:W-:Y:S01]  /*b920*/  STG.E.64 desc[UR36][R16.64], R2 ;  /* 0x0000000210007986 */ /* 0x001fe2000c101b24 */
[----:B------:R-:W-:Y:S05]  /*b930*/  EXIT ;  /* 0x000000000000794d */ /* 0x000fea0003800000 */
.L_x_1542:
        /* <DEDUP_REMOVED lines=10> */
[----:B------:R-:W-:Y:S01]  /*b9e0*/  STG.E.U8 desc[UR36][R16.64], R3 ;  /* 0x0000000310007986 */ /* 0x000fe2000c101124 */
[----:B------:R-:W-:Y:S05]  /*b9f0*/  EXIT ;  /* 0x000000000000794d */ /* 0x000fea0003800000 */
.L_x_1555:
[----:B------:R-:W-:Y:S01]  /*ba00*/  FMUL.FTZ R4, R2, 1 ;  /* 0x3f80000002047820 */ /* 0x000fe20000410000 */
[----:B------:R-:W-:-:S05]  /*ba10*/  CS2R R6, SRZ ;  /* 0x0000000000067805 */ /* 0x000fca000001ff00 */
[----:B------:R-:W0:Y:S02]  /*ba20*/  F2F.F64.F32 R4, R4 ;  /* 0x0000000400047310 */ /* 0x000e240000201800 */
[----:B0-----:R-:W-:Y:S01]  /*ba30*/  STG.E.128 desc[UR36][R16.64], R4 ;  /* 0x0000000410007986 */ /* 0x001fe2000c101d24 */
[----:B------:R-:W-:Y:S05]  /*ba40*/  EXIT ;  /* 0x000000000000794d */ /* 0x000fea0003800000 */
.L_x_1554:
        /* <DEDUP_REMOVED lines=20> */
.L_x_1559:
[----:B------:R-:W-:Y:S05]  /*bb90*/  BSYNC B0 ;  /* 0x0000000000007941 */ /* 0x000fea0003800000 */
.L_x_1558:
[----:B------:R-:W-:-:S05]  /*bba0*/  LOP3.LUT R5, R0, R5, RZ, 0xfc, !PT ;  /* 0x0000000500057212 */ /* 0x000fca00078efcff */
[----:B------:R-:W-:Y:S01]  /*bbb0*/  STG.E.U8 desc[UR36][R16.64], R5 ;  /* 0x0000000510007986 */ /* 0x000fe2000c101124 */
[----:B------:R-:W-:Y:S05]  /*bbc0*/  EXIT ;  /* 0x000000000000794d */ /* 0x000fea0003800000 */
.L_x_1557:
        /* <DEDUP_REMOVED lines=12> */
.L_x_1561:
[----:B------:R-:W-:Y:S01]  /*bc90*/  IMAD.MOV.U32 R0, RZ, RZ, 0x7f ;  /* 0x0000007fff007424 */ /* 0x000fe200078e00ff */
[----:B------:R-:W-:-:S04]  /*bca0*/  ISETP.GT.U32.AND P0, PT, R4, 0x7f800000, PT ;  /* 0x7f8000000400780c */ /* 0x000fc80003f04070 */
[----:B------:R-:W-:-:S09]  /*bcb0*/  SEL R0, R0, 0x7c, P0 ;  /* 0x0000007c00007807 */ /* 0x000fd20000000000 */
.L_x_1562:
[----:B------:R-:W-:Y:S05]  /*bcc0*/  BSYNC B0 ;  /* 0x0000000000007941 */ /* 0x000fea0003800000 */
.L_x_1560:
[----:B------:R-:W-:-:S04]  /*bcd0*/  LOP3.LUT R2, R2, 0x80000000, RZ, 0xc0, !PT ;  /* 0x8000000002027812 */ /* 0x000fc800078ec0ff */
[----:B------:R-:W-:-:S04]  /*bce0*/  SHF.R.U32.HI R3, RZ, 0x18, R2 ;  /* 0x00000018ff037819 */ /* 0x000fc80000011602 */
[----:B------:R-:W-:-:S05]  /*bcf0*/  LOP3.LUT R3, R0, R3, RZ, 0xfc, !PT ;  /* 0x0000000300037212 */ /* 0x000fca00078efcff */
[----:B------:R-:W-:Y:S01]  /*bd00*/  STG.E.U8 desc[UR36][R16.64], R3 ;  /* 0x0000000310007986 */ /* 0x000fe2000c101124 */
[----:B------:R-:W-:Y:S05]  /*bd10*/  EXIT ;  /* 0x000000000000794d */ /* 0x000fea0003800000 */
.L_x_1556:
[----:B------:R-:W-:-:S05]  /*bd20*/  F2FP.BF16.F32.PACK_AB R2, RZ, R2 ;  /* 0x00000002ff02723e */ /* 0x000fca00000010ff */
[----:B------:R-:W-:Y:S01]  /*bd30*/  STG.E.U16 desc[UR36][R16.64], R2 ;  /* 0x0000000210007986 */ /* 0x000fe2000c101524 */
[----:B------:R-:W-:Y:S05]  /*bd40*/  EXIT ;  /* 0x000000000000794d */ /* 0x000fea0003800000 */
.L_x_1553:
        /* <DEDUP_REMOVED lines=9> */
[----:B0-----:R-:W-:Y:S01]  /*bde0*/  STG.E.U16 desc[UR36][R16.64], R3 ;  /* 0x0000000310007986 */ /* 0x001fe2000c101524 */
[----:B------:R-:W-:Y:S05]  /*bdf0*/  EXIT ;  /* 0x000000000000794d */ /* 0x000fea0003800000 */
.L_x_1565:
        /* <DEDUP_REMOVED lines=16> */
.L_x_1568:
[----:B------:R-:W-:-:S04]  /*bf00*/  LOP3.LUT R2, R2, 0x80000000, RZ, 0xc0, !PT ;  /* 0x8000000002027812 */ /* 0x000fc800078ec0ff */
[----:B------:R-:W-:-:S04]  /*bf10*/  SHF.R.U32.HI R3, RZ, 0x18, R2 ;  /* 0x00000018ff037819 */ /* 0x000fc80000011602 */
[----:B------:R-:W-:-:S04]  /*bf20*/  LOP3.LUT R0, R0, R3, RZ, 0xfc, !PT ;  /* 0x0000000300007212 */ /* 0x000fc800078efcff */
[----:B------:R-:W-:-:S07]  /*bf30*/  PRMT R8, R0, 0x7610, R8 ;  /* 0x0000761000087816 */ /* 0x000fce0000000008 */
.L_x_1567:
[----:B------:R-:W-:Y:S05]  /*bf40*/  BSYNC B0 ;  /* 0x0000000000007941 */ /* 0x000fea0003800000 */
.L_x_1566:
[----:B------:R-:W-:Y:S01]  /*bf50*/  STG.E.U8 desc[UR36][R16.64], R8 ;  /* 0x0000000810007986 */ /* 0x000fe2000c101124 */
[----:B------:R-:W-:Y:S05]  /*bf60*/  EXIT ;  /* 0x000000000000794d */ /* 0x000fea0003800000 */
.L_x_1564:
        /* <DEDUP_REMOVED lines=16> */
.L_x_1571:
[----:B------:R-:W-:-:S04]  /*c070*/  LOP3.LUT R2, R2, 0x80000000, RZ, 0xc0, !PT ;  /* 0x8000000002027812 */ /* 0x000fc800078ec0ff */
[----:B------:R-:W-:-:S04]  /*c080*/  SHF.R.U32.HI R3, RZ, 0x18, R2 ;  /* 0x00000018ff037819 */ /* 0x000fc80000011602 */
[----:B------:R-:W-:-:S04]  /*c090*/  LOP3.LUT R0, R0, R3, RZ, 0xfc, !PT ;  /* 0x0000000300007212 */ /* 0x000fc800078efcff */
[----:B------:R-:W-:-:S07]  /*c0a0*/  PRMT R8, R0, 0x7610, R8 ;  /* 0x0000761000087816 */ /* 0x000fce0000000008 */
.L_x_1570:
[----:B------:R-:W-:Y:S05]  /*c0b0*/  BSYNC B0 ;  /* 0x0000000000007941 */ /* 0x000fea0003800000 */
.L_x_1569:
[----:B------:R-:W-:Y:S01]  /*c0c0*/  STG.E.U8 desc[UR36][R16.64], R8 ;  /* 0x0000000810007986 */ /* 0x000fe2000c101124 */
[----:B------:R-:W-:Y:S05]  /*c0d0*/  EXIT ;  /* 0x000000000000794d */ /* 0x000fea0003800000 */
.L_x_1563:
        /* <DEDUP_REMOVED lines=21> */
.L_x_1546:
        /* <DEDUP_REMOVED lines=16> */
.L_x_1574:
[----:B------:R-:W-:Y:S05]  /*c330*/  EXIT ;  /* 0x000000000000794d */ /* 0x000fea0003800000 */
.L_x_1573:
[----:B------:R-:W0:Y:S02]  /*c340*/  F2I.U64.TRUNC R2, R2 ;  /* 0x0000000200027311 */ /* 0x000e24000020d800 */
[----:B0-----:R-:W-:Y:S01]  /*c350*/  STG.E.64 desc[UR36][R16.64], R2 ;  /* 0x0000000210007986 */ /* 0x001fe2000c101b24 */
[----:B------:R-:W-:Y:S05]  /*c360*/  EXIT ;  /* 0x000000000000794d */ /* 0x000fea0003800000 */
.L_x_1572:
[----:B------:R-:W0:Y:S02]  /*c370*/  F2I.FTZ.U32.TRUNC.NTZ R3, R2 ;  /* 0x0000000200037305 */ /* 0x000e24000021f000 */
[----:B0-----:R-:W-:Y:S01]  /*c380*/  STG.E desc[UR36][R16.64], R3 ;  /* 0x0000000310007986 */ /* 0x001fe2000c101924 */
[----:B------:R-:W-:Y:S05]  /*c390*/  EXIT ;  /* 0x000000000000794d */ /* 0x000fea0003800000 */
.L_x_1575:
        /* <DEDUP_REMOVED lines=14> */
.L_x_2725:


//--------------------- .text._ZN2at6native27unrolled_elementwise_kernelIZZZNS0_16cosh_kernel_cudaERNS_18TensorIteratorBaseEENKUlvE0_clEvENKUlvE0_clEvEUlfE_St5arrayIPcLm2EELi4E23TrivialOffsetCalculatorILi1EjESB_NS0_6memory12LoadWithCastILi1EEENSC_13StoreWithCastILi1EEEEEviT_T0_T2_T3_T4_T5_ --------------------------
	.section	.text._ZN2at6native27unrolled_elementwise_kernelIZZZNS0_16cosh_kernel_cudaERNS_18TensorIteratorBaseEENKUlvE0_clEvENKUlvE0_clEvEUlfE_St5arrayIPcLm2EELi4E23TrivialOffsetCalculatorILi1EjESB_NS0_6memory12LoadWithCastILi1EEENSC_13StoreWithCastILi1EEEEEviT_T0_T2_T3_T4_T5_,"ax",@progbits
	.align	128
        .global         _ZN2at6native27unrolled_elementwise_kernelIZZZNS0_16cosh_kernel_cudaERNS_18TensorIteratorBaseEENKUlvE0_clEvENKUlvE0_clEvEUlfE_St5arrayIPcLm2EELi4E23TrivialOffsetCalculatorILi1EjESB_NS0_6memory12LoadWithCastILi1EEENSC_13StoreWithCastILi1EEEEEviT_T0_T2_T3_T4_T5_
        .type           _ZN2at6native27unrolled_elementwise_kernelIZZZNS0_16cosh_kernel_cudaERNS_18TensorIteratorBaseEENKUlvE0_clEvENKUlvE0_clEvEUlfE_St5arrayIPcLm2EELi4E23TrivialOffsetCalculatorILi1EjESB_NS0_6memory12LoadWithCastILi1EEENSC_13StoreWithCastILi1EEEEEviT_T0_T2_T3_T4_T5_,@function
        .size           _ZN2at6native27unrolled_elementwise_kernelIZZZNS0_16cosh_kernel_cudaERNS_18TensorIteratorBaseEENKUlvE0_clEvENKUlvE0_clEvEUlfE_St5arrayIPcLm2EELi4E23TrivialOffsetCalculatorILi1EjESB_NS0_6memory12LoadWithCastILi1EEENSC_13StoreWithCastILi1EEEEEviT_T0_T2_T3_T4_T5_,(.L_x_2726 - _ZN2at6native27unrolled_elementwise_kernelIZZZNS0_16cosh_kernel_cudaERNS_18TensorIteratorBaseEENKUlvE0_clEvENKUlvE0_clEvEUlfE_St5arrayIPcLm2EELi4E23TrivialOffsetCalculatorILi1EjESB_NS0_6memory12LoadWithCastILi1EEENSC_13StoreWithCastILi1EEEEEviT_T0_T2_T3_T4_T5_)
        .other          _ZN2at6native27unrolled_elementwise_kernelIZZZNS0_16cosh_kernel_cudaERNS_18TensorIteratorBaseEENKUlvE0_clEvENKUlvE0_clEvEUlfE_St5arrayIPcLm2EELi4E23TrivialOffsetCalculatorILi1EjESB_NS0_6memory12LoadWithCastILi1EEENSC_13StoreWithCastILi1EEEEEviT_T0_T2_T3_T4_T5_,@"STO_CUDA_ENTRY STV_DEFAULT"
_ZN2at6native27unrolled_elementwise_kernelIZZZNS0_16cosh_kernel_cudaERNS_18TensorIteratorBaseEENKUlvE0_clEvENKUlvE0_clEvEUlfE_St5arrayIPcLm2EELi4E23TrivialOffsetCalculatorILi1EjESB_NS0_6memory12LoadWithCastILi1EEENSC_13StoreWithCastILi1EEEEEviT_T0_T2_T3_T4_T5_:
.text._ZN2at6native27unrolled_elementwise_kernelIZZZNS0_16cosh_kernel_cudaERNS_18TensorIteratorBaseEENKUlvE0_clEvENKUlvE0_clEvEUlfE_St5arrayIPcLm2EELi4E23TrivialOffsetCalculatorILi1EjESB_NS0_6memory12LoadWithCastILi1EEENSC_13StoreWithCastILi1EEEEEviT_T0_T2_T3_T4_T5_:
[----:B------:R-:W0:Y:S01]  /*0000*/  LDC R1, c[0x0][0x28] ;  /* 0x00000a00ff017b82 */ /* 0x000e220000000800 */
[----:B------:R-:W1:Y:S07]  /*0010*/  S2R R2, SR_CTAID.X ;  /* 0x0000000000027919 */ /* 0x000e6e0000002500 */
[----:B------:R-:W1:Y:S01]  /*0020*/  LDC R17, c[0x0][0x210] ;  /* 0x00008400ff117b82 */ /* 0x000e620000000800 */
[----:B------:R-:W-:Y:S01]  /*0030*/  ULDC.64 UR36, c[0x0][0x208] ;  /* 0x0000820000247ab9 */ /* 0x000fe20000000a00 */
[----:B------:R-:W-:Y:S01]  /*0040*/  BSSY B7, `(.L_x_1576) ;  /* 0x00000ef000077945 */ /* 0x000fe20003800000 */
[----:B------:R-:W2:Y:S01]  /*0050*/  S2R R16, SR_TID.X ;  /* 0x0000000000107919 */ /* 0x000ea20000002100 */
[----:B------:R-:W-:-:S02]  /*0060*/  IMAD.MOV.U32 R24, RZ, RZ, RZ ;  /* 0x000000ffff187224 */ /* 0x000fc400078e00ff */
[----:B------:R-:W-:Y:S02]  /*0070*/  IMAD.MOV.U32 R22, RZ, RZ, RZ ;  /* 0x000000ffff167224 */ /* 0x000fe400078e00ff */
[----:B------:R-:W3:Y:S01]  /*0080*/  LDC.U8 R19, c[0x0][0x22c] ;  /* 0x00008b00ff137b82 */ /* 0x000ee20000000000 */
[----:B-1----:R-:W-:-:S05]  /*0090*/  IMAD R17, R2, -0x200, R17 ;  /* 0xfffffe0002117824 */ /* 0x002fca00078e0211 */
[----:B--2---:R-:W-:-:S13]  /*00a0*/  ISETP.GE.AND P0, PT, R16, R17, PT ;  /* 0x000000111000720c */ /* 0x004fda0003f06270 */
[----:B0--3--:R-:W-:Y:S05]  /*00b0*/  @P0 BRA `(.L_x_1577) ;  /* 0x0000000c009c0947 */ /* 0x009fea0003800000 */
[----:B------:R-:W0:Y:S01]  /*00c0*/  LDC.64 R4, c[0x0][0x220] ;  /* 0x00008800ff047b82 */ /* 0x000e220000000a00 */
[----:B------:R-:W-:Y:S01]  /*00d0*/  PRMT R0, R19, 0x9910, RZ ;  /* 0x0000991013007816 */ /* 0x000fe200000000ff */
[----:B------:R-:W-:Y:S01]  /*00e0*/  IMAD R16, R2, 0x200, R16 ;  /* 0x0000020002107824 */ /* 0x000fe200078e0210 */
[----:B------:R-:W-:Y:S01]  /*00f0*/  ULDC UR4, c[0x0][0x230] ;  /* 0x00008c0000047ab9 */ /* 0x000fe20000000800 */
[----:B------:R-:W-:Y:S01]  /*0100*/  BSSY B6, `(.L_x_1578) ;  /* 0x00000e0000067945 */ /* 0x000fe20003800000 */
        /* <DEDUP_REMOVED lines=14> */
[----:B--2---:R4:W0:Y:S01]  /*01f0*/  I2F.S16 R22, R4 ;  /* 0x0000000400167306 */ /* 0x0048220000101400 */
[----:B------:R-:W-:Y:S05]  /*0200*/  BRA `(.L_x_1584) ;  /* 0x0000000c003c7947 */ /* 0x000fea0003800000 */
.L_x_1582:
[----:B------:R-:W2:Y:S02]  /*0210*/  LDG.E.U8 R4, desc[UR36][R4.64] ;  /* 0x0000002404047981 */ /* 0x000ea4000c1e1100 */
[----:B--2---:R-:W-:Y:S01]  /*0220*/  I2FP.F32.U32 R22, R4 ;  /* 0x0000000400167245 */ /* 0x004fe20000201000 */
[----:B------:R-:W-:Y:S06]  /*0230*/  BRA `(.L_x_1584) ;  /* 0x0000000c00307947 */ /* 0x000fec0003800000 */
.L_x_1581:
[----:B------:R-:W-:-:S13]  /*0240*/  ISETP.NE.AND P0, PT, R0, 0x2, PT ;  /* 0x000000020000780c */ /* 0x000fda0003f05270 */
[----:B------:R-:W-:Y:S05]  /*0250*/  @!P0 BRA `(.L_x_1585) ;  /* 0x0000000000288947 */ /* 0x000fea0003800000 */
[----:B------:R-:W-:-:S13]  /*0260*/  ISETP.NE.AND P0, PT, R0, 0x3, PT ;  /* 0x000000030000780c */ /* 0x000fda0003f05270 */
[----:B------:R-:W-:Y:S05]  /*0270*/  @!P0 BRA `(.L_x_1586) ;  /* 0x0000000000148947 */ /* 0x000fea0003800000 */
[----:B------:R-:W-:-:S13]  /*0280*/  ISETP.NE.AND P0, PT, R0, 0x4, PT ;  /* 0x000000040000780c */ /* 0x000fda0003f05270 */
[----:B------:R-:W-:Y:S05]  /*0290*/  @P0 BRA `(.L_x_1583) ;  /* 0x0000000800bc0947 */ /* 0x000fea0003800000 */
[----:B------:R-:W2:Y:S02]  /*02a0*/  LDG.E.64 R22, desc[UR36][R4.64] ;  /* 0x0000002404167981 */ /* 0x000ea4000c1e1b00 */
[----:B--2---:R0:W1:Y:S01]  /*02b0*/  I2F.S64 R22, R22 ;  /* 0x0000001600167312 */ /* 0x0040620000301400 */
[----:B------:R-:W-:Y:S05]  /*02c0*/  BRA `(.L_x_1584) ;  /* 0x0000000c000c7947 */ /* 0x000fea0003800000 */
.L_x_1586:
[----:B------:R-:W2:Y:S02]  /*02d0*/  LDG.E R4, desc[UR36][R4.64] ;  /* 0x0000002404047981 */ /* 0x000ea4000c1e1900 */
[----:B--2---:R-:W-:Y:S01]  /*02e0*/  I2FP.F32.S32 R22, R4 ;  /* 0x0000000400167245 */ /* 0x004fe20000201400 */
[----:B------:R-:W-:Y:S06]  /*02f0*/  BRA `(.L_x_1584) ;  /* 0x0000000c00007947 */ /* 0x000fec0003800000 */
.L_x_1585:
[----:B------:R-:W2:Y:S02]  /*0300*/  LDG.E.U16 R4, desc[UR36][R4.64] ;  /* 0x0000002404047981 */ /* 0x000ea4000c1e1500 */
[----:B--2---:R2:W3:Y:S01]  /*0310*/  I2F.S16 R22, R4 ;  /* 0x0000000400167306 */ /* 0x0044e20000101400 */
[----:B------:R-:W-:Y:S05]  /*0320*/  BRA `(.L_x_1584) ;  /* 0x0000000800f47947 */ /* 0x000fea0003800000 */
.L_x_1580:
        /* <DEDUP_REMOVED lines=8> */
.L_x_1588:
[----:B------:R-:W2:Y:S02]  /*03b0*/  LDG.E.U16 R4, desc[UR36][R4.64] ;  /* 0x0000002404047981 */ /* 0x000ea4000c1e1500 */
[----:B--2---:R-:W-:Y:S01]  /*03c0*/  HADD2.F32 R22, -RZ, R4.H0_H0 ;  /* 0x20000004ff167230 */ /* 0x004fe20000004100 */
[----:B------:R-:W-:Y:S06]  /*03d0*/  BRA `(.L_x_1584) ;  /* 0x0000000800c87947 */ /* 0x000fec0003800000 */
.L_x_1587:
        /* <DEDUP_REMOVED lines=8> */
.L_x_1590:
[----:B------:R-:W2:Y:S02]  /*0460*/  LDG.E.U16 R4, desc[UR36][R4.64] ;  /* 0x0000002404047981 */ /* 0x000ea4000c1e1500 */
[----:B--2---:R-:W-:Y:S01]  /*0470*/  HADD2.F32 R22, -RZ, R4.H0_H0 ;  /* 0x20000004ff167230 */ /* 0x004fe20000004100 */
[----:B------:R-:W-:Y:S06]  /*0480*/  BRA `(.L_x_1584) ;  /* 0x00000008009c7947 */ /* 0x000fec0003800000 */
.L_x_1589:
[----:B------:R-:W2:Y:S01]  /*0490*/  LDG.E.64 R4, desc[UR36][R4.64] ;  /* 0x0000002404047981 */ /* 0x000ea2000c1e1b00 */
[----:B------:R-:W-:Y:S01]  /*04a0*/  UMOV UR4, 0xf0000000 ;  /* 0xf000000000047882 */ /* 0x000fe20000000000 */
[----:B------:R-:W-:Y:S01]  /*04b0*/  UMOV UR5, 0x380fffff ;  /* 0x380fffff00057882 */ /* 0x000fe20000000000 */
[----:B--2---:R-:W0:Y:S01]  /*04c0*/  F2F.F32.F64 R22, R4 ;  /* 0x0000000400167310 */ /* 0x004e220000301000 */
[----:B------:R-:W-:-:S14]  /*04d0*/  DSETP.GEU.AND P0, PT, |R4|, UR4, PT ;  /* 0x0000000404007e2a */ /* 0x000fdc000bf0e200 */
[----:B0-----:R-:W-:Y:S01]  /*04e0*/  @!P0 FMUL R22, R22, 1.175494350822287508e-38 ;  /* 0x0080000016168820 */ /* 0x001fe20000400000 */
[----:B------:R-:W-:Y:S06]  /*04f0*/  BRA `(.L_x_1584) ;  /* 0x0000000800807947 */ /* 0x000fec0003800000 */
.L_x_1579:
        /* <DEDUP_REMOVED lines=12> */
.L_x_1593:
[----:B------:R-:W2:Y:S01]  /*05c0*/  LDG.E.64 R4, desc[UR36][R4.64] ;  /* 0x0000002404047981 */ /* 0x000ea2000c1e1b00 */
[----:B------:R-:W-:Y:S01]  /*05d0*/  UMOV UR4, 0xf0000000 ;  /* 0xf000000000047882 */ /* 0x000fe20000000000 */
[----:B------:R-:W-:Y:S01]  /*05e0*/  UMOV UR5, 0x380fffff ;  /* 0x380fffff00057882 */ /* 0x000fe20000000000 */
[----:B--2---:R-:W0:Y:S01]  /*05f0*/  F2F.F32.F64 R22, R4 ;  /* 0x0000000400167310 */ /* 0x004e220000301000 */
[----:B------:R-:W-:-:S14]  /*0600*/  DSETP.GEU.AND P0, PT, |R4|, UR4, PT ;  /* 0x0000000404007e2a */ /* 0x000fdc000bf0e200 */
[----:B0-----:R-:W-:Y:S01]  /*0610*/  @!P0 FMUL R22, R22, 1.175494350822287508e-38 ;  /* 0x0080000016168820 */ /* 0x001fe20000400000 */
[----:B------:R-:W-:Y:S06]  /*0620*/  BRA `(.L_x_1584) ;  /* 0x0000000800347947 */ /* 0x000fec0003800000 */
.L_x_1592:
        /* <DEDUP_REMOVED lines=24> */
[----:B------:R-:W-:Y:S01]  /*07b0*/  LOP3.LUT R22, R3, 0x80000000, R22, 0xf8, !PT ;  /* 0x8000000003167812 */ /* 0x000fe200078ef816 */
[----:B------:R-:W-:Y:S06]  /*07c0*/  BRA `(.L_x_1584) ;  /* 0x0000000400cc7947 */ /* 0x000fec0003800000 */
.L_x_1595:
        /* <DEDUP_REMOVED lines=9> */
[----:B------:R-:W-:Y:S01]  /*0860*/  @P0 FMUL.FTZ R22, R3, 1.9259299443872358531e-34 ;  /* 0x0780000003160820 */ /* 0x000fe20000410000 */
[----:B------:R-:W-:Y:S02]  /*0870*/  IMAD.SHL.U32 R3, R4, 0x1000000, RZ ;  /* 0x0100000004037824 */ /* 0x000fe400078e00ff */
[----:B------:R-:W-:-:S05]  /*0880*/  @!P0 FADD.FTZ R22, R0, -0.5 ;  /* 0xbf00000000168421 */ /* 0x000fca0000010000 */
[----:B------:R-:W-:Y:S01]  /*0890*/  LOP3.LUT R22, R22, 0x80000000, R3, 0xf8, !PT ;  /* 0x8000000016167812 */ /* 0x000fe200078ef803 */
[----:B------:R-:W-:Y:S06]  /*08a0*/  BRA `(.L_x_1584) ;  /* 0x0000000400947947 */ /* 0x000fec0003800000 */
.L_x_1594:
[----:B------:R-:W2:Y:S02]  /*08b0*/  LDG.E.U16 R4, desc[UR36][R4.64] ;  /* 0x0000002404047981 */ /* 0x000ea4000c1e1500 */
[----:B--2---:R-:W-:Y:S01]  /*08c0*/  IMAD.U32 R22, R4, 0x10000, RZ ;  /* 0x0001000004167824 */ /* 0x004fe200078e00ff */
[----:B------:R-:W-:Y:S06]  /*08d0*/  BRA `(.L_x_1584) ;  /* 0x0000000400887947 */ /* 0x000fec0003800000 */
.L_x_1591:
        /* <DEDUP_REMOVED lines=11> */
.L_x_1598:
        /* <DEDUP_REMOVED lines=20> */
.L_x_1600:
[----:B------:R-:W-:Y:S05]  /*0ad0*/  BSYNC B0 ;  /* 0x0000000000007941 */ /* 0x000fea0003800000 */
.L_x_1599:
[----:B------:R-:W-:Y:S01]  /*0ae0*/  IMAD.SHL.U32 R3, R3, 0x100000, RZ ;  /* 0x0010000003037824 */ /* 0x000fe200078e00ff */
[----:B------:R-:W-:-:S04]  /*0af0*/  LEA R5, R0, 0x3b800000, 0x17 ;  /* 0x3b80000000057811 */ /* 0x000fc800078eb8ff */
[----:B------:R-:W-:Y:S01]  /*0b00*/  LOP3.LUT R22, R5, R3, R22, 0xfe, !PT ;  /* 0x0000000305167212 */ /* 0x000fe200078efe16 */
[----:B------:R-:W-:Y:S06]  /*0b10*/  BRA `(.L_x_1584) ;  /* 0x0000000000f87947 */ /* 0x000fec0003800000 */
.L_x_1597:
        /* <DEDUP_REMOVED lines=20> */
.L_x_1602:
[----:B------:R-:W-:Y:S05]  /*0c60*/  BSYNC B0 ;  /* 0x0000000000007941 */ /* 0x000fea0003800000 */
.L_x_1601:
[----:B------:R-:W-:Y:S01]  /*0c70*/  IMAD.SHL.U32 R3, R3, 0x200000, RZ ;  /* 0x0020000003037824 */ /* 0x000fe200078e00ff */
[----:B------:R-:W-:-:S04]  /*0c80*/  LEA R5, R0, 0x37800000, 0x17 ;  /* 0x3780000000057811 */ /* 0x000fc800078eb8ff */
[----:B------:R-:W-:Y:S01]  /*0c90*/  LOP3.LUT R22, R5, R3, R22, 0xfe, !PT ;  /* 0x0000000305167212 */ /* 0x000fe200078efe16 */
[----:B------:R-:W-:Y:S06]  /*0ca0*/  BRA `(.L_x_1584) ;  /* 0x0000000000947947 */ /* 0x000fec0003800000 */
.L_x_1596:
        /* <DEDUP_REMOVED lines=14> */
.L_x_1583:
        /* <DEDUP_REMOVED lines=16> */
.L_x_1605:
[----:B------:R-:W-:Y:S01]  /*0e90*/  IMAD.MOV.U32 R22, RZ, RZ, RZ ;  /* 0x000000ffff167224 */ /* 0x000fe200078e00ff */
[----:B------:R-:W-:Y:S06]  /*0ea0*/  BRA `(.L_x_1584) ;  /* 0x0000000000147947 */ /* 0x000fec0003800000 */
.L_x_1604:
[----:B------:R-:W2:Y:S02]  /*0eb0*/  LDG.E.64 R22, desc[UR36][R4.64] ;  /* 0x0000002404167981 */ /* 0x000ea4000c1e1b00 */
[----:B--2---:R0:W1:Y:S01]  /*0ec0*/  I2F.U64 R22, R22 ;  /* 0x0000001600167312 */ /* 0x0040620000301000 */
[----:B------:R-:W-:Y:S05]  /*0ed0*/  BRA `(.L_x_1584) ;  /* 0x0000000000087947 */ /* 0x000fea0003800000 */
.L_x_1603:
[----:B------:R-:W2:Y:S02]  /*0ee0*/  LDG.E R4, desc[UR36][R4.64] ;  /* 0x0000002404047981 */ /* 0x000ea4000c1e1900 */
[----:B--2---:R-:W-:-:S07]  /*0ef0*/  I2FP.F32.U32 R22, R4 ;  /* 0x0000000400167245 */ /* 0x004fce0000201000 */
.L_x_1584:
[----:B------:R-:W-:Y:S05]  /*0f00*/  BSYNC B6 ;  /* 0x0000000000067941 */ /* 0x000fea0003800000 */
.L_x_1578:
[----:B------:R-:W2:Y:S02]  /*0f10*/  S2R R16, SR_TID.X ;  /* 0x0000000000107919 */ /* 0x000ea40000002100 */
[----:B--2---:R-:W-:-:S07]  /*0f20*/  VIADD R16, R16, 0x80 ;  /* 0x0000008010107836 */ /* 0x004fce0000000000 */
.L_x_1577:
[----:B------:R-:W-:Y:S05]  /*0f30*/  BSYNC B7 ;  /* 0x0000000000077941 */ /* 0x000fea0003800000 */
.L_x_1576:
[----:B------:R-:W-:Y:S01]  /*0f40*/  ISETP.GE.AND P0, PT, R16, R17, PT ;  /* 0x000000111000720c */ /* 0x000fe20003f06270 */
[----:B------:R-:W-:-:S12]  /*0f50*/  BSSY B7, `(.L_x_1606) ;  /* 0x00000e8000077945 */ /* 0x000fd80003800000 */
[----:B------:R-:W-:Y:S05]  /*0f60*/  @P0 BRA `(.L_x_1607) ;  /* 0x0000000c00980947 */ /* 0x000fea0003800000 */
[----:B0---4-:R-:W0:Y:S01]  /*0f70*/  LDC.64 R4, c[0x0][0x220] ;  /* 0x00008800ff047b82 */ /* 0x011e220000000a00 */
[----:B------:R-:W-:Y:S01]  /*0f80*/  IMAD R0, R2, 0x200, R16 ;  /* 0x0000020002007824 */ /* 0x000fe200078e0210 */
[----:B------:R-:W-:Y:S01]  /*0f90*/  PRMT R6, R19, 0x9910, RZ ;  /* 0x0000991013067816 */ /* 0x000fe200000000ff */
[----:B------:R-:W-:Y:S01]  /*0fa0*/  ULDC UR4, c[0x0][0x230] ;  /* 0x00008c0000047ab9 */ /* 0x000fe20000000800 */
[----:B------:R-:W-:Y:S01]  /*0fb0*/  BSSY B6, `(.L_x_1608) ;  /* 0x00000e0000067945 */ /* 0x000fe20003800000 */
        /* <DEDUP_REMOVED lines=17> */
.L_x_1612:
[----:B------:R-:W2:Y:S02]  /*10d0*/  LDG.E.U8 R4, desc[UR36][R4.64] ;  /* 0x0000002404047981 */ /* 0x000ea4000c1e1100 */
[----:B--2---:R-:W-:Y:S01]  /*10e0*/  I2FP.F32.U32 R24, R4 ;  /* 0x0000000400187245 */ /* 0x004fe20000201000 */
[----:B------:R-:W-:Y:S06]  /*10f0*/  BRA `(.L_x_1614) ;  /* 0x0000000c002c7947 */ /* 0x000fec0003800000 */
.L_x_1611:
        /* <DEDUP_REMOVED lines=9> */
.L_x_1616:
[----:B------:R-:W2:Y:S02]  /*1190*/  LDG.E R4, desc[UR36][R4.64] ;  /* 0x0000002404047981 */ /* 0x000ea4000c1e1900 */
[----:B--2---:R-:W-:Y:S01]  /*11a0*/  I2FP.F32.S32 R24, R4 ;  /* 0x0000000400187245 */ /* 0x004fe20000201400 */
[----:B------:R-:W-:Y:S06]  /*11b0*/  BRA `(.L_x_1614) ;  /* 0x0000000800fc7947 */ /* 0x000fec0003800000 */
.L_x_1615:
[----:B------:R-:W2:Y:S02]  /*11c0*/  LDG.E.U16 R4, desc[UR36][R4.64] ;  /* 0x0000002404047981 */ /* 0x000ea4000c1e1500 */
[----:B--2---:R0:W2:Y:S01]  /*11d0*/  I2F.S16 R24, R4 ;  /* 0x0000000400187306 */ /* 0x0040a20000101400 */
[----:B------:R-:W-:Y:S05]  /*11e0*/  BRA `(.L_x_1614) ;  /* 0x0000000800f07947 */ /* 0x000fea0003800000 */
.L_x_1610:
        /* <DEDUP_REMOVED lines=8> */
.L_x_1618:
[----:B------:R-:W2:Y:S02]  /*1270*/  LDG.E.U16 R4, desc[UR36][R4.64] ;  /* 0x0000002404047981 */ /* 0x000ea4000c1e1500 */
[----:B--2---:R-:W-:Y:S01]  /*1280*/  HADD2.F32 R24, -RZ, R4.H0_H0 ;  /* 0x20000004ff187230 */ /* 0x004fe20000004100 */
[----:B------:R-:W-:Y:S06]  /*1290*/  BRA `(.L_x_1614) ;  /* 0x0000000800c47947 */ /* 0x000fec0003800000 */
.L_x_1617:
        /* <DEDUP_REMOVED lines=8> */
.L_x_1620:
[----:B------:R-:W2:Y:S02]  /*1320*/  LDG.E.U16 R4, desc[UR36][R4.64] ;  /* 0x0000002404047981 */ /* 0x000ea4000c1e1500 */
[----:B--2---:R-:W-:Y:S01]  /*1330*/  HADD2.F32 R24, -RZ, R4.H0_H0 ;  /* 0x20000004ff187230 */ /* 0x004fe20000004100 */
[----:B------:R-:W-:Y:S06]  /*1340*/  BRA `(.L_x_1614) ;  /* 0x0000000800987947 */ /* 0x000fec0003800000 */
.L_x_1619:
[----:B------:R-:W2:Y:S01]  /*1350*/  LDG.E.64 R4, desc[UR36][R4.64] ;  /* 0x0000002404047981 */ /* 0x000ea2000c1e1b00 */
[----:B------:R-:W-:Y:S01]  /*1360*/  UMOV UR4, 0xf0000000 ;  /* 0xf000000000047882 */ /* 0x000fe20000000000 */
[----:B------:R-:W-:Y:S01]  /*1370*/  UMOV UR5, 0x380fffff ;  /* 0x380fffff00057882 */ /* 0x000fe20000000000 */
[----:B--2---:R-:W0:Y:S01]  /*1380*/  F2F.F32.F64 R24, R4 ;  /* 0x0000000400187310 */ /* 0x004e220000301000 */
[----:B------:R-:W-:-:S14]  /*1390*/  DSETP.GEU.AND P0, PT, |R4|, UR4, PT ;  /* 0x0000000404007e2a */ /* 0x000fdc000bf0e200 */
[----:B0-----:R-:W-:Y:S01]  /*13a0*/  @!P0 FMUL R24, R24, 1.175494350822287508e-38 ;  /* 0x0080000018188820 */ /* 0x001fe20000400000 */
[----:B------:R-:W-:Y:S06]  /*13b0*/  BRA `(.L_x_1614) ;  /* 0x00000008007c7947 */ /* 0x000fec0003800000 */
.L_x_1609:
        /* <DEDUP_REMOVED lines=12> */
.L_x_1623:
[----:B------:R-:W2:Y:S01]  /*1480*/  LDG.E.64 R4, desc[UR36][R4.64] ;  /* 0x0000002404047981 */ /* 0x000ea2000c1e1b00 */
[----:B------:R-:W-:Y:S01]  /*1490*/  UMOV UR4, 0xf0000000 ;  /* 0xf000000000047882 */ /* 0x000fe20000000000 */
[----:B------:R-:W-:Y:S01]  /*14a0*/  UMOV UR5, 0x380fffff ;  /* 0x380fffff00057882 */ /* 0x000fe20000000000 */
[----:B--2---:R-:W0:Y:S01]  /*14b0*/  F2F.F32.F64 R24, R4 ;  /* 0x0000000400187310 */ /* 0x004e220000301000 */
[----:B------:R-:W-:-:S14]  /*14c0*/  DSETP.GEU.AND P0, PT, |R4|, UR4, PT ;  /* 0x0000000404007e2a */ /* 0x000fdc000bf0e200 */
[----:B0-----:R-:W-:Y:S01]  /*14d0*/  @!P0 FMUL R24, R24, 1.175494350822287508e-38 ;  /* 0x0080000018188820 */ /* 0x001fe20000400000 */
[----:B------:R-:W-:Y:S06]  /*14e0*/  BRA `(.L_x_1614) ;  /* 0x0000000800307947 */ /* 0x000fec0003800000 */
.L_x_1622:
        /* <DEDUP_REMOVED lines=26> */
.L_x_1625:
        /* <DEDUP_REMOVED lines=13> */
.L_x_1624:
[----:B------:R-:W2:Y:S02]  /*1760*/  LDG.E.U16 R4, desc[UR36][R4.64] ;  /* 0x0000002404047981 */ /* 0x000ea4000c1e1500 */
[----:B--2---:R-:W-:Y:S01]  /*1770*/  IMAD.U32 R24, R4, 0x10000, RZ ;  /* 0x0001000004187824 */ /* 0x004fe200078e00ff */
[----:B------:R-:W-:Y:S06]  /*1780*/  BRA `(.L_x_1614) ;  /* 0x0000000400887947 */ /* 0x000fec0003800000 */
.L_x_1621:
        /* <DEDUP_REMOVED lines=11> */
.L_x_1628:
        /* <DEDUP_REMOVED lines=20> */
.L_x_1630:
[----:B------:R-:W-:Y:S05]  /*1980*/  BSYNC B0 ;  /* 0x0000000000007941 */ /* 0x000fea0003800000 */
.L_x_1629:
[----:B------:R-:W-:Y:S01]  /*1990*/  IMAD.SHL.U32 R3, R3, 0x100000, RZ ;  /* 0x0010000003037824 */ /* 0x000fe200078e00ff */
[----:B------:R-:W-:-:S04]  /*19a0*/  LEA R5, R0, 0x3b800000, 0x17 ;  /* 0x3b80000000057811 */ /* 0x000fc800078eb8ff */
[----:B------:R-:W-:Y:S01]  /*19b0*/  LOP3.LUT R24, R5, R3, R24, 0xfe, !PT ;  /* 0x0000000305187212 */ /* 0x000fe200078efe18 */
[----:B------:R-:W-:Y:S06]  /*19c0*/  BRA `(.L_x_1614) ;  /* 0x0000000000f87947 */ /* 0x000fec0003800000 */
.L_x_1627:
        /* <DEDUP_REMOVED lines=20> */
.L_x_1632:
[----:B------:R-:W-:Y:S05]  /*1b10*/  BSYNC B0 ;  /* 0x0000000000007941 */ /* 0x000fea0003800000 */
.L_x_1631:
[----:B------:R-:W-:Y:S01]  /*1b20*/  IMAD.SHL.U32 R3, R3, 0x200000, RZ ;  /* 0x0020000003037824 */ /* 0x000fe200078e00ff */
[----:B------:R-:W-:-:S04]  /*1b30*/  LEA R5, R0, 0x37800000, 0x17 ;  /* 0x3780000000057811 */ /* 0x000fc800078eb8ff */
[----:B------:R-:W-:Y:S01]  /*1b40*/  LOP3.LUT R24, R5, R3, R24, 0xfe, !PT ;  /* 0x0000000305187212 */ /* 0x000fe200078efe18 */
[----:B------:R-:W-:Y:S06]  /*1b50*/  BRA `(.L_x_1614) ;  /* 0x0000000000947947 */ /* 0x000fec0003800000 */
.L_x_1626:
        /* <DEDUP_REMOVED lines=14> */
.L_x_1613:
        /* <DEDUP_REMOVED lines=15> */
[----:B01-3-5:R-:W-:Y:S05]  /*1d30*/  CALL.ABS.NOINC R14 ;  /* 0x000000000e007343 */ /* 0x02bfea0003c00000 */
.L_x_1635:
[----:B------:R-:W-:Y:S01]  /*1d40*/  IMAD.MOV.U32 R24, RZ, RZ, RZ ;  /* 0x000000ffff187224 */ /* 0x000fe200078e00ff */
[----:B------:R-:W-:Y:S06]  /*1d50*/  BRA `(.L_x_1614) ;  /* 0x0000000000147947 */ /* 0x000fec0003800000 */
.L_x_1634:
[----:B------:R-:W2:Y:S02]  /*1d60*/  LDG.E.64 R24, desc[UR36][R4.64] ;  /* 0x0000002404187981 */ /* 0x000ea4000c1e1b00 */
[----:B--2---:R0:W2:Y:S01]  /*1d70*/  I2F.U64 R24, R24 ;  /* 0x0000001800187312 */ /* 0x0040a20000301000 */
[----:B------:R-:W-:Y:S05]  /*1d80*/  BRA `(.L_x_1614) ;  /* 0x0000000000087947 */ /* 0x000fea0003800000 */
.L_x_1633:
[----:B------:R-:W2:Y:S02]  /*1d90*/  LDG.E R4, desc[UR36][R4.64] ;  /* 0x0000002404047981 */ /* 0x000ea4000c1e1900 */
[----:B--2---:R-:W-:-:S07]  /*1da0*/  I2FP.F32.U32 R24, R4 ;  /* 0x0000000400187245 */ /* 0x004fce0000201000 */
.L_x_1614:
[----:B------:R-:W-:Y:S05]  /*1db0*/  BSYNC B6 ;  /* 0x0000000000067941 */ /* 0x000fea0003800000 */
.L_x_1608:
[----:B------:R-:W-:-:S07]  /*1dc0*/  VIADD R16, R16, 0x80 ;  /* 0x0000008010107836 */ /* 0x000fce0000000000 */
.L_x_1607:
[----:B------:R-:W-:Y:S05]  /*1dd0*/  BSYNC B7 ;  /* 0x0000000000077941 */ /* 0x000fea0003800000 */
.L_x_1606:
[----:B------:R-:W-:Y:S01]  /*1de0*/  ISETP.GE.AND P0, PT, R16, R17, PT ;  /* 0x000000111000720c */ /* 0x000fe20003f06270 */
[----:B------:R-:W-:Y:S01]  /*1df0*/  BSSY B7, `(.L_x_1636) ;  /* 0x00000ea000077945 */ /* 0x000fe20003800000 */
[----:B------:R-:W-:Y:S02]  /*1e00*/  IMAD.MOV.U32 R18, RZ, RZ, RZ ;  /* 0x000000ffff127224 */ /* 0x000fe400078e00ff */
[----:B0-----:R-:W-:-:S09]  /*1e10*/  IMAD.MOV.U32 R23, RZ, RZ, RZ ;  /* 0x000000ffff177224 */ /* 0x001fd200078e00ff */
[----:B------:R-:W-:Y:S05]  /*1e20*/  @P0 BRA `(.L_x_1637) ;  /* 0x0000000c00980947 */ /* 0x000fea0003800000 */
[----:B--2-4-:R-:W0:Y:S01]  /*1e30*/  LDC.64 R4, c[0x0][0x220] ;  /* 0x00008800ff047b82 */ /* 0x014e220000000a00 */
        /* <DEDUP_REMOVED lines=19> */
[----:B--2---:R0:W2:Y:S01]  /*1f70*/  I2F.S16 R23, R4 ;  /* 0x0000000400177306 */ /* 0x0040a20000101400 */
[----:B------:R-:W-:Y:S05]  /*1f80*/  BRA `(.L_x_1644) ;  /* 0x0000000c00387947 */ /* 0x000fea0003800000 */
.L_x_1642:
[----:B------:R-:W2:Y:S02]  /*1f90*/  LDG.E.U8 R4, desc[UR36][R4.64] ;  /* 0x0000002404047981 */ /* 0x000ea4000c1e1100 */
[----:B--2---:R-:W-:Y:S01]  /*1fa0*/  I2FP.F32.U32 R23, R4 ;  /* 0x0000000400177245 */ /* 0x004fe20000201000 */
[----:B------:R-:W-:Y:S06]  /*1fb0*/  BRA `(.L_x_1644) ;  /* 0x0000000c002c7947 */ /* 0x000fec0003800000 */
.L_x_1641:
        /* <DEDUP_REMOVED lines=9> */
.L_x_1646:
[----:B------:R-:W2:Y:S02]  /*2050*/  LDG.E R4, desc[UR36][R4.64] ;  /* 0x0000002404047981 */ /* 0x000ea4000c1e1900 */
[----:B--2---:R-:W-:Y:S01]  /*2060*/  I2FP.F32.S32 R23, R4 ;  /* 0x0000000400177245 */ /* 0x004fe20000201400 */
[----:B------:R-:W-:Y:S06]  /*2070*/  BRA `(.L_x_1644) ;  /* 0x0000000800fc7947 */ /* 0x000fec0003800000 */
.L_x_1645:
[----:B------:R-:W2:Y:S02]  /*2080*/  LDG.E.U16 R4, desc[UR36][R4.64] ;  /* 0x0000002404047981 */ /* 0x000ea4000c1e1500 */
[----:B--2---:R4:W0:Y:S01]  /*2090*/  I2F.S16 R23, R4 ;  /* 0x0000000400177306 */ /* 0x0048220000101400 */
[----:B------:R-:W-:Y:S05]  /*20a0*/  BRA `(.L_x_1644) ;  /* 0x0000000800f07947 */ /* 0x000fea0003800000 */
.L_x_1640:
        /* <DEDUP_REMOVED lines=8> */
.L_x_1648:
[----:B------:R-:W2:Y:S02]  /*2130*/  LDG.E.U16 R4, desc[UR36][R4.64] ;  /* 0x0000002404047981 */ /* 0x000ea4000c1e1500 */
[----:B--2---:R-:W-:Y:S01]  /*2140*/  HADD2.F32 R23, -RZ, R4.H0_H0 ;  /* 0x20000004ff177230 */ /* 0x004fe20000004100 */
[----:B------:R-:W-:Y:S06]  /*2150*/  BRA `(.L_x_1644) ;  /* 0x0000000800c47947 */ /* 0x000fec0003800000 */
.L_x_1647:
        /* <DEDUP_REMOVED lines=8> */
.L_x_1650:
[----:B------:R-:W2:Y:S02]  /*21e0*/  LDG.E.U16 R4, desc[UR36][R4.64] ;  /* 0x0000002404047981 */ /* 0x000ea4000c1e1500 */
[----:B--2---:R-:W-:Y:S01]  /*21f0*/  HADD2.F32 R23, -RZ, R4.H0_H0 ;  /* 0x20000004ff177230 */ /* 0x004fe20000004100 */
[----:B------:R-:W-:Y:S06]  /*2200*/  BRA `(.L_x_1644) ;  /* 0x0000000800987947 */ /* 0x000fec0003800000 */
.L_x_1649:
[----:B------:R-:W2:Y:S01]  /*2210*/  LDG.E.64 R4, desc[UR36][R4.64] ;  /* 0x0000002404047981 */ /* 0x000ea2000c1e1b00 */
[----:B------:R-:W-:Y:S01]  /*2220*/  UMOV UR4, 0xf0000000 ;  /* 0xf000000000047882 */ /* 0x000fe20000000000 */
[----:B------:R-:W-:Y:S01]  /*2230*/  UMOV UR5, 0x380fffff ;  /* 0x380fffff00057882 */ /* 0x000fe20000000000 */
[----:B--2---:R-:W0:Y:S01]  /*2240*/  F2F.F32.F64 R23, R4 ;  /* 0x0000000400177310 */ /* 0x004e220000301000 */
[----:B------:R-:W-:-:S14]  /*2250*/  DSETP.GEU.AND P0, PT, |R4|, UR4, PT ;  /* 0x0000000404007e2a */ /* 0x000fdc000bf0e200 */
[----:B0-----:R-:W-:Y:S01]  /*2260*/  @!P0 FMUL R23, R23, 1.175494350822287508e-38 ;  /* 0x0080000017178820 */ /* 0x001fe20000400000 */
[----:B------:R-:W-:Y:S06]  /*2270*/  BRA `(.L_x_1644) ;  /* 0x00000008007c7947 */ /* 0x000fec0003800000 */
.L_x_1639:
        /* <DEDUP_REMOVED lines=12> */
.L_x_1653:
[----:B------:R-:W2:Y:S01]  /*2340*/  LDG.E.64 R4, desc[UR36][R4.64] ;  /* 0x0000002404047981 */ /* 0x000ea2000c1e1b00 */
[----:B------:R-:W-:Y:S01]  /*2350*/  UMOV UR4, 0xf0000000 ;  /* 0xf000000000047882 */ /* 0x000fe20000000000 */
[----:B------:R-:W-:Y:S01]  /*2360*/  UMOV UR5, 0x380fffff ;  /* 0x380fffff00057882 */ /* 0x000fe20000000000 */
[----:B--2---:R-:W0:Y:S01]  /*2370*/  F2F.F32.F64 R23, R4 ;  /* 0x0000000400177310 */ /* 0x004e220000301000 */
[----:B------:R-:W-:-:S14]  /*2380*/  DSETP.GEU.AND P0, PT, |R4|, UR4, PT ;  /* 0x0000000404007e2a */ /* 0x000fdc000bf0e200 */
[----:B0-----:R-:W-:Y:S01]  /*2390*/  @!P0 FMUL R23, R23, 1.175494350822287508e-38 ;  /* 0x0080000017178820 */ /* 0x001fe20000400000 */
[----:B------:R-:W-:Y:S06]  /*23a0*/  BRA `(.L_x_1644) ;  /* 0x0000000800307947 */ /* 0x000fec0003800000 */
.L_x_1652:
        /* <DEDUP_REMOVED lines=26> */
.L_x_1655:
        /* <DEDUP_REMOVED lines=11> */
[----:B------:R-:W-:Y:S01]  /*2600*/  LOP3.LUT R23, R23, 0x80000000, R0, 0xf8, !PT ;  /* 0x8000000017177812 */ /* 0x000fe200078ef800 */
[----:B------:R-:W-:Y:S06]  /*2610*/  BRA `(.L_x_1644) ;  /* 0x0000000400947947 */ /* 0x000fec0003800000 */
.L_x_1654:
[----:B------:R-:W2:Y:S02]  /*2620*/  LDG.E.U16 R4, desc[UR36][R4.64] ;  /* 0x0000002404047981 */ /* 0x000ea4000c1e1500 */
[----:B--2---:R-:W-:Y:S01]  /*2630*/  IMAD.U32 R23, R4, 0x10000, RZ ;  /* 0x0001000004177824 */ /* 0x004fe200078e00ff */
[----:B------:R-:W-:Y:S06]  /*2640*/  BRA `(.L_x_1644) ;  /* 0x0000000400887947 */ /* 0x000fec0003800000 */
.L_x_1651:
        /* <DEDUP_REMOVED lines=11> */
.L_x_1658:
        /* <DEDUP_REMOVED lines=20> */
.L_x_1660:
[----:B------:R-:W-:Y:S05]  /*2840*/  BSYNC B0 ;  /* 0x0000000000007941 */ /* 0x000fea0003800000 */
.L_x_1659:
[----:B------:R-:W-:Y:S01]  /*2850*/  IMAD.SHL.U32 R3, R3, 0x100000, RZ ;  /* 0x0010000003037824 */ /* 0x000fe200078e00ff */
[----:B------:R-:W-:-:S04]  /*2860*/  LEA R0, R0, 0x3b800000, 0x17 ;  /* 0x3b80000000007811 */ /* 0x000fc800078eb8ff */
[----:B------:R-:W-:Y:S01]  /*2870*/  LOP3.LUT R23, R0, R3, R23, 0xfe, !PT ;  /* 0x0000000300177212 */ /* 0x000fe200078efe17 */
[----:B------:R-:W-:Y:S06]  /*2880*/  BRA `(.L_x_1644) ;  /* 0x0000000000f87947 */ /* 0x000fec0003800000 */
.L_x_1657:
        /* <DEDUP_REMOVED lines=20> */
.L_x_1662:
[----:B------:R-:W-:Y:S05]  /*29d0*/  BSYNC B0 ;  /* 0x0000000000007941 */ /* 0x000fea0003800000 */
.L_x_1661:
[----:B------:R-:W-:Y:S01]  /*29e0*/  IMAD.SHL.U32 R3, R3, 0x200000, RZ ;  /* 0x0020000003037824 */ /* 0x000fe200078e00ff */
[----:B------:R-:W-:-:S04]  /*29f0*/  LEA R0, R0, 0x37800000, 0x17 ;  /* 0x3780000000007811 */ /* 0x000fc800078eb8ff */
[----:B------:R-:W-:Y:S01]  /*2a00*/  LOP3.LUT R23, R0, R3, R23, 0xfe, !PT ;  /* 0x0000000300177212 */ /* 0x000fe200078efe17 */
[----:B------:R-:W-:Y:S06]  /*2a10*/  BRA `(.L_x_1644) ;  /* 0x0000000000947947 */ /* 0x000fec0003800000 */
.L_x_1656:
        /* <DEDUP_REMOVED lines=14> */
.L_x_1643:
        /* <DEDUP_REMOVED lines=16> */
.L_x_1665:
[----:B------:R-:W-:Y:S01]  /*2c00*/  IMAD.MOV.U32 R23, RZ, RZ, RZ ;  /* 0x000000ffff177224 */ /* 0x000fe200078e00ff */
[----:B------:R-:W-:Y:S06]  /*2c10*/  BRA `(.L_x_1644) ;  /* 0x0000000000147947 */ /* 0x000fec0003800000 */
.L_x_1664:
[----:B------:R-:W2:Y:S02]  /*2c20*/  LDG.E.64 R4, desc[UR36][R4.64] ;  /* 0x0000002404047981 */ /* 0x000ea4000c1e1b00 */
[----:B--2---:R0:W2:Y:S01]  /*2c30*/  I2F.U64 R23, R4 ;  /* 0x0000000400177312 */ /* 0x0040a20000301000 */
[----:B------:R-:W-:Y:S05]  /*2c40*/  BRA `(.L_x_1644) ;  /* 0x0000000000087947 */ /* 0x000fea0003800000 */
.L_x_1663:
[----:B------:R-:W2:Y:S02]  /*2c50*/  LDG.E R4, desc[UR36][R4.64] ;  /* 0x0000002404047981 */ /* 0x000ea4000c1e1900 */
[----:B--2---:R-:W-:-:S07]  /*2c60*/  I2FP.F32.U32 R23, R4 ;  /* 0x0000000400177245 */ /* 0x004fce0000201000 */
.L_x_1644:
[----:B------:R-:W-:Y:S05]  /*2c70*/  BSYNC B6 ;  /* 0x0000000000067941 */ /* 0x000fea0003800000 */
.L_x_1638:
[----:B------:R-:W-:-:S07]  /*2c80*/  VIADD R16, R16, 0x80 ;  /* 0x0000008010107836 */ /* 0x000fce0000000000 */
.L_x_1637:
[----:B------:R-:W-:Y:S05]  /*2c90*/  BSYNC B7 ;  /* 0x0000000000077941 */ /* 0x000fea0003800000 */
.L_x_1636:
[----:B------:R-:W-:Y:S01]  /*2ca0*/  ISETP.GE.AND P0, PT, R16, R17, PT ;  /* 0x000000111000720c */ /* 0x000fe20003f06270 */
[----:B------:R-:W-:-:S12]  /*2cb0*/  BSSY B6, `(.L_x_1666) ;  /* 0x00000e1000067945 */ /* 0x000fd80003800000 */
[----:B------:R-:W-:Y:S05]  /*2cc0*/  @P0 BRA `(.L_x_1667) ;  /* 0x0000000c007c0947 */ /* 0x000fea0003800000 */
[----:B0-2-4-:R-:W0:Y:S01]  /*2cd0*/  LDC.64 R4, c[0x0][0x220] ;  /* 0x00008800ff047b82 */ /* 0x015e220000000a00 */
        /* <DEDUP_REMOVED lines=19> */
.L_x_1671:
[----:B------:R-:W2:Y:S02]  /*2e10*/  LDG.E.U8 R4, desc[UR36][R4.64] ;  /* 0x0000002404047981 */ /* 0x000ea4000c1e1100 */
[----:B--2---:R-:W-:Y:S01]  /*2e20*/  I2FP.F32.U32 R18, R4 ;  /* 0x0000000400127245 */ /* 0x004fe20000201000 */
[----:B------:R-:W-:Y:S06]  /*2e30*/  BRA `(.L_x_1667) ;  /* 0x0000000c00207947 */ /* 0x000fec0003800000 */
.L_x_1670:
        /* <DEDUP_REMOVED lines=9> */
.L_x_1674:
[----:B------:R-:W2:Y:S02]  /*2ed0*/  LDG.E R4, desc[UR36][R4.64] ;  /* 0x0000002404047981 */ /* 0x000ea4000c1e1900 */
[----:B--2---:R-:W-:Y:S01]  /*2ee0*/  I2FP.F32.S32 R18, R4 ;  /* 0x0000000400127245 */ /* 0x004fe20000201400 */
[----:B------:R-:W-:Y:S06]  /*2ef0*/  BRA `(.L_x_1667) ;  /* 0x0000000800f07947 */ /* 0x000fec0003800000 */
.L_x_1673:
[----:B------:R-:W2:Y:S02]  /*2f00*/  LDG.E.U16 R4, desc[UR36][R4.64] ;  /* 0x0000002404047981 */ /* 0x000ea4000c1e1500 */
[----:B--2---:R0:W2:Y:S01]  /*2f10*/  I2F.S16 R18, R4 ;  /* 0x0000000400127306 */ /* 0x0040a20000101400 */
[----:B------:R-:W-:Y:S05]  /*2f20*/  BRA `(.L_x_1667) ;  /* 0x0000000800e47947 */ /* 0x000fea0003800000 */
.L_x_1669:
        /* <DEDUP_REMOVED lines=8> */
.L_x_1676:
[----:B------:R-:W2:Y:S02]  /*2fb0*/  LDG.E.U16 R4, desc[UR36][R4.64] ;  /* 0x0000002404047981 */ /* 0x000ea4000c1e1500 */
[----:B--2---:R-:W-:Y:S01]  /*2fc0*/  HADD2.F32 R18, -RZ, R4.H0_H0 ;  /* 0x20000004ff127230 */ /* 0x004fe20000004100 */
[----:B------:R-:W-:Y:S06]  /*2fd0*/  BRA `(.L_x_1667) ;  /* 0x0000000800b87947 */ /* 0x000fec0003800000 */
.L_x_1675:
        /* <DEDUP_REMOVED lines=8> */
.L_x_1678:
[----:B------:R-:W2:Y:S02]  /*3060*/  LDG.E.U16 R4, desc[UR36][R4.64] ;  /* 0x0000002404047981 */ /* 0x000ea4000c1e1500 */
[----:B--2---:R-:W-:Y:S01]  /*3070*/  HADD2.F32 R18, -RZ, R4.H0_H0 ;  /* 0x20000004ff127230 */ /* 0x004fe20000004100 */
[----:B------:R-:W-:Y:S06]  /*3080*/  BRA `(.L_x_1667) ;  /* 0x00000008008c7947 */ /* 0x000fec0003800000 */
.L_x_1677:
[----:B------:R-:W2:Y:S01]  /*3090*/  LDG.E.64 R4, desc[UR36][R4.64] ;  /* 0x0000002404047981 */ /* 0x000ea2000c1e1b00 */
[----:B------:R-:W-:Y:S01]  /*30a0*/  UMOV UR4, 0xf0000000 ;  /* 0xf000000000047882 */ /* 0x000fe20000000000 */
[----:B------:R-:W-:Y:S01]  /*30b0*/  UMOV UR5, 0x380fffff ;  /* 0x380fffff00057882 */ /* 0x000fe20000000000 */
[----:B--2---:R-:W0:Y:S01]  /*30c0*/  F2F.F32.F64 R18, R4 ;  /* 0x0000000400127310 */ /* 0x004e220000301000 */
[----:B------:R-:W-:-:S14]  /*30d0*/  DSETP.GEU.AND P0, PT, |R4|, UR4, PT ;  /* 0x0000000404007e2a */ /* 0x000fdc000bf0e200 */
[----:B0-----:R-:W-:Y:S01]  /*30e0*/  @!P0 FMUL R18, R18, 1.175494350822287508e-38 ;  /* 0x0080000012128820 */ /* 0x001fe20000400000 */
[----:B------:R-:W-:Y:S06]  /*30f0*/  BRA `(.L_x_1667) ;  /* 0x0000000800707947 */ /* 0x000fec0003800000 */
.L_x_1668:
        /* <DEDUP_REMOVED lines=12> */
.L_x_1681:
[----:B------:R-:W2:Y:S01]  /*31c0*/  LDG.E.64 R4, desc[UR36][R4.64] ;  /* 0x0000002404047981 */ /* 0x000ea2000c1e1b00 */
[----:B------:R-:W-:Y:S01]  /*31d0*/  UMOV UR4, 0xf0000000 ;  /* 0xf000000000047882 */ /* 0x000fe20000000000 */
[----:B------:R-:W-:Y:S01]  /*31e0*/  UMOV UR5, 0x380fffff ;  /* 0x380fffff00057882 */ /* 0x000fe20000000000 */
[----:B--2---:R-:W0:Y:S01]  /*31f0*/  F2F.F32.F64 R18, R4 ;  /* 0x0000000400127310 */ /* 0x004e220000301000 */
[----:B------:R-:W-:-:S14]  /*3200*/  DSETP.GEU.AND P0, PT, |R4|, UR4, PT ;  /* 0x0000000404007e2a */ /* 0x000fdc000bf0e200 */
[----:B0-----:R-:W-:Y:S01]  /*3210*/  @!P0 FMUL R18, R18, 1.175494350822287508e-38 ;  /* 0x0080000012128820 */ /* 0x001fe20000400000 */
[----:B------:R-:W-:Y:S06]  /*3220*/  BRA `(.L_x_1667) ;  /* 0x0000000800247947 */ /* 0x000fec0003800000 */
.L_x_1680:
        /* <DEDUP_REMOVED lines=26> */
.L_x_1683:
        /* <DEDUP_REMOVED lines=13> */
.L_x_1682:
[----:B------:R-:W2:Y:S02]  /*34a0*/  LDG.E.U16 R4, desc[UR36][R4.64] ;  /* 0x0000002404047981 */ /* 0x000ea4000c1e1500 */
[----:B--2---:R-:W-:Y:S01]  /*34b0*/  IMAD.U32 R18, R4, 0x10000, RZ ;  /* 0x0001000004127824 */ /* 0x004fe200078e00ff */
[----:B------:R-:W-:Y:S06]  /*34c0*/  BRA `(.L_x_1667) ;  /* 0x00000004007c7947 */ /* 0x000fec0003800000 */
.L_x_1679:
        /* <DEDUP_REMOVED lines=11> */
.L_x_1686:
[----:B------:R-:W2:Y:S02]  /*3580*/  LDG.E.U8 R3, desc[UR36][R4.64] ;  /* 0x0000002404037981 */ /* 0x000ea4000c1e1100 */
        /* <DEDUP_REMOVED lines=18> */
.L_x_1688:
[----:B------:R-:W-:Y:S05]  /*36b0*/  BSYNC B0 ;  /* 0x0000000000007941 */ /* 0x000fea0003800000 */
.L_x_1687:
[----:B------:R-:W-:Y:S01]  /*36c0*/  IMAD.SHL.U32 R3, R3, 0x100000, RZ ;  /* 0x0010000003037824 */ /* 0x000fe200078e00ff */
[----:B------:R-:W-:-:S04]  /*36d0*/  LEA R5, R0, 0x3b800000, 0x17 ;  /* 0x3b80000000057811 */ /* 0x000fc800078eb8ff */
[----:B------:R-:W-:Y:S01]  /*36e0*/  LOP3.LUT R18, R5, R3, R18, 0xfe, !PT ;  /* 0x0000000305127212 */ /* 0x000fe200078efe12 */
[----:B------:R-:W-:Y:S06]  /*36f0*/  BRA `(.L_x_1667) ;  /* 0x0000000000f07947 */ /* 0x000fec0003800000 */
.L_x_1685:
        /* <DEDUP_REMOVED lines=19> */
.L_x_1690:
[----:B------:R-:W-:Y:S05]  /*3830*/  BSYNC B0 ;  /* 0x0000000000007941 */ /* 0x000fea0003800000 */
.L_x_1689:
[----:B------:R-:W-:Y:S01]  /*3840*/  IMAD.SHL.U32 R3, R3, 0x200000, RZ ;  /* 0x0020000003037824 */ /* 0x000fe200078e00ff */
[----:B------:R-:W-:-:S04]  /*3850*/  LEA R5, R0, 0x37800000, 0x17 ;  /* 0x3780000000057811 */ /* 0x000fc800078eb8ff */
[----:B------:R-:W-:Y:S01]  /*3860*/  LOP3.LUT R18, R5, R3, R18, 0xfe, !PT ;  /* 0x0000000305127212 */ /* 0x000fe200078efe12 */
[----:B------:R-:W-:Y:S06]  /*3870*/  BRA `(.L_x_1667) ;  /* 0x0000000000907947 */ /* 0x000fec0003800000 */
.L_x_1684:
        /* <DEDUP_REMOVED lines=14> */
.L_x_1672:
        /* <DEDUP_REMOVED lines=16> */
.L_x_1693:
[----:B------:R-:W-:Y:S05]  /*3a60*/  BRA `(.L_x_1667) ;  /* 0x0000000000147947 */ /* 0x000fea0003800000 */
.L_x_1692:
[----:B------:R-:W2:Y:S02]  /*3a70*/  LDG.E.64 R18, desc[UR36][R4.64] ;  /* 0x0000002404127981 */ /* 0x000ea4000c1e1b00 */
[----:B--2---:R0:W2:Y:S01]  /*3a80*/  I2F.U64 R18, R18 ;  /* 0x0000001200127312 */ /* 0x0040a20000301000 */
[----:B------:R-:W-:Y:S05]  /*3a90*/  BRA `(.L_x_1667) ;  /* 0x0000000000087947 */ /* 0x000fea0003800000 */
.L_x_1691:
[----:B------:R-:W2:Y:S02]  /*3aa0*/  LDG.E R4, desc[UR36][R4.64] ;  /* 0x0000002404047981 */ /* 0x000ea4000c1e1900 */
[----:B--2---:R-:W-:-:S07]  /*3ab0*/  I2FP.F32.U32 R18, R4 ;  /* 0x0000000400127245 */ /* 0x004fce0000201000 */
.L_x_1667:
[----:B------:R-:W-:Y:S05]  /*3ac0*/  BSYNC B6 ;  /* 0x0000000000067941 */ /* 0x000fea0003800000 */
.L_x_1666:
[----:B0-----:R-:W0:Y:S01]  /*3ad0*/  S2R R19, SR_TID.X ;  /* 0x0000000000137919 */ /* 0x001e220000002100 */
[----:B------:R-:W1:Y:S01]  /*3ae0*/  LDC.U8 R16, c[0x0][0x234] ;  /* 0x00008d00ff107b82 */ /* 0x000e620000000000 */
[----:B------:R-:W-:Y:S01]  /*3af0*/  BSSY B0, `(.L_x_1694) ;  /* 0x0000019000007945 */ /* 0x000fe20003800000 */
[CC--:B0-----:R-:W-:Y:S01]  /*3b00*/  ISETP.GE.AND P1, PT, R19.reuse, R17.reuse, PT ;  /* 0x000000111300720c */ /* 0x0c1fe20003f26270 */
[C---:B------:R-:W-:Y:S02]  /*3b10*/  VIADD R0, R19.reuse, 0x100 ;  /* 0x0000010013007836 */ /* 0x040fe40000000000 */
[C---:B--2-4-:R-:W-:Y:S02]  /*3b20*/  VIADD R4, R19.reuse, 0x180 ;  /* 0x0000018013047836 */ /* 0x054fe40000000000 */
[----:B------:R-:W-:Y:S01]  /*3b30*/  VIADD R26, R19, 0x80 ;  /* 0x00000080131a7836 */ /* 0x000fe20000000000 */
[-C--:B------:R-:W-:Y:S02]  /*3b40*/  ISETP.GE.AND P2, PT, R0, R17.reuse, PT ;  /* 0x000000110000720c */ /* 0x080fe40003f46270 */
[----:B------:R-:W-:-:S02]  /*3b50*/  ISETP.GE.AND P0, PT, R4, R17, PT ;  /* 0x000000110400720c */ /* 0x000fc40003f06270 */
[----:B------:R-:W-:-:S03]  /*3b60*/  ISETP.GE.AND P4, PT, R26, R17, PT ;  /* 0x000000111a00720c */ /* 0x000fc60003f86270 */
[----:B------:R-:W-:Y:S10]  /*3b70*/  @P1 BRA `(.L_x_1695) ;  /* 0x0000000000401947 */ /* 0x000ff40003800000 */
[----:B-1-3-5:R-:W-:Y:S01]  /*3b80*/  FMUL.FTZ R0, |R22|, 1.4426950216293334961 ;  /* 0x3fb8aa3b16007820 */ /* 0x02afe20000410200 */
[----:B------:R-:W-:-:S05]  /*3b90*/  IMAD.MOV.U32 R3, RZ, RZ, 0x42fc0000 ;  /* 0x42fc0000ff037424 */ /* 0x000fca00078e00ff */
        /* <DEDUP_REMOVED lines=13> */
[----:B------:R-:W-:-:S07]  /*3c70*/  FFMA.FTZ R4, R3, 2, R4 ;  /* 0x4000000003047823 */ /* 0x000fce0000010004 */
.L_x_1695:
[----:B------:R-:W-:Y:S05]  /*3c80*/  BSYNC B0 ;  /* 0x0000000000007941 */ /* 0x000fea0003800000 */
.L_x_1694:
[----:B------:R-:W-:Y:S04]  /*3c90*/  BSSY B0, `(.L_x_1696) ;  /* 0x0000012000007945 */ /* 0x000fe80003800000 */
[----:B------:R-:W-:Y:S05]  /*3ca0*/  @P4 BRA `(.L_x_1697) ;  /* 0x0000000000404947 */ /* 0x000fea0003800000 */
[----:B-----5:R-:W-:Y:S01]  /*3cb0*/  FMUL.FTZ R0, |R24|, 1.4426950216293334961 ;  /* 0x3fb8aa3b18007820 */ /* 0x020fe20000410200 */
        /* <DEDUP_REMOVED lines=12> */
[----:B-1-3--:R-:W0:Y:S02]  /*3d80*/  MUFU.RCP R22, R3 ;  /* 0x0000000300167308 */ /* 0x00ae240000001000 */
[----:B0-----:R-:W-:-:S04]  /*3d90*/  FMUL.FTZ R22, R22, 0.125 ;  /* 0x3e00000016167820 */ /* 0x001fc80000410000 */
[----:B------:R-:W-:-:S07]  /*3da0*/  FFMA.FTZ R22, R3, 2, R22 ;  /* 0x4000000003167823 */ /* 0x000fce0000010016 */
.L_x_1697:
[----:B------:R-:W-:Y:S05]  /*3db0*/  BSYNC B0 ;  /* 0x0000000000007941 */ /* 0x000fea0003800000 */
.L_x_1696:
        /* <DEDUP_REMOVED lines=18> */
.L_x_1699:
[----:B------:R-:W-:Y:S05]  /*3ee0*/  BSYNC B0 ;  /* 0x0000000000007941 */ /* 0x000fea0003800000 */
.L_x_1698:
        /* <DEDUP_REMOVED lines=12> */
[----:B------:R-:W-:-:S03]  /*3fb0*/  IMAD.SHL.U32 R3, R3, 0x800000, RZ ;  /* 0x0080000003037824 */ /* 0x000fc600078e00ff */
[----:B------:R-:W0:Y:S02]  /*3fc0*/  MUFU.EX2 R6, R5 ;  /* 0x0000000500067308 */ /* 0x000e240000000800 */
[----:B0-----:R-:W-:-:S06]  /*3fd0*/  FMUL.FTZ R3, R3, R6 ;  /* 0x0000000603037220 */ /* 0x001fcc0000410000 */
[----:B------:R-:W0:Y:S02]  /*3fe0*/  MUFU.RCP R18, R3 ;  /* 0x0000000300127308 */ /* 0x000e240000001000 */
[----:B0-----:R-:W-:-:S04]  /*3ff0*/  FMUL.FTZ R18, R18, 0.125 ;  /* 0x3e00000012127820 */ /* 0x001fc80000410000 */
[----:B------:R-:W-:-:S07]  /*4000*/  FFMA.FTZ R18, R3, 2, R18 ;  /* 0x4000000003127823 */ /* 0x000fce0000010012 */
.L_x_1701:
[----:B------:R-:W-:Y:S05]  /*4010*/  BSYNC B0 ;  /* 0x0000000000007941 */ /* 0x000fea0003800000 */
.L_x_1700:
[----:B------:R-:W-:Y:S04]  /*4020*/  BSSY B6, `(.L_x_1702) ;  /* 0x0000100000067945 */ /* 0x000fe80003800000 */
[----:B------:R-:W-:Y:S05]  /*4030*/  @P1 BRA `(.L_x_1703) ;  /* 0x0000000c00f81947 */ /* 0x000fea0003800000 */
[----:B------:R-:W0:Y:S01]  /*4040*/  LDC.64 R8, c[0x0][0x218] ;  /* 0x00008600ff087b82 */ /* 0x000e220000000a00 */
[----:B-1----:R-:W-:Y:S01]  /*4050*/  PRMT R0, R16, 0x9910, RZ ;  /* 0x0000991010007816 */ /* 0x002fe200000000ff */
        /* <DEDUP_REMOVED lines=15> */
[----:B------:R-:W0:Y:S01]  /*4150*/  F2I.FTZ.TRUNC.NTZ R3, R4 ;  /* 0x0000000400037305 */ /* 0x000e22000021f100 */
[----:B------:R-:W-:Y:S01]  /*4160*/  IMAD.MOV.U32 R19, RZ, RZ, R26 ;  /* 0x000000ffff137224 */ /* 0x000fe200078e001a */
[----:B0-----:R0:W-:Y:S01]  /*4170*/  STG.E.U8 desc[UR36][R8.64], R3 ;  /* 0x0000000308007986 */ /* 0x0011e2000c101124 */
[----:B------:R-:W-:Y:S05]  /*4180*/  BRA `(.L_x_1703) ;  /* 0x0000000c00a47947 */ /* 0x000fea0003800000 */
.L_x_1707:
[----:B------:R-:W0:Y:S01]  /*4190*/  F2I.S64.TRUNC R4, R4 ;  /* 0x0000000400047311 */ /* 0x000e22000020d900 */
[----:B------:R-:W-:Y:S02]  /*41a0*/  IMAD.MOV.U32 R19, RZ, RZ, R26 ;  /* 0x000000ffff137224 */ /* 0x000fe400078e001a */
[----:B0-----:R-:W-:-:S05]  /*41b0*/  IMAD.MOV.U32 R3, RZ, RZ, R4 ;  /* 0x000000ffff037224 */ /* 0x001fca00078e0004 */
[----:B------:R0:W-:Y:S01]  /*41c0*/  STG.E.U8 desc[UR36][R8.64], R3 ;  /* 0x0000000308007986 */ /* 0x0001e2000c101124 */
[----:B------:R-:W-:Y:S05]  /*41d0*/  BRA `(.L_x_1703) ;  /* 0x0000000c00907947 */ /* 0x000fea0003800000 */
.L_x_1706:
[----:B------:R-:W-:-:S13]  /*41e0*/  ISETP.NE.AND P0, PT, R0, 0x2, PT ;  /* 0x000000020000780c */ /* 0x000fda0003f05270 */
[----:B------:R-:W-:Y:S05]  /*41f0*/  @!P0 BRA `(.L_x_1709) ;  /* 0x0000000000308947 */ /* 0x000fea0003800000 */
[----:B------:R-:W-:-:S13]  /*4200*/  ISETP.NE.AND P0, PT, R0, 0x3, PT ;  /* 0x000000030000780c */ /* 0x000fda0003f05270 */
[----:B------:R-:W-:Y:S05]  /*4210*/  @!P0 BRA `(.L_x_1710) ;  /* 0x0000000000188947 */ /* 0x000fea0003800000 */
[----:B------:R-:W-:-:S13]  /*4220*/  ISETP.NE.AND P0, PT, R0, 0x4, PT ;  /* 0x000000040000780c */ /* 0x000fda0003f05270 */
[----:B------:R-:W-:Y:S05]  /*4230*/  @P0 BRA `(.L_x_1708) ;  /* 0x0000000c00140947 */ /* 0x000fea0003800000 */
[----:B------:R-:W0:Y:S01]  /*4240*/  F2I.S64.TRUNC R4, R4 ;  /* 0x0000000400047311 */ /* 0x000e22000020d900 */
[----:B------:R-:W-:Y:S01]  /*4250*/  IMAD.MOV.U32 R19, RZ, RZ, R26 ;  /* 0x000000ffff137224 */ /* 0x000fe200078e001a */
[----:B0-----:R2:W-:Y:S01]  /*4260*/  STG.E.64 desc[UR36][R8.64], R4 ;  /* 0x0000000408007986 */ /* 0x0015e2000c101b24 */
[----:B------:R-:W-:Y:S05]  /*4270*/  BRA `(.L_x_1703) ;  /* 0x0000000c00687947 */ /* 0x000fea0003800000 */
.L_x_1710:
[----:B------:R-:W0:Y:S01]  /*4280*/  F2I.FTZ.TRUNC.NTZ R3, R4 ;  /* 0x0000000400037305 */ /* 0x000e22000021f100 */
[----:B------:R-:W-:Y:S01]  /*4290*/  IMAD.MOV.U32 R19, RZ, RZ, R26 ;  /* 0x000000ffff137224 */ /* 0x000fe200078e001a */
[----:B0-----:R4:W-:Y:S01]  /*42a0*/  STG.E desc[UR36][R8.64], R3 ;  /* 0x0000000308007986 */ /* 0x0019e2000c101924 */
[----:B------:R-:W-:Y:S05]  /*42b0*/  BRA `(.L_x_1703) ;  /* 0x0000000c00587947 */ /* 0x000fea0003800000 */
.L_x_1709:
[----:B------:R-:W0:Y:S01]  /*42c0*/  F2I.FTZ.TRUNC.NTZ R3, R4 ;  /* 0x0000000400037305 */ /* 0x000e22000021f100 */
[----:B------:R-:W-:Y:S01]  /*42d0*/  IMAD.MOV.U32 R19, RZ, RZ, R26 ;  /* 0x000000ffff137224 */ /* 0x000fe200078e001a */
[----:B0-----:R0:W-:Y:S01]  /*42e0*/  STG.E.U16 desc[UR36][R8.64], R3 ;  /* 0x0000000308007986 */ /* 0x0011e2000c101524 */
[----:B------:R-:W-:Y:S05]  /*42f0*/  BRA `(.L_x_1703) ;  /* 0x0000000c00487947 */ /* 0x000fea0003800000 */
.L_x_1705:
[----:B------:R-:W-:-:S13]  /*4300*/  ISETP.GT.AND P0, PT, R0, 0x6, PT ;  /* 0x000000060000780c */ /* 0x000fda0003f04270 */
[----:B------:R-:W-:Y:S05]  /*4310*/  @P0 BRA `(.L_x_1711) ;  /* 0x00000000002c0947 */ /* 0x000fea0003800000 */
[----:B------:R-:W-:-:S13]  /*4320*/  ISETP.NE.AND P0, PT, R0, 0x5, PT ;  /* 0x000000050000780c */ /* 0x000fda0003f05270 */
[----:B------:R-:W-:Y:S05]  /*4330*/  @!P0 BRA `(.L_x_1712) ;  /* 0x0000000000148947 */ /* 0x000fea0003800000 */
[----:B------:R-:W-:-:S13]  /*4340*/  ISETP.NE.AND P0, PT, R0, 0x6, PT ;  /* 0x000000060000780c */ /* 0x000fda0003f05270 */
[----:B------:R-:W-:Y:S05]  /*4350*/  @P0 BRA `(.L_x_1708) ;  /* 0x0000000800cc0947 */ /* 0x000fea0003800000 */
[----:B------:R0:W-:Y:S01]  /*4360*/  STG.E desc[UR36][R8.64], R4 ;  /* 0x0000000408007986 */ /* 0x0001e2000c101924 */
[----:B------:R-:W-:Y:S01]  /*4370*/  IMAD.MOV.U32 R19, RZ, RZ, R26 ;  /* 0x000000ffff137224 */ /* 0x000fe200078e001a */
[----:B------:R-:W-:Y:S06]  /*4380*/  BRA `(.L_x_1703) ;  /* 0x0000000c00247947 */ /* 0x000fec0003800000 */
.L_x_1712:
[----:B------:R-:W-:Y:S01]  /*4390*/  F2FP.F16.F32.PACK_AB R4, RZ, R4 ;  /* 0x00000004ff04723e */ /* 0x000fe200000000ff */
[----:B------:R-:W-:-:S04]  /*43a0*/  IMAD.MOV.U32 R19, RZ, RZ, R26 ;  /* 0x000000ffff137224 */ /* 0x000fc800078e001a */
[----:B------:R0:W-:Y:S01]  /*43b0*/  STG.E.U16 desc[UR36][R8.64], R4 ;  /* 0x0000000408007986 */ /* 0x0001e2000c101524 */
[----:B------:R-:W-:Y:S05]  /*43c0*/  BRA `(.L_x_1703) ;  /* 0x0000000c00147947 */ /* 0x000fea0003800000 */
.L_x_1711:
[----:B------:R-:W-:-:S13]  /*43d0*/  ISETP.NE.AND P0, PT, R0, 0x7, PT ;  /* 0x000000070000780c */ /* 0x000fda0003f05270 */
[----:B------:R-:W-:Y:S05]  /*43e0*/  @!P0 BRA `(.L_x_1713) ;  /* 0x0000000000348947 */ /* 0x000fea0003800000 */
[----:B------:R-:W-:-:S13]  /*43f0*/  ISETP.NE.AND P0, PT, R0, 0x8, PT ;  /* 0x000000080000780c */ /* 0x000fda0003f05270 */
[----:B------:R-:W-:Y:S05]  /*4400*/  @!P0 BRA `(.L_x_1714) ;  /* 0x0000000000188947 */ /* 0x000fea0003800000 */
[----:B------:R-:W-:-:S13]  /*4410*/  ISETP.NE.AND P0, PT, R0, 0x9, PT ;  /* 0x000000090000780c */ /* 0x000fda0003f05270 */
[----:B------:R-:W-:Y:S05]  /*4420*/  @P0 BRA `(.L_x_1708) ;  /* 0x0000000800980947 */ /* 0x000fea0003800000 */
[----:B------:R-:W-:Y:S02]  /*4430*/  IMAD.MOV.U32 R5, RZ, RZ, RZ ;  /* 0x000000ffff057224 */ /* 0x000fe400078e00ff */
[----:B------:R-:W-:-:S03]  /*4440*/  IMAD.MOV.U32 R19, RZ, RZ, R26 ;  /* 0x000000ffff137224 */ /* 0x000fc600078e001a */
[----:B------:R0:W-:Y:S01]  /*4450*/  STG.E.64 desc[UR36][R8.64], R4 ;  /* 0x0000000408007986 */ /* 0x0001e2000c101b24 */
[----:B------:R-:W-:Y:S05]  /*4460*/  BRA `(.L_x_1703) ;  /* 0x0000000800ec7947 */ /* 0x000fea0003800000 */
.L_x_1714:
[----:B------:R-:W-:Y:S01]  /*4470*/  F2FP.F16.F32.PACK_AB R3, RZ, R4 ;  /* 0x00000004ff03723e */ /* 0x000fe200000000ff */
[----:B------:R-:W-:-:S03]  /*4480*/  IMAD.MOV.U32 R19, RZ, RZ, R26 ;  /* 0x000000ffff137224 */ /* 0x000fc600078e001a */
[----:B------:R-:W-:-:S05]  /*4490*/  PRMT R3, R3, 0x5410, RZ ;  /* 0x0000541003037816 */ /* 0x000fca00000000ff */
[----:B------:R0:W-:Y:S01]  /*44a0*/  STG.E desc[UR36][R8.64], R3 ;  /* 0x0000000308007986 */ /* 0x0001e2000c101924 */
[----:B------:R-:W-:Y:S05]  /*44b0*/  BRA `(.L_x_1703) ;  /* 0x0000000800d87947 */ /* 0x000fea0003800000 */
.L_x_1713:
[----:B------:R-:W-:Y:S01]  /*44c0*/  FMUL.FTZ R4, R4, 1 ;  /* 0x3f80000004047820 */ /* 0x000fe20000410000 */
[----:B------:R-:W-:-:S05]  /*44d0*/  IMAD.MOV.U32 R19, RZ, RZ, R26 ;  /* 0x000000ffff137224 */ /* 0x000fca00078e001a */
[----:B------:R-:W0:Y:S02]  /*44e0*/  F2F.F64.F32 R4, R4 ;  /* 0x0000000400047310 */ /* 0x000e240000201800 */
[----:B0-----:R0:W-:Y:S01]  /*44f0*/  STG.E.64 desc[UR36][R8.64], R4 ;  /* 0x0000000408007986 */ /* 0x0011e2000c101b24 */
[----:B------:R-:W-:Y:S05]  /*4500*/  BRA `(.L_x_1703) ;  /* 0x0000000800c47947 */ /* 0x000fea0003800000 */
.L_x_1704:
        /* <DEDUP_REMOVED lines=8> */
[----:B------:R-:W-:Y:S01]  /*4590*/  FSETP.NEU.FTZ.AND P0, PT, R4, RZ, PT ;  /* 0x000000ff0400720b */ /* 0x000fe20003f1d000 */
[----:B------:R-:W-:-:S03]  /*45a0*/  IMAD.MOV.U32 R19, RZ, RZ, R26 ;  /* 0x000000ffff137224 */ /* 0x000fc600078e001a */
[----:B------:R-:W-:-:S05]  /*45b0*/  SEL R3, RZ, 0x1, !P0 ;  /* 0x00000001ff037807 */ /* 0x000fca0004000000 */
[----:B------:R0:W-:Y:S01]  /*45c0*/  STG.E.U8 desc[UR36][R8.64], R3 ;  /* 0x0000000308007986 */ /* 0x0001e2000c101124 */
[----:B------:R-:W-:Y:S05]  /*45d0*/  BRA `(.L_x_1703) ;  /* 0x0000000800907947 */ /* 0x000fea0003800000 */
.L_x_1717:
[----:B------:R-:W-:Y:S01]  /*45e0*/  FMUL.FTZ R4, R4, 1 ;  /* 0x3f80000004047820 */ /* 0x000fe20000410000 */
[----:B------:R-:W-:Y:S01]  /*45f0*/  CS2R R6, SRZ ;  /* 0x0000000000067805 */ /* 0x000fe2000001ff00 */
[----:B------:R-:W-:-:S04]  /*4600*/  IMAD.MOV.U32 R19, RZ, RZ, R26 ;  /* 0x000000ffff137224 */ /* 0x000fc800078e001a */
[----:B------:R-:W0:Y:S02]  /*4610*/  F2F.F64.F32 R4, R4 ;  /* 0x0000000400047310 */ /* 0x000e240000201800 */
[----:B0-----:R0:W-:Y:S01]  /*4620*/  STG.E.128 desc[UR36][R8.64], R4 ;  /* 0x0000000408007986 */ /* 0x0011e2000c101d24 */
[----:B------:R-:W-:Y:S05]  /*4630*/  BRA `(.L_x_1703) ;  /* 0x0000000800787947 */ /* 0x000fea0003800000 */
.L_x_1716:
        /* <DEDUP_REMOVED lines=20> */
.L_x_1721:
[----:B------:R-:W-:Y:S05]  /*4780*/  BSYNC B0 ;  /* 0x0000000000007941 */ /* 0x000fea0003800000 */
.L_x_1720:
[----:B------:R-:W-:Y:S01]  /*4790*/  LOP3.LUT R5, R0, R5, RZ, 0xfc, !PT ;  /* 0x0000000500057212 */ /* 0x000fe200078efcff */
[----:B------:R-:W-:-:S04]  /*47a0*/  IMAD.MOV.U32 R19, RZ, RZ, R26 ;  /* 0x000000ffff137224 */ /* 0x000fc800078e001a */
[----:B------:R0:W-:Y:S01]  /*47b0*/  STG.E.U8 desc[UR36][R8.64], R5 ;  /* 0x0000000508007986 */ /* 0x0001e2000c101124 */
[----:B------:R-:W-:Y:S05]  /*47c0*/  BRA `(.L_x_1703) ;  /* 0x0000000800147947 */ /* 0x000fea0003800000 */
.L_x_1719:
        /* <DEDUP_REMOVED lines=12> */
.L_x_1723:
[----:B------:R-:W-:Y:S01]  /*4890*/  IMAD.MOV.U32 R0, RZ, RZ, 0x7f ;  /* 0x0000007fff007424 */ /* 0x000fe200078e00ff */
[----:B------:R-:W-:-:S04]  /*48a0*/  ISETP.GT.U32.AND P0, PT, R5, 0x7f800000, PT ;  /* 0x7f8000000500780c */ /* 0x000fc80003f04070 */
[----:B------:R-:W-:-:S09]  /*48b0*/  SEL R0, R0, 0x7c, P0 ;  /* 0x0000007c00007807 */ /* 0x000fd20000000000 */
.L_x_1724:
[----:B------:R-:W-:Y:S05]  /*48c0*/  BSYNC B0 ;  /* 0x0000000000007941 */ /* 0x000fea0003800000 */
.L_x_1722:
[----:B------:R-:W-:Y:S01]  /*48d0*/  LOP3.LUT R4, R4, 0x80000000, RZ, 0xc0, !PT ;  /* 0x8000000004047812 */ /* 0x000fe200078ec0ff */
[----:B------:R-:W-:-:S03]  /*48e0*/  IMAD.MOV.U32 R19, RZ, RZ, R26 ;  /* 0x000000ffff137224 */ /* 0x000fc600078e001a */
[----:B------:R-:W-:-:S04]  /*48f0*/  SHF.R.U32.HI R3, RZ, 0x18, R4 ;  /* 0x00000018ff037819 */ /* 0x000fc80000011604 */
[----:B------:R-:W-:-:S05]  /*4900*/  LOP3.LUT R3, R0, R3, RZ, 0xfc, !PT ;  /* 0x0000000300037212 */ /* 0x000fca00078efcff */
[----:B------:R0:W-:Y:S01]  /*4910*/  STG.E.U8 desc[UR36][R8.64], R3 ;  /* 0x0000000308007986 */ /* 0x0001e2000c101124 */
[----:B------:R-:W-:Y:S05]  /*4920*/  BRA `(.L_x_1703) ;  /* 0x0000000400bc7947 */ /* 0x000fea0003800000 */
.L_x_1718:
[----:B------:R-:W-:Y:S01]  /*4930*/  F2FP.BF16.F32.PACK_AB R4, RZ, R4 ;  /* 0x00000004ff04723e */ /* 0x000fe200000010ff */
[----:B------:R-:W-:-:S04]  /*4940*/  IMAD.MOV.U32 R19, RZ, RZ, R26 ;  /* 0x000000ffff137224 */ /* 0x000fc800078e001a */
[----:B------:R0:W-:Y:S01]  /*4950*/  STG.E.U16 desc[UR36][R8.64], R4 ;  /* 0x0000000408007986 */ /* 0x0001e2000c101524 */
[----:B------:R-:W-:Y:S05]  /*4960*/  BRA `(.L_x_1703) ;  /* 0x0000000400ac7947 */ /* 0x000fea0003800000 */
.L_x_1715:
        /* <DEDUP_REMOVED lines=8> */
[----:B------:R-:W0:Y:S01]  /*49f0*/  F2I.FTZ.U32.TRUNC.NTZ R3, R4 ;  /* 0x0000000400037305 */ /* 0x000e22000021f000 */
[----:B------:R-:W-:Y:S01]  /*4a00*/  IMAD.MOV.U32 R19, RZ, RZ, R26 ;  /* 0x000000ffff137224 */ /* 0x000fe200078e001a */
[----:B0-----:R0:W-:Y:S01]  /*4a10*/  STG.E.U16 desc[UR36][R8.64], R3 ;  /* 0x0000000308007986 */ /* 0x0011e2000c101524 */
[----:B------:R-:W-:Y:S05]  /*4a20*/  BRA `(.L_x_1703) ;  /* 0x00000004007c7947 */ /* 0x000fea0003800000 */
.L_x_1727:
        /* <DEDUP_REMOVED lines=16> */
.L_x_1730:
[----:B------:R-:W-:-:S04]  /*4b30*/  LOP3.LUT R4, R4, 0x80000000, RZ, 0xc0, !PT ;  /* 0x8000000004047812 */ /* 0x000fc800078ec0ff */
[----:B------:R-:W-:-:S04]  /*4b40*/  SHF.R.U32.HI R4, RZ, 0x18, R4 ;  /* 0x00000018ff047819 */ /* 0x000fc80000011604 */
[----:B------:R-:W-:-:S04]  /*4b50*/  LOP3.LUT R3, R3, R4, RZ, 0xfc, !PT ;  /* 0x0000000403037212 */ /* 0x000fc800078efcff */
[----:B------:R-:W-:-:S07]  /*4b60*/  PRMT R0, R3, 0x7610, R0 ;  /* 0x0000761003007816 */ /* 0x000fce0000000000 */
.L_x_1729:
[----:B------:R-:W-:Y:S05]  /*4b70*/  BSYNC B0 ;  /* 0x0000000000007941 */ /* 0x000fea0003800000 */
.L_x_1728:
[----:B------:R0:W-:Y:S01]  /*4b80*/  STG.E.U8 desc[UR36][R8.64], R0 ;  /* 0x0000000008007986 */ /* 0x0001e2000c101124 */
[----:B------:R-:W-:Y:S01]  /*4b90*/  IMAD.MOV.U32 R19, RZ, RZ, R26 ;  /* 0x000000ffff137224 */ /* 0x000fe200078e001a */
[----:B------:R-:W-:Y:S06]  /*4ba0*/  BRA `(.L_x_1703) ;  /* 0x00000004001c7947 */ /* 0x000fec0003800000 */
.L_x_1726:
        /* <DEDUP_REMOVED lines=16> */
.L_x_1733:
[----:B------:R-:W-:-:S04]  /*4cb0*/  LOP3.LUT R4, R4, 0x80000000, RZ, 0xc0, !PT ;  /* 0x8000000004047812 */ /* 0x000fc800078ec0ff */
[----:B------:R-:W-:-:S04]  /*4cc0*/  SHF.R.U32.HI R4, RZ, 0x18, R4 ;  /* 0x00000018ff047819 */ /* 0x000fc80000011604 */
[----:B------:R-:W-:-:S04]  /*4cd0*/  LOP3.LUT R3, R3, R4, RZ, 0xfc, !PT ;  /* 0x0000000403037212 */ /* 0x000fc800078efcff */
[----:B------:R-:W-:-:S07]  /*4ce0*/  PRMT R0, R3, 0x7610, R0 ;  /* 0x0000761003007816 */ /* 0x000fce0000000000 */
.L_x_1732:
[----:B------:R-:W-:Y:S05]  /*4cf0*/  BSYNC B0 ;  /* 0x0000000000007941 */ /* 0x000fea0003800000 */
.L_x_1731:
[----:B------:R0:W-:Y:S01]  /*4d00*/  STG.E.U8 desc[UR36][R8.64], R0 ;  /* 0x0000000008007986 */ /* 0x0001e2000c101124 */
[----:B------:R-:W-:Y:S01]  /*4d10*/  IMAD.MOV.U32 R19, RZ, RZ, R26 ;  /* 0x000000ffff137224 */ /* 0x000fe200078e001a */
[----:B------:R-:W-:Y:S06]  /*4d20*/  BRA `(.L_x_1703) ;  /* 0x0000000000bc7947 */ /* 0x000fec0003800000 */
.L_x_1725:
[----:B------:R-:W-:-:S13]  /*4d30*/  ISETP.NE.AND P0, PT, R0, 0x1c, PT ;  /* 0x0000001c0000780c */ /* 0x000fda0003f05270 */
[----:B------:R-:W-:Y:S05]  /*4d40*/  @!P0 BRA `(.L_x_1734) ;  /* 0x0000000000a88947 */ /* 0x000fea0003800000 */
[----:B------:R-:W-:-:S13]  /*4d50*/  ISETP.NE.AND P0, PT, R0, 0x1d, PT ;  /* 0x0000001d0000780c */ /* 0x000fda0003f05270 */
[----:B------:R-:W-:Y:S05]  /*4d60*/  @!P0 BRA `(.L_x_1735) ;  /* 0x0000000000908947 */ /* 0x000fea0003800000 */
[----:B------:R-:W-:-:S13]  /*4d70*/  ISETP.NE.AND P0, PT, R0, 0x2c, PT ;  /* 0x0000002c0000780c */ /* 0x000fda0003f05270 */
[----:B------:R-:W-:Y:S05]  /*4d80*/  @P0 BRA `(.L_x_1708) ;  /* 0x0000000000400947 */ /* 0x000fea0003800000 */
[----:B------:R-:W-:Y:S01]  /*4d90*/  SHF.R.U32.HI R5, RZ, 0x17, R4 ;  /* 0x00000017ff057819 */ /* 0x000fe20000011604 */
[----:B------:R-:W-:-:S03]  /*4da0*/  IMAD.MOV.U32 R19, RZ, RZ, R26 ;  /* 0x000000ffff137224 */ /* 0x000fc600078e001a */
        /* <DEDUP_REMOVED lines=14> */
.L_x_1708:
        /* <DEDUP_REMOVED lines=15> */
[----:B0--3-5:R-:W-:Y:S05]  /*4f80*/  CALL.ABS.NOINC R14 ;  /* 0x000000000e007343 */ /* 0x029fea0003c00000 */
.L_x_1736:
[----:B------:R-:W-:Y:S01]  /*4f90*/  IMAD.MOV.U32 R19, RZ, RZ, R26 ;  /* 0x000000ffff137224 */ /* 0x000fe200078e001a */
[----:B------:R-:W-:Y:S06]  /*4fa0*/  BRA `(.L_x_1703) ;  /* 0x00000000001c7947 */ /* 0x000fec0003800000 */
.L_x_1735:
[----:B------:R-:W0:Y:S01]  /*4fb0*/  F2I.U64.TRUNC R4, R4 ;  /* 0x0000000400047311 */ /* 0x000e22000020d800 */
[----:B------:R-:W-:Y:S01]  /*4fc0*/  IMAD.MOV.U32 R19, RZ, RZ, R26 ;  /* 0x000000ffff137224 */ /* 0x000fe200078e001a */
[----:B0-----:R0:W-:Y:S01]  /*4fd0*/  STG.E.64 desc[UR36][R8.64], R4 ;  /* 0x0000000408007986 */ /* 0x0011e2000c101b24 */
[----:B------:R-:W-:Y:S05]  /*4fe0*/  BRA `(.L_x_1703) ;  /* 0x00000000000c7947 */ /* 0x000fea0003800000 */
.L_x_1734:
[----:B------:R-:W0:Y:S01]  /*4ff0*/  F2I.FTZ.U32.TRUNC.NTZ R3, R4 ;  /* 0x0000000400037305 */ /* 0x000e22000021f000 */
[----:B------:R-:W-:Y:S01]  /*5000*/  IMAD.MOV.U32 R19, RZ, RZ, R26 ;  /* 0x000000ffff137224 */ /* 0x000fe200078e001a */
[----:B0-----:R0:W-:Y:S06]  /*5010*/  STG.E desc[UR36][R8.64], R3 ;  /* 0x0000000308007986 */ /* 0x0011ec000c101924 */
.L_x_1703:
[----:B------:R-:W-:Y:S05]  /*5020*/  BSYNC B6 ;  /* 0x0000000000067941 */ /* 0x000fea0003800000 */
.L_x_1702:
[----:B------:R-:W-:Y:S01]  /*5030*/  ISETP.GE.AND P0, PT, R19, R17, PT ;  /* 0x000000111300720c */ /* 0x000fe20003f06270 */
[----:B------:R-:W-:-:S12]  /*5040*/  BSSY B6, `(.L_x_1737) ;  /* 0x00001d8000067945 */ /* 0x000fd80003800000 */
[----:B------:R-:W-:Y:S05]  /*5050*/  @P0 BRA `(.L_x_1738) ;  /* 0x0000001c00580947 */ /* 0x000fea0003800000 */
[----:B0-2-4-:R-:W0:Y:S01]  /*5060*/  LDC.64 R8, c[0x0][0x218] ;  /* 0x00008600ff087b82 */ /* 0x015e220000000a00 */
[----:B------:R-:W-:Y:S01]  /*5070*/  IMAD R0, R2, 0x200, R19 ;  /* 0x0000020002007824 */ /* 0x000fe200078e0213 */
[----:B-1----:R-:W-:Y:S01]  /*5080*/  PRMT R4, R16, 0x9910, RZ ;  /* 0x0000991010047816 */ /* 0x002fe200000000ff */
        /* <DEDUP_REMOVED lines=15> */
[----:B---3-5:R-:W0:Y:S02]  /*5180*/  F2I.FTZ.TRUNC.NTZ R3, R22 ;  /* 0x0000001600037305 */ /* 0x028e24000021f100 */
[----:B0-----:R4:W-:Y:S01]  /*5190*/  STG.E.U8 desc[UR36][R8.64], R3 ;  /* 0x0000000308007986 */ /* 0x0019e2000c101124 */
[----:B------:R-:W-:Y:S05]  /*51a0*/  BRA `(.L_x_1744) ;  /* 0x0000000c00507947 */ /* 0x000fea0003800000 */
.L_x_1742:
[----:B---3-5:R-:W0:Y:S02]  /*51b0*/  F2I.S64.TRUNC R22, R22 ;  /* 0x0000001600167311 */ /* 0x028e24000020d900 */
[----:B0-----:R-:W-:-:S05]  /*51c0*/  IMAD.MOV.U32 R3, RZ, RZ, R22 ;  /* 0x000000ffff037224 */ /* 0x001fca00078e0016 */
[----:B------:R3:W-:Y:S01]  /*51d0*/  STG.E.U8 desc[UR36][R8.64], R3 ;  /* 0x0000000308007986 */ /* 0x0007e2000c101124 */
[----:B------:R-:W-:Y:S05]  /*51e0*/  BRA `(.L_x_1744) ;  /* 0x0000000c00407947 */ /* 0x000fea0003800000 */
.L_x_1741:
[----:B------:R-:W-:-:S13]  /*51f0*/  ISETP.NE.AND P0, PT, R0, 0x2, PT ;  /* 0x000000020000780c */ /* 0x000fda0003f05270 */
[----:B------:R-:W-:Y:S05]  /*5200*/  @!P0 BRA `(.L_x_1745) ;  /* 0x0000000000288947 */ /* 0x000fea0003800000 */
[----:B------:R-:W-:-:S13]  /*5210*/  ISETP.NE.AND P0, PT, R0, 0x3, PT ;  /* 0x000000030000780c */ /* 0x000fda0003f05270 */
[----:B------:R-:W-:Y:S05]  /*5220*/  @!P0 BRA `(.L_x_1746) ;  /* 0x0000000000148947 */ /* 0x000fea0003800000 */
[----:B------:R-:W-:-:S13]  /*5230*/  ISETP.NE.AND P0, PT, R0, 0x4, PT ;  /* 0x000000040000780c */ /* 0x000fda0003f05270 */
[----:B------:R-:W-:Y:S05]  /*5240*/  @P0 BRA `(.L_x_1743) ;  /* 0x0000000800d00947 */ /* 0x000fea0003800000 */
[----:B---3-5:R-:W0:Y:S02]  /*5250*/  F2I.S64.TRUNC R22, R22 ;  /* 0x0000001600167311 */ /* 0x028e24000020d900 */
[----:B0-----:R1:W-:Y:S01]  /*5260*/  STG.E.64 desc[UR36][R8.64], R22 ;  /* 0x0000001608007986 */ /* 0x0013e2000c101b24 */
[----:B------:R-:W-:Y:S05]  /*5270*/  BRA `(.L_x_1744) ;  /* 0x0000000c001c7947 */ /* 0x000fea0003800000 */
.L_x_1746:
[----:B---3-5:R-:W0:Y:S02]  /*5280*/  F2I.FTZ.TRUNC.NTZ R3, R22 ;  /* 0x0000001600037305 */ /* 0x028e24000021f100 */
[----:B0-----:R2:W-:Y:S01]  /*5290*/  STG.E desc[UR36][R8.64], R3 ;  /* 0x0000000308007986 */ /* 0x0015e2000c101924 */
[----:B------:R-:W-:Y:S05]  /*52a0*/  BRA `(.L_x_1744) ;  /* 0x0000000c00107947 */ /* 0x000fea0003800000 */
.L_x_1745:
[----:B---3-5:R-:W0:Y:S02]  /*52b0*/  F2I.FTZ.TRUNC.NTZ R3, R22 ;  /* 0x0000001600037305 */ /* 0x028e24000021f100 */
[----:B0-----:R0:W-:Y:S01]  /*52c0*/  STG.E.U16 desc[UR36][R8.64], R3 ;  /* 0x0000000308007986 */ /* 0x0011e2000c101524 */
[----:B------:R-:W-:Y:S05]  /*52d0*/  BRA `(.L_x_1744) ;  /* 0x0000000c00047947 */ /* 0x000fea0003800000 */
.L_x_1740:
[----:B------:R-:W-:-:S13]  /*52e0*/  ISETP.GT.AND P0, PT, R0, 0x6, PT ;  /* 0x000000060000780c */ /* 0x000fda0003f04270 */
[----:B------:R-:W-:Y:S05]  /*52f0*/  @P0 BRA `(.L_x_1747) ;  /* 0x0000000000240947 */ /* 0x000fea0003800000 */
[----:B------:R-:W-:-:S13]  /*5300*/  ISETP.NE.AND P0, PT, R0, 0x5, PT ;  /* 0x000000050000780c */ /* 0x000fda0003f05270 */
[----:B------:R-:W-:Y:S05]  /*5310*/  @!P0 BRA `(.L_x_1748) ;  /* 0x0000000000108947 */ /* 0x000fea0003800000 */
[----:B------:R-:W-:-:S13]  /*5320*/  ISETP.NE.AND P0, PT, R0, 0x6, PT ;  /* 0x000000060000780c */ /* 0x000fda0003f05270 */
[----:B------:R-:W-:Y:S05]  /*5330*/  @P0 BRA `(.L_x_1743) ;  /* 0x0000000800940947 */ /* 0x000fea0003800000 */
[----:B---3-5:R0:W-:Y:S01]  /*5340*/  STG.E desc[UR36][R8.64], R22 ;  /* 0x0000001608007986 */ /* 0x0281e2000c101924 */
[----:B------:R-:W-:Y:S05]  /*5350*/  BRA `(.L_x_1744) ;  /* 0x0000000800e47947 */ /* 0x000fea0003800000 */
.L_x_1748:
[----:B---3-5:R-:W-:-:S05]  /*5360*/  F2FP.F16.F32.PACK_AB R22, RZ, R22 ;  /* 0x00000016ff16723e */ /* 0x028fca00000000ff */
[----:B------:R0:W-:Y:S01]  /*5370*/  STG.E.U16 desc[UR36][R8.64], R22 ;  /* 0x0000001608007986 */ /* 0x0001e2000c101524 */
[----:B------:R-:W-:Y:S05]  /*5380*/  BRA `(.L_x_1744) ;  /* 0x0000000800d87947 */ /* 0x000fea0003800000 */
.L_x_1747:
[----:B------:R-:W-:-:S13]  /*5390*/  ISETP.NE.AND P0, PT, R0, 0x7, PT ;  /* 0x000000070000780c */ /* 0x000fda0003f05270 */
[----:B------:R-:W-:Y:S05]  /*53a0*/  @!P0 BRA `(.L_x_1749) ;  /* 0x00000000002c8947 */ /* 0x000fea0003800000 */
[----:B------:R-:W-:-:S13]  /*53b0*/  ISETP.NE.AND P0, PT, R0, 0x8, PT ;  /* 0x000000080000780c */ /* 0x000fda0003f05270 */
[----:B------:R-:W-:Y:S05]  /*53c0*/  @!P0 BRA `(.L_x_1750) ;  /* 0x0000000000148947 */ /* 0x000fea0003800000 */
[----:B------:R-:W-:-:S13]  /*53d0*/  ISETP.NE.AND P0, PT, R0, 0x9, PT ;  /* 0x000000090000780c */ /* 0x000fda0003f05270 */
[----:B------:R-:W-:Y:S05]  /*53e0*/  @P0 BRA `(.L_x_1743) ;  /* 0x0000000800680947 */ /* 0x000fea0003800000 */
[----:B-----5:R-:W-:-:S05]  /*53f0*/  IMAD.MOV.U32 R23, RZ, RZ, RZ ;  /* 0x000000ffff177224 */ /* 0x020fca00078e00ff */
[----:B---3--:R0:W-:Y:S01]  /*5400*/  STG.E.64 desc[UR36][R8.64], R22 ;  /* 0x0000001608007986 */ /* 0x0081e2000c101b24 */
[----:B------:R-:W-:Y:S05]  /*5410*/  BRA `(.L_x_1744) ;  /* 0x0000000800b47947 */ /* 0x000fea0003800000 */
.L_x_1750:
[----:B---3-5:R-:W-:-:S04]  /*5420*/  F2FP.F16.F32.PACK_AB R3, RZ, R22 ;  /* 0x00000016ff03723e */ /* 0x028fc800000000ff */
[----:B------:R-:W-:-:S05]  /*5430*/  PRMT R3, R3, 0x5410, RZ ;  /* 0x0000541003037816 */ /* 0x000fca00000000ff */
[----:B------:R0:W-:Y:S01]  /*5440*/  STG.E desc[UR36][R8.64], R3 ;  /* 0x0000000308007986 */ /* 0x0001e2000c101924 */
[----:B------:R-:W-:Y:S05]  /*5450*/  BRA `(.L_x_1744) ;  /* 0x0000000800a47947 */ /* 0x000fea0003800000 */
.L_x_1749:
[----:B---3-5:R-:W-:-:S06]  /*5460*/  FMUL.FTZ R4, R22, 1 ;  /* 0x3f80000016047820 */ /* 0x028fcc0000410000 */
[----:B------:R-:W0:Y:S02]  /*5470*/  F2F.F64.F32 R4, R4 ;  /* 0x0000000400047310 */ /* 0x000e240000201800 */
[----:B0-----:R0:W-:Y:S01]  /*5480*/  STG.E.64 desc[UR36][R8.64], R4 ;  /* 0x0000000408007986 */ /* 0x0011e2000c101b24 */
[----:B------:R-:W-:Y:S05]  /*5490*/  BRA `(.L_x_1744) ;  /* 0x0000000800947947 */ /* 0x000fea0003800000 */
.L_x_1739:
        /* <DEDUP_REMOVED lines=8> */
[----:B---3-5:R-:W-:-:S04]  /*5520*/  FSETP.NEU.FTZ.AND P0, PT, R22, RZ, PT ;  /* 0x000000ff1600720b */ /* 0x028fc80003f1d000 */
[----:B------:R-:W-:-:S05]  /*5530*/  SEL R3, RZ, 0x1, !P0 ;  /* 0x00000001ff037807 */ /* 0x000fca0004000000 */
[----:B------:R0:W-:Y:S01]  /*5540*/  STG.E.U8 desc[UR36][R8.64], R3 ;  /* 0x0000000308007986 */ /* 0x0001e2000c101124 */
[----:B------:R-:W-:Y:S05]  /*5550*/  BRA `(.L_x_1744) ;  /* 0x0000000800647947 */ /* 0x000fea0003800000 */
.L_x_1753:
[----:B---3-5:R-:W-:Y:S01]  /*5560*/  FMUL.FTZ R4, R22, 1 ;  /* 0x3f80000016047820 */ /* 0x028fe20000410000 */
[----:B------:R-:W-:-:S05]  /*5570*/  CS2R R6, SRZ ;  /* 0x0000000000067805 */ /* 0x000fca000001ff00 */
[----:B------:R-:W0:Y:S02]  /*5580*/  F2F.F64.F32 R4, R4 ;  /* 0x0000000400047310 */ /* 0x000e240000201800 */
[----:B0-----:R0:W-:Y:S01]  /*5590*/  STG.E.128 desc[UR36][R8.64], R4 ;  /* 0x0000000408007986 */ /* 0x0011e2000c101d24 */
[----:B------:R-:W-:Y:S05]  /*55a0*/  BRA `(.L_x_1744) ;  /* 0x0000000800507947 */ /* 0x000fea0003800000 */
.L_x_1752:
[----:B------:R-:W-:-:S13]  /*55b0*/  ISETP.NE.AND P0, PT, R0, 0xf, PT ;  /* 0x0000000f0000780c */ /* 0x000fda0003f05270 */
[----:B------:R-:W-:Y:S05]  /*55c0*/  @!P0 BRA `(.L_x_1754) ;  /* 0x0000000000ac8947 */ /* 0x000fea0003800000 */
[----:B------:R-:W-:-:S13]  /*55d0*/  ISETP.NE.AND P0, PT, R0, 0x17, PT ;  /* 0x000000170000780c */ /* 0x000fda0003f05270 */
[----:B------:R-:W-:Y:S05]  /*55e0*/  @!P0 BRA `(.L_x_1755) ;  /* 0x0000000000508947 */ /* 0x000fea0003800000 */
[----:B------:R-:W-:-:S13]  /*55f0*/  ISETP.NE.AND P0, PT, R0, 0x18, PT ;  /* 0x000000180000780c */ /* 0x000fda0003f05270 */
[----:B------:R-:W-:Y:S05]  /*5600*/  @P0 BRA `(.L_x_1743) ;  /* 0x0000000400e00947 */ /* 0x000fea0003800000 */
[C---:B---3-5:R-:W-:Y:S01]  /*5610*/  LOP3.LUT R4, R22.reuse, 0x7fffffff, RZ, 0xc0, !PT ;  /* 0x7fffffff16047812 */ /* 0x068fe200078ec0ff */
        /* <DEDUP_REMOVED lines=13> */
.L_x_1757:
[----:B------:R-:W-:Y:S05]  /*56f0*/  BSYNC B0 ;  /* 0x0000000000007941 */ /* 0x000fea0003800000 */
.L_x_1756:
[----:B------:R-:W-:-:S05]  /*5700*/  LOP3.LUT R5, R0, R5, RZ, 0xfc, !PT ;  /* 0x0000000500057212 */ /* 0x000fca00078efcff */
[----:B------:R0:W-:Y:S01]  /*5710*/  STG.E.U8 desc[UR36][R8.64], R5 ;  /* 0x0000000508007986 */ /* 0x0001e2000c101124 */
[----:B------:R-:W-:Y:S05]  /*5720*/  BRA `(.L_x_1744) ;  /* 0x0000000400f07947 */ /* 0x000fea0003800000 */
.L_x_1755:
[----:B---3-5:R-:W-:Y:S01]  /*5730*/  LOP3.LUT R4, R22, 0x7fffffff, RZ, 0xc0, !PT ;  /* 0x7fffffff16047812 */ /* 0x028fe200078ec0ff */
        /* <DEDUP_REMOVED lines=11> */
.L_x_1759:
[----:B------:R-:W-:Y:S01]  /*57f0*/  IMAD.MOV.U32 R0, RZ, RZ, 0x7f ;  /* 0x0000007fff007424 */ /* 0x000fe200078e00ff */
[----:B------:R-:W-:-:S04]  /*5800*/  ISETP.GT.U32.AND P0, PT, R4, 0x7f800000, PT ;  /* 0x7f8000000400780c */ /* 0x000fc80003f04070 */
[----:B------:R-:W-:-:S09]  /*5810*/  SEL R0, R0, 0x7c, P0 ;  /* 0x0000007c00007807 */ /* 0x000fd20000000000 */
.L_x_1760:
[----:B------:R-:W-:Y:S05]  /*5820*/  BSYNC B0 ;  /* 0x0000000000007941 */ /* 0x000fea0003800000 */
.L_x_1758:
[----:B------:R-:W-:-:S04]  /*5830*/  LOP3.LUT R22, R22, 0x80000000, RZ, 0xc0, !PT ;  /* 0x8000000016167812 */ /* 0x000fc800078ec0ff */
[----:B------:R-:W-:-:S04]  /*5840*/  SHF.R.U32.HI R3, RZ, 0x18, R22 ;  /* 0x00000018ff037819 */ /* 0x000fc80000011616 */
[----:B------:R-:W-:-:S05]  /*5850*/  LOP3.LUT R3, R0, R3, RZ, 0xfc, !PT ;  /* 0x0000000300037212 */ /* 0x000fca00078efcff */
[----:B------:R0:W-:Y:S01]  /*5860*/  STG.E.U8 desc[UR36][R8.64], R3 ;  /* 0x0000000308007986 */ /* 0x0001e2000c101124 */
[----:B------:R-:W-:Y:S05]  /*5870*/  BRA `(.L_x_1744) ;  /* 0x00000004009c7947 */ /* 0x000fea0003800000 */
.L_x_1754:
[----:B---3-5:R-:W-:-:S05]  /*5880*/  F2FP.BF16.F32.PACK_AB R22, RZ, R22 ;  /* 0x00000016ff16723e */ /* 0x028fca00000010ff */
[----:B------:R0:W-:Y:S01]  /*5890*/  STG.E.U16 desc[UR36][R8.64], R22 ;  /* 0x0000001608007986 */ /* 0x0001e2000c101524 */
[----:B------:R-:W-:Y:S05]  /*58a0*/  BRA `(.L_x_1744) ;  /* 0x0000000400907947 */ /* 0x000fea0003800000 */
.L_x_1751:
        /* <DEDUP_REMOVED lines=8> */
[----:B---3-5:R-:W0:Y:S02]  /*5930*/  F2I.FTZ.U32.TRUNC.NTZ R3, R22 ;  /* 0x0000001600037305 */ /* 0x028e24000021f000 */
[----:B0-----:R0:W-:Y:S01]  /*5940*/  STG.E.U16 desc[UR36][R8.64], R3 ;  /* 0x0000000308007986 */ /* 0x0011e2000c101524 */
[----:B------:R-:W-:Y:S05]  /*5950*/  BRA `(.L_x_1744) ;  /* 0x0000000400647947 */ /* 0x000fea0003800000 */
.L_x_1763:
[----:B---3-5:R-:W-:Y:S01]  /*5960*/  LOP3.LUT R3, R22, 0x7fffffff, RZ, 0xc0, !PT ;  /* 0x7fffffff16037812 */ /* 0x028fe200078ec0ff */
        /* <DEDUP_REMOVED lines=15> */
.L_x_1766:
[----:B------:R-:W-:-:S04]  /*5a60*/  LOP3.LUT R22, R22, 0x80000000, RZ, 0xc0, !PT ;  /* 0x8000000016167812 */ /* 0x000fc800078ec0ff */
[----:B------:R-:W-:-:S04]  /*5a70*/  SHF.R.U32.HI R3, RZ, 0x18, R22 ;  /* 0x00000018ff037819 */ /* 0x000fc80000011616 */
[----:B------:R-:W-:-:S04]  /*5a80*/  LOP3.LUT R0, R0, R3, RZ, 0xfc, !PT ;  /* 0x0000000300007212 */ /* 0x000fc800078efcff */
[----:B------:R-:W-:-:S07]  /*5a90*/  PRMT R4, R0, 0x7610, R4 ;  /* 0x0000761000047816 */ /* 0x000fce0000000004 */
.L_x_1765:
[----:B------:R-:W-:Y:S05]  /*5aa0*/  BSYNC B0 ;  /* 0x0000000000007941 */ /* 0x000fea0003800000 */
.L_x_1764:
[----:B------:R0:W-:Y:S01]  /*5ab0*/  STG.E.U8 desc[UR36][R8.64], R4 ;  /* 0x0000000408007986 */ /* 0x0001e2000c101124 */
[----:B------:R-:W-:Y:S05]  /*5ac0*/  BRA `(.L_x_1744) ;  /* 0x0000000400087947 */ /* 0x000fea0003800000 */
.L_x_1762:
        /* <DEDUP_REMOVED lines=16> */
.L_x_1769:
[----:B------:R-:W-:-:S04]  /*5bd0*/  LOP3.LUT R22, R22, 0x80000000, RZ, 0xc0, !PT ;  /* 0x8000000016167812 */ /* 0x000fc800078ec0ff */
[----:B------:R-:W-:-:S04]  /*5be0*/  SHF.R.U32.HI R3, RZ, 0x18, R22 ;  /* 0x00000018ff037819 */ /* 0x000fc80000011616 */
[----:B------:R-:W-:-:S04]  /*5bf0*/  LOP3.LUT R0, R0, R3, RZ, 0xfc, !PT ;  /* 0x0000000300007212 */ /* 0x000fc800078efcff */
[----:B------:R-:W-:-:S07]  /*5c00*/  PRMT R4, R0, 0x7610, R4 ;  /* 0x0000761000047816 */ /* 0x000fce0000000004 */
.L_x_1768:
[----:B------:R-:W-:Y:S05]  /*5c10*/  BSYNC B0 ;  /* 0x0000000000007941 */ /* 0x000fea0003800000 */
.L_x_1767:
[----:B------:R0:W-:Y:S01]  /*5c20*/  STG.E.U8 desc[UR36][R8.64], R4 ;  /* 0x0000000408007986 */ /* 0x0001e2000c101124 */
[----:B------:R-:W-:Y:S05]  /*5c30*/  BRA `(.L_x_1744) ;  /* 0x0000000000ac7947 */ /* 0x000fea0003800000 */
.L_x_1761:
[----:B------:R-:W-:-:S13]  /*5c40*/  ISETP.NE.AND P0, PT, R0, 0x1c, PT ;  /* 0x0000001c0000780c */ /* 0x000fda0003f05270 */
[----:B------:R-:W-:Y:S05]  /*5c50*/  @!P0 BRA `(.L_x_1770) ;  /* 0x00000000009c8947 */ /* 0x000fea0003800000 */
[----:B------:R-:W-:-:S13]  /*5c60*/  ISETP.NE.AND P0, PT, R0, 0x1d, PT ;  /* 0x0000001d0000780c */ /* 0x000fda0003f05270 */
[----:B------:R-:W-:Y:S05]  /*5c70*/  @!P0 BRA `(.L_x_1771) ;  /* 0x0000000000888947 */ /* 0x000fea0003800000 */
[----:B------:R-:W-:-:S13]  /*5c80*/  ISETP.NE.AND P0, PT, R0, 0x2c, PT ;  /* 0x0000002c0000780c */ /* 0x000fda0003f05270 */
[----:B------:R-:W-:Y:S05]  /*5c90*/  @P0 BRA `(.L_x_1743) ;  /* 0x00000000003c0947 */ /* 0x000fea0003800000 */
[----:B---3-5:R-:W-:-:S04]  /*5ca0*/  SHF.R.U32.HI R4, RZ, 0x17, R22 ;  /* 0x00000017ff047819 */ /* 0x028fc80000011616 */
        /* <DEDUP_REMOVED lines=14> */
.L_x_1743:
        /* <DEDUP_REMOVED lines=16> */
.L_x_1772:
[----:B------:R-:W-:Y:S05]  /*5e90*/  BRA `(.L_x_1744) ;  /* 0x0000000000147947 */ /* 0x000fea0003800000 */
.L_x_1771:
[----:B---3-5:R-:W0:Y:S02]  /*5ea0*/  F2I.U64.TRUNC R22, R22 ;  /* 0x0000001600167311 */ /* 0x028e24000020d800 */
[----:B0-----:R0:W-:Y:S01]  /*5eb0*/  STG.E.64 desc[UR36][R8.64], R22 ;  /* 0x0000001608007986 */ /* 0x0011e2000c101b24 */
[----:B------:R-:W-:Y:S05]  /*5ec0*/  BRA `(.L_x_1744) ;  /* 0x0000000000087947 */ /* 0x000fea0003800000 */
.L_x_1770:
[----:B---3-5:R-:W0:Y:S02]  /*5ed0*/  F2I.FTZ.U32.TRUNC.NTZ R3, R22 ;  /* 0x0000001600037305 */ /* 0x028e24000021f000 */
[----:B0-----:R0:W-:Y:S02]  /*5ee0*/  STG.E desc[UR36][R8.64], R3 ;  /* 0x0000000308007986 */ /* 0x0011e4000c101924 */
.L_x_1744:
        /* <DEDUP_REMOVED lines=24> */
.L_x_1776:
[----:B------:R-:W0:Y:S02]  /*6070*/  F2I.S64.TRUNC R24, R24 ;  /* 0x0000001800187311 */ /* 0x000e24000020d900 */
[----:B0-----:R-:W-:-:S05]  /*6080*/  IMAD.MOV.U32 R3, RZ, RZ, R24 ;  /* 0x000000ffff037224 */ /* 0x001fca00078e0018 */
[----:B------:R0:W-:Y:S01]  /*6090*/  STG.E.U8 desc[UR36][R8.64], R3 ;  /* 0x0000000308007986 */ /* 0x0001e2000c101124 */
[----:B------:R-:W-:Y:S05]  /*60a0*/  BRA `(.L_x_1778) ;  /* 0x0000000c00407947 */ /* 0x000fea0003800000 */
.L_x_1775:
        /* <DEDUP_REMOVED lines=9> */
.L_x_1780:
[----:B------:R-:W0:Y:S02]  /*6140*/  F2I.FTZ.TRUNC.NTZ R3, R24 ;  /* 0x0000001800037305 */ /* 0x000e24000021f100 */
[----:B0-----:R0:W-:Y:S01]  /*6150*/  STG.E desc[UR36][R8.64], R3 ;  /* 0x0000000308007986 */ /* 0x0011e2000c101924 */
[----:B------:R-:W-:Y:S05]  /*6160*/  BRA `(.L_x_1778) ;  /* 0x0000000c00107947 */ /* 0x000fea0003800000 */
.L_x_1779:
[----:B------:R-:W0:Y:S02]  /*6170*/  F2I.FTZ.TRUNC.NTZ R3, R24 ;  /* 0x0000001800037305 */ /* 0x000e24000021f100 */
[----:B0-----:R0:W-:Y:S01]  /*6180*/  STG.E.U16 desc[UR36][R8.64], R3 ;  /* 0x0000000308007986 */ /* 0x0011e2000c101524 */
[----:B------:R-:W-:Y:S05]  /*6190*/  BRA `(.L_x_1778) ;  /* 0x0000000c00047947 */ /* 0x000fea0003800000 */
.L_x_1774:
        /* <DEDUP_REMOVED lines=8> */
.L_x_1782:
[----:B------:R-:W-:-:S05]  /*6220*/  F2FP.F16.F32.PACK_AB R24, RZ, R24 ;  /* 0x00000018ff18723e */ /* 0x000fca00000000ff */
[----:B------:R0:W-:Y:S01]  /*6230*/  STG.E.U16 desc[UR36][R8.64], R24 ;  /* 0x0000001808007986 */ /* 0x0001e2000c101524 */
[----:B------:R-:W-:Y:S05]  /*6240*/  BRA `(.L_x_1778) ;  /* 0x0000000800d87947 */ /* 0x000fea0003800000 */
.L_x_1781:
        /* <DEDUP_REMOVED lines=9> */
.L_x_1784:
[----:B------:R-:W-:-:S04]  /*62e0*/  F2FP.F16.F32.PACK_AB R3, RZ, R24 ;  /* 0x00000018ff03723e */ /* 0x000fc800000000ff */
[----:B------:R-:W-:-:S05]  /*62f0*/  PRMT R3, R3, 0x5410, RZ ;  /* 0x0000541003037816 */ /* 0x000fca00000000ff */
[----:B------:R0:W-:Y:S01]  /*6300*/  STG.E desc[UR36][R8.64], R3 ;  /* 0x0000000308007986 */ /* 0x0001e2000c101924 */
[----:B------:R-:W-:Y:S05]  /*6310*/  BRA `(.L_x_1778) ;  /* 0x0000000800a47947 */ /* 0x000fea0003800000 */
.L_x_1783:
[----:B------:R-:W-:-:S06]  /*6320*/  FMUL.FTZ R4, R24, 1 ;  /* 0x3f80000018047820 */ /* 0x000fcc0000410000 */
[----:B------:R-:W0:Y:S02]  /*6330*/  F2F.F64.F32 R4, R4 ;  /* 0x0000000400047310 */ /* 0x000e240000201800 */
[----:B0-----:R0:W-:Y:S01]  /*6340*/  STG.E.64 desc[UR36][R8.64], R4 ;  /* 0x0000000408007986 */ /* 0x0011e2000c101b24 */
[----:B------:R-:W-:Y:S05]  /*6350*/  BRA `(.L_x_1778) ;  /* 0x0000000800947947 */ /* 0x000fea0003800000 */
.L_x_1773:
        /* <DEDUP_REMOVED lines=12> */
.L_x_1787:
[----:B------:R-:W-:Y:S01]  /*6420*/  FMUL.FTZ R4, R24, 1 ;  /* 0x3f80000018047820 */ /* 0x000fe20000410000 */
[----:B------:R-:W-:-:S05]  /*6430*/  CS2R R6, SRZ ;  /* 0x0000000000067805 */ /* 0x000fca000001ff00 */
[----:B------:R-:W0:Y:S02]  /*6440*/  F2F.F64.F32 R4, R4 ;  /* 0x0000000400047310 */ /* 0x000e240000201800 */
[----:B0-----:R0:W-:Y:S01]  /*6450*/  STG.E.128 desc[UR36][R8.64], R4 ;  /* 0x0000000408007986 */ /* 0x0011e2000c101d24 */
[----:B------:R-:W-:Y:S05]  /*6460*/  BRA `(.L_x_1778) ;  /* 0x0000000800507947 */ /* 0x000fea0003800000 */
.L_x_1786:
        /* <DEDUP_REMOVED lines=20> */
.L_x_1791:
[----:B------:R-:W-:Y:S05]  /*65b0*/  BSYNC B0 ;  /* 0x0000000000007941 */ /* 0x000fea0003800000 */
.L_x_1790:
[----:B------:R-:W-:-:S05]  /*65c0*/  LOP3.LUT R5, R0, R5, RZ, 0xfc, !PT ;  /* 0x0000000500057212 */ /* 0x000fca00078efcff */
[----:B------:R0:W-:Y:S01]  /*65d0*/  STG.E.U8 desc[UR36][R8.64], R5 ;  /* 0x0000000508007986 */ /* 0x0001e2000c101124 */
[----:B------:R-:W-:Y:S05]  /*65e0*/  BRA `(.L_x_1778) ;  /* 0x0000000400f07947 */ /* 0x000fea0003800000 */
.L_x_1789:
        /* <DEDUP_REMOVED lines=12> */
.L_x_1793:
[----:B------:R-:W-:Y:S01]  /*66b0*/  IMAD.MOV.U32 R0, RZ, RZ, 0x7f ;  /* 0x0000007fff007424 */ /* 0x000fe200078e00ff */
[----:B------:R-:W-:-:S04]  /*66c0*/  ISETP.GT.U32.AND P0, PT, R4, 0x7f800000, PT ;  /* 0x7f8000000400780c */ /* 0x000fc80003f04070 */
[----:B------:R-:W-:-:S09]  /*66d0*/  SEL R0, R0, 0x7c, P0 ;  /* 0x0000007c00007807 */ /* 0x000fd20000000000 */
.L_x_1794:
[----:B------:R-:W-:Y:S05]  /*66e0*/  BSYNC B0 ;  /* 0x0000000000007941 */ /* 0x000fea0003800000 */
.L_x_1792:
[----:B------:R-:W-:-:S04]  /*66f0*/  LOP3.LUT R24, R24, 0x80000000, RZ, 0xc0, !PT ;  /* 0x8000000018187812 */ /* 0x000fc800078ec0ff */
[----:B------:R-:W-:-:S04]  /*6700*/  SHF.R.U32.HI R3, RZ, 0x18, R24 ;  /* 0x00000018ff037819 */ /* 0x000fc80000011618 */
[----:B------:R-:W-:-:S05]  /*6710*/  LOP3.LUT R3, R0, R3, RZ, 0xfc, !PT ;  /* 0x0000000300037212 */ /* 0x000fca00078efcff */
[----:B------:R0:W-:Y:S01]  /*6720*/  STG.E.U8 desc[UR36][R8.64], R3 ;  /* 0x0000000308007986 */ /* 0x0001e2000c101124 */
[----:B------:R-:W-:Y:S05]  /*6730*/  BRA `(.L_x_1778) ;  /* 0x00000004009c7947 */ /* 0x000fea0003800000 */
.L_x_1788:
[----:B------:R-:W-:-:S05]  /*6740*/  F2FP.BF16.F32.PACK_AB R24, RZ, R24 ;  /* 0x00000018ff18723e */ /* 0x000fca00000010ff */
[----:B------:R0:W-:Y:S01]  /*6750*/  STG.E.U16 desc[UR36][R8.64], R24 ;  /* 0x0000001808007986 */ /* 0x0001e2000c101524 */
[----:B------:R-:W-:Y:S05]  /*6760*/  BRA `(.L_x_1778) ;  /* 0x0000000400907947 */ /* 0x000fea0003800000 */
.L_x_1785:
        /* <DEDUP_REMOVED lines=11> */
.L_x_1797:
        /* <DEDUP_REMOVED lines=16> */
.L_x_1800:
[----:B------:R-:W-:-:S04]  /*6920*/  LOP3.LUT R24, R24, 0x80000000, RZ, 0xc0, !PT ;  /* 0x8000000018187812 */ /* 0x000fc800078ec0ff */
[----:B------:R-:W-:-:S04]  /*6930*/  SHF.R.U32.HI R3, RZ, 0x18, R24 ;  /* 0x00000018ff037819 */ /* 0x000fc80000011618 */
[----:B------:R-:W-:-:S04]  /*6940*/  LOP3.LUT R0, R0, R3, RZ, 0xfc, !PT ;  /* 0x0000000300007212 */ /* 0x000fc800078efcff */
[----:B------:R-:W-:-:S07]  /*6950*/  PRMT R4, R0, 0x7610, R4 ;  /* 0x0000761000047816 */ /* 0x000fce0000000004 */
.L_x_1799:
[----:B------:R-:W-:Y:S05]  /*6960*/  BSYNC B0 ;  /* 0x0000000000007941 */ /* 0x000fea0003800000 */
.L_x_1798:
[----:B------:R3:W-:Y:S01]  /*6970*/  STG.E.U8 desc[UR36][R8.64], R4 ;  /* 0x0000000408007986 */ /* 0x0007e2000c101124 */
[----:B------:R-:W-:Y:S05]  /*6980*/  BRA `(.L_x_1778) ;  /* 0x0000000400087947 */ /* 0x000fea0003800000 */
.L_x_1796:
        /* <DEDUP_REMOVED lines=16> */
.L_x_1803:
[----:B------:R-:W-:-:S04]  /*6a90*/  LOP3.LUT R24, R24, 0x80000000, RZ, 0xc0, !PT ;  /* 0x8000000018187812 */ /* 0x000fc800078ec0ff */
[----:B------:R-:W-:-:S04]  /*6aa0*/  SHF.R.U32.HI R3, RZ, 0x18, R24 ;  /* 0x00000018ff037819 */ /* 0x000fc80000011618 */
[----:B------:R-:W-:-:S04]  /*6ab0*/  LOP3.LUT R0, R0, R3, RZ, 0xfc, !PT ;  /* 0x0000000300007212 */ /* 0x000fc800078efcff */
[----:B------:R-:W-:-:S07]  /*6ac0*/  PRMT R4, R0, 0x7610, R4 ;  /* 0x0000761000047816 */ /* 0x000fce0000000004 */
.L_x_1802:
[----:B------:R-:W-:Y:S05]  /*6ad0*/  BSYNC B0 ;  /* 0x0000000000007941 */ /* 0x000fea0003800000 */
.L_x_1801:
[----:B------:R0:W-:Y:S01]  /*6ae0*/  STG.E.U8 desc[UR36][R8.64], R4 ;  /* 0x0000000408007986 */ /* 0x0001e2000c101124 */
[----:B------:R-:W-:Y:S05]  /*6af0*/  BRA `(.L_x_1778) ;  /* 0x0000000000ac7947 */ /* 0x000fea0003800000 */
.L_x_1795:
        /* <DEDUP_REMOVED lines=21> */
.L_x_1777:
        /* <DEDUP_REMOVED lines=16> */
.L_x_1806:
[----:B------:R-:W-:Y:S05]  /*6d50*/  BRA `(.L_x_1778) ;  /* 0x0000000000147947 */ /* 0x000fea0003800000 */
.L_x_1805:
[----:B------:R-:W0:Y:S02]  /*6d60*/  F2I.U64.TRUNC R24, R24 ;  /* 0x0000001800187311 */ /* 0x000e24000020d800 */
[----:B0-----:R2:W-:Y:S01]  /*6d70*/  STG.E.64 desc[UR36][R8.64], R24 ;  /* 0x0000001808007986 */ /* 0x0015e2000c101b24 */
[----:B------:R-:W-:Y:S05]  /*6d80*/  BRA `(.L_x_1778) ;  /* 0x0000000000087947 */ /* 0x000fea0003800000 */
.L_x_1804:
[----:B------:R-:W0:Y:S02]  /*6d90*/  F2I.FTZ.U32.TRUNC.NTZ R3, R24 ;  /* 0x0000001800037305 */ /* 0x000e24000021f000 */
[----:B0-----:R0:W-:Y:S02]  /*6da0*/  STG.E desc[UR36][R8.64], R3 ;  /* 0x0000000308007986 */ /* 0x0011e4000c101924 */
.L_x_1778:
[----:B------:R-:W-:-:S07]  /*6db0*/  VIADD R19, R19, 0x80 ;  /* 0x0000008013137836 */ /* 0x000fce0000000000 */
.L_x_1738:
[----:B------:R-:W-:Y:S05]  /*6dc0*/  BSYNC B6 ;  /* 0x0000000000067941 */ /* 0x000fea0003800000 */
.L_x_1737:
[----:B------:R-:W-:-:S13]  /*6dd0*/  ISETP.GE.AND P0, PT, R19, R17, PT ;  /* 0x000000111300720c */ /* 0x000fda0003f06270 */
[----:B------:R-:W-:Y:S05]  /*6de0*/  @P0 EXIT ;  /* 0x000000000000094d */ /* 0x000fea0003800000 */
[----:B0-23--:R-:W0:Y:S01]  /*6df0*/  LDC.64 R4, c[0x0][0x218] ;  /* 0x00008600ff047b82 */ /* 0x00de220000000a00 */
[----:B-1----:R-:W-:Y:S01]  /*6e00*/  PRMT R0, R16, 0x9910, RZ ;  /* 0x0000991010007816 */ /* 0x002fe200000000ff */
[----:B------:R-:W-:Y:S01]  /*6e10*/  IMAD R2, R2, 0x200, R19 ;  /* 0x0000020002027824 */ /* 0x000fe200078e0213 */
[----:B------:R-:W-:Y:S02]  /*6e20*/  ULDC UR4, c[0x0][0x238] ;  /* 0x00008e0000047ab9 */ /* 0x000fe40000000800 */
[----:B------:R-:W-:Y:S01]  /*6e30*/  ISETP.GT.AND P1, PT, R0, 0x9, PT ;  /* 0x000000090000780c */ /* 0x000fe20003f24270 */
[----:B----4-:R-:W-:-:S05]  /*6e40*/  IMAD R3, R2, UR4, RZ ;  /* 0x0000000402037c24 */ /* 0x010fca000f8e02ff */
        /* <DEDUP_REMOVED lines=11> */
[----:B-----5:R-:W0:Y:S02]  /*6f00*/  F2I.FTZ.TRUNC.NTZ R5, R18 ;  /* 0x0000001200057305 */ /* 0x020e24000021f100 */
[----:B0-----:R-:W-:Y:S01]  /*6f10*/  STG.E.U8 desc[UR36][R2.64], R5 ;  /* 0x0000000502007986 */ /* 0x001fe2000c101124 */
[----:B------:R-:W-:Y:S05]  /*6f20*/  EXIT ;  /* 0x000000000000794d */ /* 0x000fea0003800000 */
.L_x_1810:
[----:B-----5:R-:W0:Y:S02]  /*6f30*/  F2I.S64.TRUNC R18, R18 ;  /* 0x0000001200127311 */ /* 0x020e24000020d900 */
[----:B0-----:R-:W-:-:S05]  /*6f40*/  IMAD.MOV.U32 R5, RZ, RZ, R18 ;  /* 0x000000ffff057224 */ /* 0x001fca00078e0012 */
[----:B------:R-:W-:Y:S01]  /*6f50*/  STG.E.U8 desc[UR36][R2.64], R5 ;  /* 0x0000000502007986 */ /* 0x000fe2000c101124 */
[----:B------:R-:W-:Y:S05]  /*6f60*/  EXIT ;  /* 0x000000000000794d */ /* 0x000fea0003800000 */
.L_x_1809:
[----:B------:R-:W-:-:S13]  /*6f70*/  ISETP.NE.AND P0, PT, R0, 0x2, PT ;  /* 0x000000020000780c */ /* 0x000fda0003f05270 */
[----:B------:R-:W-:Y:S05]  /*6f80*/  @!P0 BRA `(.L_x_1812) ;  /* 0x0000000000288947 */ /* 0x000fea0003800000 */
[----:B------:R-:W-:-:S13]  /*6f90*/  ISETP.NE.AND P0, PT, R0, 0x3, PT ;  /* 0x000000030000780c */ /* 0x000fda0003f05270 */
[----:B------:R-:W-:Y:S05]  /*6fa0*/  @!P0 BRA `(.L_x_1813) ;  /* 0x0000000000148947 */ /* 0x000fea0003800000 */
[----:B------:R-:W-:-:S13]  /*6fb0*/  ISETP.NE.AND P0, PT, R0, 0x4, PT ;  /* 0x000000040000780c */ /* 0x000fda0003f05270 */
[----:B------:R-:W-:Y:S05]  /*6fc0*/  @P0 BRA `(.L_x_1811) ;  /* 0x0000000800d00947 */ /* 0x000fea0003800000 */
[----:B-----5:R-:W0:Y:S02]  /*6fd0*/  F2I.S64.TRUNC R18, R18 ;  /* 0x0000001200127311 */ /* 0x020e24000020d900 */
[----:B0-----:R-:W-:Y:S01]  /*6fe0*/  STG.E.64 desc[UR36][R2.64], R18 ;  /* 0x0000001202007986 */ /* 0x001fe2000c101b24 */
[----:B------:R-:W-:Y:S05]  /*6ff0*/  EXIT ;  /* 0x000000000000794d */ /* 0x000fea0003800000 */
.L_x_1813:
[----:B-----5:R-:W0:Y:S02]  /*7000*/  F2I.FTZ.TRUNC.NTZ R5, R18 ;  /* 0x0000001200057305 */ /* 0x020e24000021f100 */
[----:B0-----:R-:W-:Y:S01]  /*7010*/  STG.E desc[UR36][R2.64], R5 ;  /* 0x0000000502007986 */ /* 0x001fe2000c101924 */
[----:B------:R-:W-:Y:S05]  /*7020*/  EXIT ;  /* 0x000000000000794d */ /* 0x000fea0003800000 */
.L_x_1812:
[----:B-----5:R-:W0:Y:S02]  /*7030*/  F2I.FTZ.TRUNC.NTZ R5, R18 ;  /* 0x0000001200057305 */ /* 0x020e24000021f100 */
[----:B0-----:R-:W-:Y:S01]  /*7040*/  STG.E.U16 desc[UR36][R2.64], R5 ;  /* 0x0000000502007986 */ /* 0x001fe2000c101524 */
[----:B------:R-:W-:Y:S05]  /*7050*/  EXIT ;  /* 0x000000000000794d */ /* 0x000fea0003800000 */
.L_x_1808:
[----:B------:R-:W-:-:S13]  /*7060*/  ISETP.GT.AND P0, PT, R0, 0x6, PT ;  /* 0x000000060000780c */ /* 0x000fda0003f04270 */
[----:B------:R-:W-:Y:S05]  /*7070*/  @P0 BRA `(.L_x_1814) ;  /* 0x0000000000240947 */ /* 0x000fea0003800000 */
[----:B------:R-:W-:-:S13]  /*7080*/  ISETP.NE.AND P0, PT, R0, 0x5, PT ;  /* 0x000000050000780c */ /* 0x000fda0003f05270 */
[----:B------:R-:W-:Y:S05]  /*7090*/  @!P0 BRA `(.L_x_1815) ;  /* 0x0000000000108947 */ /* 0x000fea0003800000 */
[----:B------:R-:W-:-:S13]  /*70a0*/  ISETP.NE.AND P0, PT, R0, 0x6, PT ;  /* 0x000000060000780c */ /* 0x000fda0003f05270 */
[----:B------:R-:W-:Y:S05]  /*70b0*/  @P0 BRA `(.L_x_1811) ;  /* 0x0000000800940947 */ /* 0x000fea0003800000 */
[----:B-----5:R-:W-:Y:S01]  /*70c0*/  STG.E desc[UR36][R2.64], R18 ;  /* 0x0000001202007986 */ /* 0x020fe2000c101924 */
[----:B------:R-:W-:Y:S05]  /*70d0*/  EXIT ;  /* 0x000000000000794d */ /* 0x000fea0003800000 */
.L_x_1815:
[----:B-----5:R-:W-:-:S05]  /*70e0*/  F2FP.F16.F32.PACK_AB R18, RZ, R18 ;  /* 0x00000012ff12723e */ /* 0x020fca00000000ff */
[----:B------:R-:W-:Y:S01]  /*70f0*/  STG.E.U16 desc[UR36][R2.64], R18 ;  /* 0x0000001202007986 */ /* 0x000fe2000c101524 */
[----:B------:R-:W-:Y:S05]  /*7100*/  EXIT ;  /* 0x000000000000794d */ /* 0x000fea0003800000 */
.L_x_1814:
[----:B------:R-:W-:-:S13]  /*7110*/  ISETP.NE.AND P0, PT, R0, 0x7, PT ;  /* 0x000000070000780c */ /* 0x000fda0003f05270 */
[----:B------:R-:W-:Y:S05]  /*7120*/  @!P0 BRA `(.L_x_1816) ;  /* 0x00000000002c8947 */ /* 0x000fea0003800000 */
[----:B------:R-:W-:-:S13]  /*7130*/  ISETP.NE.AND P0, PT, R0, 0x8, PT ;  /* 0x000000080000780c */ /* 0x000fda0003f05270 */
[----:B------:R-:W-:Y:S05]  /*7140*/  @!P0 BRA `(.L_x_1817) ;  /* 0x0000000000148947 */ /* 0x000fea0003800000 */
[----:B------:R-:W-:-:S13]  /*7150*/  ISETP.NE.AND P0, PT, R0, 0x9, PT ;  /* 0x000000090000780c */ /* 0x000fda0003f05270 */
[----:B------:R-:W-:Y:S05]  /*7160*/  @P0 BRA `(.L_x_1811) ;  /* 0x0000000800680947 */ /* 0x000fea0003800000 */
[----:B------:R-:W-:-:S05]  /*7170*/  IMAD.MOV.U32 R19, RZ, RZ, RZ ;  /* 0x000000ffff137224 */ /* 0x000fca00078e00ff */
[----:B-----5:R-:W-:Y:S01]  /*7180*/  STG.E.64 desc[UR36][R2.64], R18 ;  /* 0x0000001202007986 */ /* 0x020fe2000c101b24 */
[----:B------:R-:W-:Y:S05]  /*7190*/  EXIT ;  /* 0x000000000000794d */ /* 0x000fea0003800000 */
.L_x_1817:
[----:B-----5:R-:W-:-:S04]  /*71a0*/  F2FP.F16.F32.PACK_AB R5, RZ, R18 ;  /* 0x00000012ff05723e */ /* 0x020fc800000000ff */
[----:B------:R-:W-:-:S05]  /*71b0*/  PRMT R5, R5, 0x5410, RZ ;  /* 0x0000541005057816 */ /* 0x000fca00000000ff */
[----:B------:R-:W-:Y:S01]  /*71c0*/  STG.E desc[UR36][R2.64], R5 ;  /* 0x0000000502007986 */ /* 0x000fe2000c101924 */
[----:B------:R-:W-:Y:S05]  /*71d0*/  EXIT ;  /* 0x000000000000794d */ /* 0x000fea0003800000 */
.L_x_1816:
[----:B-----5:R-:W-:-:S06]  /*71e0*/  FMUL.FTZ R4, R18, 1 ;  /* 0x3f80000012047820 */ /* 0x020fcc0000410000 */
[----:B------:R-:W0:Y:S02]  /*71f0*/  F2F.F64.F32 R4, R4 ;  /* 0x0000000400047310 */ /* 0x000e240000201800 */
[----:B0-----:R-:W-:Y:S01]  /*7200*/  STG.E.64 desc[UR36][R2.64], R4 ;  /* 0x0000000402007986 */ /* 0x001fe2000c101b24 */
[----:B------:R-:W-:Y:S05]  /*7210*/  EXIT ;  /* 0x000000000000794d */ /* 0x000fea0003800000 */
.L_x_1807:
        /* <DEDUP_REMOVED lines=8> */
[----:B-----5:R-:W-:-:S04]  /*72a0*/  FSETP.NEU.FTZ.AND P0, PT, R18, RZ, PT ;  /* 0x000000ff1200720b */ /* 0x020fc80003f1d000 */
[----:B------:R-:W-:-:S05]  /*72b0*/  SEL R5, RZ, 0x1, !P0 ;  /* 0x00000001ff057807 */ /* 0x000fca0004000000 */
[----:B------:R-:W-:Y:S01]  /*72c0*/  STG.E.U8 desc[UR36][R2.64], R5 ;  /* 0x0000000502007986 */ /* 0x000fe2000c101124 */
[----:B------:R-:W-:Y:S05]  /*72d0*/  EXIT ;  /* 0x000000000000794d */ /* 0x000fea0003800000 */
.L_x_1820:
[----:B-----5:R-:W-:Y:S01]  /*72e0*/  FMUL.FTZ R4, R18, 1 ;  /* 0x3f80000012047820 */ /* 0x020fe20000410000 */
[----:B------:R-:W-:-:S05]  /*72f0*/  CS2R R6, SRZ ;  /* 0x0000000000067805 */ /* 0x000fca000001ff00 */
[----:B------:R-:W0:Y:S02]  /*7300*/  F2F.F64.F32 R4, R4 ;  /* 0x0000000400047310 */ /* 0x000e240000201800 */
[----:B0-----:R-:W-:Y:S01]  /*7310*/  STG.E.128 desc[UR36][R2.64], R4 ;  /* 0x0000000402007986 */ /* 0x001fe2000c101d24 */
[----:B------:R-:W-:Y:S05]  /*7320*/  EXIT ;  /* 0x000000000000794d */ /* 0x000fea0003800000 */
.L_x_1819:
[----:B------:R-:W-:-:S13]  /*7330*/  ISETP.NE.AND P0, PT, R0, 0xf, PT ;  /* 0x0000000f0000780c */ /* 0x000fda0003f05270 */
[----:B------:R-:W-:Y:S05]  /*7340*/  @!P0 BRA `(.L_x_1821) ;  /* 0x0000000000ac8947 */ /* 0x000fea0003800000 */
[----:B------:R-:W-:-:S13]  /*7350*/  ISETP.NE.AND P0, PT, R0, 0x17, PT ;  /* 0x000000170000780c */ /* 0x000fda0003f05270 */
[----:B------:R-:W-:Y:S05]  /*7360*/  @!P0 BRA `(.L_x_1822) ;  /* 0x0000000000508947 */ /* 0x000fea0003800000 */
[----:B------:R-:W-:-:S13]  /*7370*/  ISETP.NE.AND P0, PT, R0, 0x18, PT ;  /* 0x000000180000780c */ /* 0x000fda0003f05270 */
[----:B------:R-:W-:Y:S05]  /*7380*/  @P0 BRA `(.L_x_1811) ;  /* 0x0000000400e00947 */ /* 0x000fea0003800000 */
[C---:B-----5:R-:W-:Y:S01]  /*7390*/  LOP3.LUT R4, R18.reuse, 0x7fffffff, RZ, 0xc0, !PT ;  /* 0x7fffffff12047812 */ /* 0x060fe200078ec0ff */
[----:B------:R-:W-:Y:S01]  /*73a0*/  BSSY B0, `(.L_x_1823) ;  /* 0x000000d000007945 */ /* 0x000fe20003800000 */
        /* <DEDUP_REMOVED lines=12> */
.L_x_1824:
[----:B------:R-:W-:Y:S05]  /*7470*/  BSYNC B0 ;  /* 0x0000000000007941 */ /* 0x000fea0003800000 */
.L_x_1823:
[----:B------:R-:W-:-:S05]  /*7480*/  LOP3.LUT R7, R0, R7, RZ, 0xfc, !PT ;  /* 0x0000000700077212 */ /* 0x000fca00078efcff */
[----:B------:R-:W-:Y:S01]  /*7490*/  STG.E.U8 desc[UR36][R2.64], R7 ;  /* 0x0000000702007986 */ /* 0x000fe2000c101124 */
[----:B------:R-:W-:Y:S05]  /*74a0*/  EXIT ;  /* 0x000000000000794d */ /* 0x000fea0003800000 */
.L_x_1822:
[----:B-----5:R-:W-:Y:S01]  /*74b0*/  LOP3.LUT R4, R18, 0x7fffffff, RZ, 0xc0, !PT ;  /* 0x7fffffff12047812 */ /* 0x020fe200078ec0ff */
[----:B------:R-:W-:Y:S03]  /*74c0*/  BSSY B0, `(.L_x_1825) ;  /* 0x000000e000007945 */ /* 0x000fe60003800000 */
        /* <DEDUP_REMOVED lines=10> */
.L_x_1826:
[----:B------:R-:W-:Y:S01]  /*7570*/  IMAD.MOV.U32 R0, RZ, RZ, 0x7f ;  /* 0x0000007fff007424 */ /* 0x000fe200078e00ff */
[----:B------:R-:W-:-:S04]  /*7580*/  ISETP.GT.U32.AND P0, PT, R4, 0x7f800000, PT ;  /* 0x7f8000000400780c */ /* 0x000fc80003f04070 */
[----:B------:R-:W-:-:S09]  /*7590*/  SEL R0, R0, 0x7c, P0 ;  /* 0x0000007c00007807 */ /* 0x000fd20000000000 */
.L_x_1827:
[----:B------:R-:W-:Y:S05]  /*75a0*/  BSYNC B0 ;  /* 0x0000000000007941 */ /* 0x000fea0003800000 */
.L_x_1825:
[----:B------:R-:W-:-:S04]  /*75b0*/  LOP3.LUT R18, R18, 0x80000000, RZ, 0xc0, !PT ;  /* 0x8000000012127812 */ /* 0x000fc800078ec0ff */
[----:B------:R-:W-:-:S04]  /*75c0*/  SHF.R.U32.HI R5, RZ, 0x18, R18 ;  /* 0x00000018ff057819 */ /* 0x000fc80000011612 */
[----:B------:R-:W-:-:S05]  /*75d0*/  LOP3.LUT R5, R0, R5, RZ, 0xfc, !PT ;  /* 0x0000000500057212 */ /* 0x000fca00078efcff */
[----:B------:R-:W-:Y:S01]  /*75e0*/  STG.E.U8 desc[UR36][R2.64], R5 ;  /* 0x0000000502007986 */ /* 0x000fe2000c101124 */
[----:B------:R-:W-:Y:S05]  /*75f0*/  EXIT ;  /* 0x000000000000794d */ /* 0x000fea0003800000 */
.L_x_1821:
[----:B-----5:R-:W-:-:S05]  /*7600*/  F2FP.BF16.F32.PACK_AB R18, RZ, R18 ;  /* 0x00000012ff12723e */ /* 0x020fca00000010ff */
[----:B------:R-:W-:Y:S01]  /*7610*/  STG.E.U16 desc[UR36][R2.64], R18 ;  /* 0x0000001202007986 */ /* 0x000fe2000c101524 */
[----:B------:R-:W-:Y:S05]  /*7620*/  EXIT ;  /* 0x000000000000794d */ /* 0x000fea0003800000 */
.L_x_1818:
        /* <DEDUP_REMOVED lines=8> */
[----:B-----5:R-:W0:Y:S02]  /*76b0*/  F2I.FTZ.U32.TRUNC.NTZ R5, R18 ;  /* 0x0000001200057305 */ /* 0x020e24000021f000 */
[----:B0-----:R-:W-:Y:S01]  /*76c0*/  STG.E.U16 desc[UR36][R2.64], R5 ;  /* 0x0000000502007986 */ /* 0x001fe2000c101524 */
[----:B------:R-:W-:Y:S05]  /*76d0*/  EXIT ;  /* 0x000000000000794d */ /* 0x000fea0003800000 */
.L_x_1830:
[----:B-----5:R-:W-:Y:S01]  /*76e0*/  LOP3.LUT R5, R18, 0x7fffffff, RZ, 0xc0, !PT ;  /* 0x7fffffff12057812 */ /* 0x020fe200078ec0ff */
        /* <DEDUP_REMOVED lines=15> */
.L_x_1833:
[----:B------:R-:W-:-:S04]  /*77e0*/  LOP3.LUT R18, R18, 0x80000000, RZ, 0xc0, !PT ;  /* 0x8000000012127812 */ /* 0x000fc800078ec0ff */
[----:B------:R-:W-:-:S04]  /*77f0*/  SHF.R.U32.HI R5, RZ, 0x18, R18 ;  /* 0x00000018ff057819 */ /* 0x000fc80000011612 */
[----:B------:R-:W-:-:S04]  /*7800*/  LOP3.LUT R4, R4, R5, RZ, 0xfc, !PT ;  /* 0x0000000504047212 */ /* 0x000fc800078efcff */
[----:B------:R-:W-:-:S07]  /*7810*/  PRMT R0, R4, 0x7610, R0 ;  /* 0x0000761004007816 */ /* 0x000fce0000000000 */
.L_x_1832:
[----:B------:R-:W-:Y:S05]  /*7820*/  BSYNC B0 ;  /* 0x0000000000007941 */ /* 0x000fea0003800000 */
.L_x_1831:
[----:B------:R-:W-:Y:S01]  /*7830*/  STG.E.U8 desc[UR36][R2.64], R0 ;  /* 0x0000000002007986 */ /* 0x000fe2000c101124 */
[----:B------:R-:W-:Y:S05]  /*7840*/  EXIT ;  /* 0x000000000000794d */ /* 0x000fea0003800000 */
.L_x_1829:
        /* <DEDUP_REMOVED lines=16> */
.L_x_1836:
[----:B------:R-:W-:-:S04]  /*7950*/  LOP3.LUT R18, R18, 0x80000000, RZ, 0xc0, !PT ;  /* 0x8000000012127812 */ /* 0x000fc800078ec0ff */
[----:B------:R-:W-:-:S04]  /*7960*/  SHF.R.U32.HI R5, RZ, 0x18, R18 ;  /* 0x00000018ff057819 */ /* 0x000fc80000011612 */
[----:B------:R-:W-:-:S04]  /*7970*/  LOP3.LUT R4, R4, R5, RZ, 0xfc, !PT ;  /* 0x0000000504047212 */ /* 0x000fc800078efcff */
[----:B------:R-:W-:-:S07]  /*7980*/  PRMT R0, R4, 0x7610, R0 ;  /* 0x0000761004007816 */ /* 0x000fce0000000000 */
.L_x_1835:
[----:B------:R-:W-:Y:S05]  /*7990*/  BSYNC B0 ;  /* 0x0000000000007941 */ /* 0x000fea0003800000 */
.L_x_1834:
[----:B------:R-:W-:Y:S01]  /*79a0*/  STG.E.U8 desc[UR36][R2.64], R0 ;  /* 0x0000000002007986 */ /* 0x000fe2000c101124 */
[----:B------:R-:W-:Y:S05]  /*79b0*/  EXIT ;  /* 0x000000000000794d */ /* 0x000fea0003800000 */
.L_x_1828:
[----:B------:R-:W-:-:S13]  /*79c0*/  ISETP.NE.AND P0, PT, R0, 0x1c, PT ;  /* 0x0000001c0000780c */ /* 0x000fda0003f05270 */
[----:B------:R-:W-:Y:S05]  /*79d0*/  @!P0 BRA `(.L_x_1837) ;  /* 0x00000000009c8947 */ /* 0x000fea0003800000 */
[----:B------:R-:W-:-:S13]  /*79e0*/  ISETP.NE.AND P0, PT, R0, 0x1d, PT ;  /* 0x0000001d0000780c */ /* 0x000fda0003f05270 */
[----:B------:R-:W-:Y:S05]  /*79f0*/  @!P0 BRA `(.L_x_1838) ;  /* 0x0000000000888947 */ /* 0x000fea0003800000 */
[----:B------:R-:W-:-:S13]  /*7a00*/  ISETP.NE.AND P0, PT, R0, 0x2c, PT ;  /* 0x0000002c0000780c */ /* 0x000fda0003f05270 */
[----:B------:R-:W-:Y:S05]  /*7a10*/  @P0 BRA `(.L_x_1811) ;  /* 0x00000000003c0947 */ /* 0x000fea0003800000 */
[----:B-----5:R-:W-:-:S04]  /*7a20*/  SHF.R.U32.HI R4, RZ, 0x17, R18 ;  /* 0x00000017ff047819 */ /* 0x020fc80000011612 */
        /* <DEDUP_REMOVED lines=14> */
.L_x_1811:
        /* <DEDUP_REMOVED lines=16> */
.L_x_1839:
[----:B------:R-:W-:Y:S05]  /*7c10*/  EXIT ;  /* 0x000000000000794d */ /* 0x000fea0003800000 */
.L_x_1838:
[----:B-----5:R-:W0:Y:S02]  /*7c20*/  F2I.U64.TRUNC R18, R18 ;  /* 0x0000001200127311 */ /* 0x020e24000020d800 */
[----:B0-----:R-:W-:Y:S01]  /*7c30*/  STG.E.64 desc[UR36][R2.64], R18 ;  /* 0x0000001202007986 */ /* 0x001fe2000c101b24 */
[----:B------:R-:W-:Y:S05]  /*7c40*/  EXIT ;  /* 0x000000000000794d */ /* 0x000fea0003800000 */
.L_x_1837:
[----:B-----5:R-:W0:Y:S02]  /*7c50*/  F2I.FTZ.U32.TRUNC.NTZ R5, R18 ;  /* 0x0000001200057305 */ /* 0x020e24000021f000 */
[----:B0-----:R-:W-:Y:S01]  /*7c60*/  STG.E desc[UR36][R2.64], R5 ;  /* 0x0000000502007986 */ /* 0x001fe2000c101924 */
[----:B------:R-:W-:Y:S05]  /*7c70*/  EXIT ;  /* 0x000000000000794d */ /* 0x000fea0003800000 */
.L_x_1840:
        /* <DEDUP_REMOVED lines=16> */
.L_x_2726:


//--------------------- .text._ZN2at6native18elementwise_kernelILi128ELi2EZNS0_22gpu_kernel_impl_nocastIZZZNS0_16cosh_kernel_cudaERNS_18TensorIteratorBaseEENKUlvE0_clEvENKUlvE0_clEvEUlfE_EEvS4_RKT_EUliE_EEviT1_ --------------------------
	.section	.text._ZN2at6native18elementwise_kernelILi128ELi2EZNS0_22gpu_kernel_impl_nocastIZZZNS0_16cosh_kernel_cudaERNS_18TensorIteratorBaseEENKUlvE0_clEvENKUlvE0_clEvEUlfE_EEvS4_RKT_EUliE_EEviT1_,"ax",@progbits
	.align	128
        .global         _ZN2at6native18elementwise_kernelILi128ELi2EZNS0_22gpu_kernel_impl_nocastIZZZNS0_16cosh_kernel_cudaERNS_18TensorIteratorBaseEENKUlvE0_clEvENKUlvE0_clEvEUlfE_EEvS4_RKT_EUliE_EEviT1_
        .type           _ZN2at6native18elementwise_kernelILi128ELi2EZNS0_22gpu_kernel_impl_nocastIZZZNS0_16cosh_kernel_cudaERNS_18TensorIteratorBaseEENKUlvE0_clEvENKUlvE0_clEvEUlfE_EEvS4_RKT_EUliE_EEviT1_,@function
        .size           _ZN2at6native18elementwise_kernelILi128ELi2EZNS0_22gpu_kernel_impl_nocastIZZZNS0_16cosh_kernel_cudaERNS_18TensorIteratorBaseEENKUlvE0_clEvENKUlvE0_clEvEUlfE_EEvS4_RKT_EUliE_EEviT1_,(.L_x_2727 - _ZN2at6native18elementwise_kernelILi128ELi2EZNS0_22gpu_kernel_impl_nocastIZZZNS0_16cosh_kernel_cudaERNS_18TensorIteratorBaseEENKUlvE0_clEvENKUlvE0_clEvEUlfE_EEvS4_RKT_EUliE_EEviT1_)
        .other          _ZN2at6native18elementwise_kernelILi128ELi2EZNS0_22gpu_kernel_impl_nocastIZZZNS0_16cosh_kernel_cudaERNS_18TensorIteratorBaseEENKUlvE0_clEvENKUlvE0_clEvEUlfE_EEvS4_RKT_EUliE_EEviT1_,@"STO_CUDA_ENTRY STV_DEFAULT"
_ZN2at6native18elementwise_kernelILi128ELi2EZNS0_22gpu_kernel_impl_nocastIZZZNS0_16cosh_kernel_cudaERNS_18TensorIteratorBaseEENKUlvE0_clEvENKUlvE0_clEvEUlfE_EEvS4_RKT_EUliE_EEviT1_:
.text._ZN2at6native18elementwise_kernelILi128ELi2EZNS0_22gpu_kernel_impl_nocastIZZZNS0_16cosh_kernel_cudaERNS_18TensorIteratorBaseEENKUlvE0_clEvENKUlvE0_clEvEUlfE_EEvS4_RKT_EUliE_EEviT1_:
[----:B------:R-:W-:Y:S01]  /*0000*/  LDC R1, c[0x0][0x28] ;  /* 0x00000a00ff017b82 */ /* 0x000fe20000000800 */
[----:B------:R-:W0:Y:S01]  /*0010*/  S2R R0, SR_CTAID.X ;  /* 0x0000000000007919 */ /* 0x000e220000002500 */
[----:B------:R-:W-:Y:S01]  /*0020*/  ULDC UR6, c[0x0][0x210] ;  /* 0x0000840000067ab9 */ /* 0x000fe20000000800 */
[----:B------:R-:W-:Y:S01]  /*0030*/  ULDC.64 UR4, c[0x0][0x208] ;  /* 0x0000820000047ab9 */ /* 0x000fe20000000a00 */
[----:B------:R-:W-:Y:S01]  /*0040*/  BSSY B0, `(.L_x_1841) ;  /* 0x000014d000007945 */ /* 0x000fe20003800000 */
[----:B------:R-:W0:Y:S02]  /*0050*/  S2R R3, SR_TID.X ;  /* 0x0000000000037919 */ /* 0x000e240000002100 */
[----:B0-----:R-:W-:-:S04]  /*0060*/  LEA R0, R0, R3, 0x8 ;  /* 0x0000000300007211 */ /* 0x001fc800078e40ff */
[----:B------:R-:W-:Y:S02]  /*0070*/  ISETP.GE.AND P0, PT, R0, UR6, PT ;  /* 0x0000000600007c0c */ /* 0x000fe4000bf06270 */
[----:B------:R-:W-:-:S11]  /*0080*/  MOV R7, R0 ;  /* 0x0000000000077202 */ /* 0x000fd60000000f00 */
        /* <DEDUP_REMOVED lines=303> */
.L_x_1843:
[----:B------:R-:W-:Y:S02]  /*1380*/  ULDC.64 UR8, c[0x0][0x418] ;  /* 0x0001060000087ab9 */ /* 0x000fe40000000a00 */
[----:B------:R-:W-:-:S04]  /*1390*/  IADD3 R4, P0, R2, UR8, RZ ;  /* 0x0000000802047c10 */ /* 0x000fc8000ff1e0ff */
[----:B------:R-:W-:Y:S01]  /*13a0*/  IADD3.X R5, RZ, UR9, RZ, P0, !PT ;  /* 0x00000009ff057c10 */ /* 0x000fe200087fe4ff */
[----:B------:R-:W-:-:S04]  /*13b0*/  ULDC.64 UR8, c[0x0][0x410] ;  /* 0x0001040000087ab9 */ /* 0x000fc80000000a00 */
[----:B------:R-:W2:Y:S01]  /*13c0*/  LDG.E R4, desc[UR4][R4.64] ;  /* 0x0000000404047981 */ /* 0x000ea2000c1e1900 */
[----:B------:R-:W-:Y:S01]  /*13d0*/  MOV R7, 0x42fc0000 ;  /* 0x42fc000000077802 */ /* 0x000fe20000000f00 */
[----:B--2---:R-:W-:-:S06]  /*13e0*/  FMUL.FTZ R2, |R4|, 1.4426950216293334961 ;  /* 0x3fb8aa3b04027820 */ /* 0x004fcc0000410200 */
[----:B------:R-:W0:Y:S02]  /*13f0*/  FRND.TRUNC R2, R2 ;  /* 0x0000000200027307 */ /* 0x000e24000020d000 */
[----:B0-----:R-:W-:Y:S02]  /*1400*/  FSETP.GT.FTZ.AND P0, PT, |R2|, 126, PT ;  /* 0x42fc00000200780b */ /* 0x001fe40003f14200 */
[----:B------:R-:W-:-:S04]  /*1410*/  LOP3.LUT R7, R7, 0x80000000, R2, 0xb8, !PT ;  /* 0x8000000007077812 */ /* 0x000fc800078eb802 */
[----:B------:R-:W-:Y:S02]  /*1420*/  FSEL R7, R7, R2, P0 ;  /* 0x0000000207077208 */ /* 0x000fe40000000000 */
[----:B------:R-:W-:-:S03]  /*1430*/  IADD3 R2, P0, R3, UR8, RZ ;  /* 0x0000000803027c10 */ /* 0x000fc6000ff1e0ff */
[----:B------:R-:W-:Y:S01]  /*1440*/  FFMA.FTZ R6, R7, -0.69314718246459960938, |R4| ;  /* 0xbf31721807067823 */ /* 0x000fe20000010404 */
[----:B------:R-:W-:-:S03]  /*1450*/  IADD3.X R3, RZ, UR9, RZ, P0, !PT ;  /* 0x00000009ff037c10 */ /* 0x000fc600087fe4ff */
[C---:B------:R-:W-:Y:S01]  /*1460*/  FFMA.FTZ R6, R7.reuse, 1.9046542121259335545e-09, R6 ;  /* 0x3102e30807067823 */ /* 0x040fe20000010006 */
[----:B------:R-:W-:-:S03]  /*1470*/  FADD.FTZ R7, R7, 12583037 ;  /* 0x4b40007d07077421 */ /* 0x000fc60000010000 */
[----:B------:R-:W-:Y:S02]  /*1480*/  FMUL.FTZ R6, R6, 1.4426950216293334961 ;  /* 0x3fb8aa3b06067820 */ /* 0x000fe40000410000 */
[----:B------:R-:W-:-:S04]  /*1490*/  SHF.L.U32 R7, R7, 0x17, RZ ;  /* 0x0000001707077819 */ /* 0x000fc800000006ff */
[----:B------:R-:W0:Y:S02]  /*14a0*/  MUFU.EX2 R6, R6 ;  /* 0x0000000600067308 */ /* 0x000e240000000800 */
[----:B0-----:R-:W-:Y:S01]  /*14b0*/  FMUL.FTZ R4, R7, R6 ;  /* 0x0000000607047220 */ /* 0x001fe20000410000 */
[----:B------:R-:W-:-:S05]  /*14c0*/  IADD3 R7, R0, 0x80, RZ ;  /* 0x0000008000077810 */ /* 0x000fca0007ffe0ff */
[----:B------:R-:W0:Y:S02]  /*14d0*/  MUFU.RCP R5, R4 ;  /* 0x0000000400057308 */ /* 0x000e240000001000 */
[----:B0-----:R-:W-:-:S04]  /*14e0*/  FMUL.FTZ R5, R5, 0.125 ;  /* 0x3e00000005057820 */ /* 0x001fc80000410000 */
[----:B------:R-:W-:-:S05]  /*14f0*/  FFMA.FTZ R5, R4, 2, R5 ;  /* 0x4000000004057823 */ /* 0x000fca0000010005 */
[----:B------:R0:W-:Y:S02]  /*1500*/  STG.E desc[UR4][R2.64], R5 ;  /* 0x0000000502007986 */ /* 0x0001e4000c101904 */
.L_x_1842:
[----:B------:R-:W-:Y:S05]  /*1510*/  BSYNC B0 ;  /* 0x0000000000007941 */ /* 0x000fea0003800000 */
.L_x_1841:
[----:B------:R-:W-:-:S13]  /*1520*/  ISETP.GE.AND P0, PT, R7, UR6, PT ;  /* 0x0000000607007c0c */ /* 0x000fda000bf06270 */
[----:B------:R-:W-:Y:S05]  /*1530*/  @P0 EXIT ;  /* 0x000000000000094d */ /* 0x000fea0003800000 */
[----:B------:R-:W1:Y:S01]  /*1540*/  LDC R8, c[0x0][0x218] ;  /* 0x00008600ff087b82 */ /* 0x000e620000000800 */
[----:B0-----:R-:W-:Y:S01]  /*1550*/  HFMA2.MMA R3, -RZ, RZ, 0, 0 ;  /* 0x00000000ff037435 */ /* 0x001fe200000001ff */
[----:B------:R-:W-:Y:S02]  /*1560*/  MOV R0, RZ ;  /* 0x000000ff00007202 */ /* 0x000fe40000000f00 */
[----:B-1----:R-:W-:-:S13]  /*1570*/  ISETP.NE.AND P0, PT, R8, RZ, PT ;  /* 0x000000ff0800720c */ /* 0x002fda0003f05270 */
        /* <DEDUP_REMOVED lines=299> */
.L_x_1844:
        /* <DEDUP_REMOVED lines=15> */
[----:B------:R-:W-:Y:S02]  /*2920*/  IADD3 R2, P0, R3, UR6, RZ ;  /* 0x0000000603027c10 */ /* 0x000fe4000ff1e0ff */
[----:B------:R-:W-:Y:S02]  /*2930*/  SHF.L.U32 R7, R7, 0x17, RZ ;  /* 0x0000001707077819 */ /* 0x000fe400000006ff */
[----:B------:R-:W-:Y:S01]  /*2940*/  IADD3.X R3, RZ, UR7, RZ, P0, !PT ;  /* 0x00000007ff037c10 */ /* 0x000fe200087fe4ff */
[----:B------:R-:W0:Y:S02]  /*2950*/  MUFU.EX2 R6, R6 ;  /* 0x0000000600067308 */ /* 0x000e240000000800 */
[----:B0-----:R-:W-:-:S06]  /*2960*/  FMUL.FTZ R7, R7, R6 ;  /* 0x0000000607077220 */ /* 0x001fcc0000410000 */
[----:B------:R-:W0:Y:S02]  /*2970*/  MUFU.RCP R0, R7 ;  /* 0x0000000700007308 */ /* 0x000e240000001000 */
[----:B0-----:R-:W-:-:S04]  /*2980*/  FMUL.FTZ R0, R0, 0.125 ;  /* 0x3e00000000007820 */ /* 0x001fc80000410000 */
[----:B------:R-:W-:-:S05]  /*2990*/  FFMA.FTZ R5, R7, 2, R0 ;  /* 0x4000000007057823 */ /* 0x000fca0000010000 */
[----:B------:R-:W-:Y:S01]  /*29a0*/  STG.E desc[UR4][R2.64], R5 ;  /* 0x0000000502007986 */ /* 0x000fe2000c101904 */
[----:B------:R-:W-:Y:S05]  /*29b0*/  EXIT ;  /* 0x000000000000794d */ /* 0x000fea0003800000 */
.L_x_1845:
        /* <DEDUP_REMOVED lines=12> */
.L_x_2727:


//--------------------- .text._ZN2at6native27unrolled_elementwise_kernelIZZZNS0_16cosh_kernel_cudaERNS_18TensorIteratorBaseEENKUlvE0_clEvENKUlvE0_clEvEUlfE_St5arrayIPcLm2EELi4E23TrivialOffsetCalculatorILi1EjESB_NS0_6memory15LoadWithoutCastENSC_16StoreWithoutCastEEEviT_T0_T2_T3_T4_T5_ --------------------------
	.section	.text._ZN2at6native27unrolled_elementwise_kernelIZZZNS0_16cosh_kernel_cudaERNS_18TensorIteratorBaseEENKUlvE0_clEvENKUlvE0_clEvEUlfE_St5arrayIPcLm2EELi4E23TrivialOffsetCalculatorILi1EjESB_NS0_6memory15LoadWithoutCastENSC_16StoreWithoutCastEEEviT_T0_T2_T3_T4_T5_,"ax",@progbits
	.align	128
        .global         _ZN2at6native27unrolled_elementwise_kernelIZZZNS0_16cosh_kernel_cudaERNS_18TensorIteratorBaseEENKUlvE0_clEvENKUlvE0_clEvEUlfE_St5arrayIPcLm2EELi4E23TrivialOffsetCalculatorILi1EjESB_NS0_6memory15LoadWithoutCastENSC_16StoreWithoutCastEEEviT_T0_T2_T3_T4_T5_
        .type           _ZN2at6native27unrolled_elementwise_kernelIZZZNS0_16cosh_kernel_cudaERNS_18TensorIteratorBaseEENKUlvE0_clEvENKUlvE0_clEvEUlfE_St5arrayIPcLm2EELi4E23TrivialOffsetCalculatorILi1EjESB_NS0_6memory15LoadWithoutCastENSC_16StoreWithoutCastEEEviT_T0_T2_T3_T4_T5_,@function
        .size           _ZN2at6native27unrolled_elementwise_kernelIZZZNS0_16cosh_kernel_cudaERNS_18TensorIteratorBaseEENKUlvE0_clEvENKUlvE0_clEvEUlfE_St5arrayIPcLm2EELi4E23TrivialOffsetCalculatorILi1EjESB_NS0_6memory15LoadWithoutCastENSC_16StoreWithoutCastEEEviT_T0_T2_T3_T4_T5_,(.L_x_2728 - _ZN2at6native27unrolled_elementwise_kernelIZZZNS0_16cosh_kernel_cudaERNS_18TensorIteratorBaseEENKUlvE0_clEvENKUlvE0_clEvEUlfE_St5arrayIPcLm2EELi4E23TrivialOffsetCalculatorILi1EjESB_NS0_6memory15LoadWithoutCastENSC_16StoreWithoutCastEEEviT_T0_T2_T3_T4_T5_)
        .other          _ZN2at6native27unrolled_elementwise_kernelIZZZNS0_16cosh_kernel_cudaERNS_18TensorIteratorBaseEENKUlvE0_clEvENKUlvE0_clEvEUlfE_St5arrayIPcLm2EELi4E23TrivialOffsetCalculatorILi1EjESB_NS0_6memory15LoadWithoutCastENSC_16StoreWithoutCastEEEviT_T0_T2_T3_T4_T5_,@"STO_CUDA_ENTRY STV_DEFAULT"
_ZN2at6native27unrolled_elementwise_kernelIZZZNS0_16cosh_kernel_cudaERNS_18TensorIteratorBaseEENKUlvE0_clEvENKUlvE0_clEvEUlfE_St5arrayIPcLm2EELi4E23TrivialOffsetCalculatorILi1EjESB_NS0_6memory15LoadWithoutCastENSC_16StoreWithoutCastEEEviT_T0_T2_T3_T4_T5_:
.text._ZN2at6native27unrolled_elementwise_kernelIZZZNS0_16cosh_kernel_cudaERNS_18TensorIteratorBaseEENKUlvE0_clEvENKUlvE0_clEvEUlfE_St5arrayIPcLm2EELi4E23TrivialOffsetCalculatorILi1EjESB_NS0_6memory15LoadWithoutCastENSC_16StoreWithoutCastEEEviT_T0_T2_T3_T4_T5_:
[----:B------:R-:W-:Y:S01]  /*0000*/  LDC R1, c[0x0][0x28] ;  /* 0x00000a00ff017b82 */ /* 0x000fe20000000800 */
[----:B------:R-:W0:Y:S07]  /*0010*/  S2R R3, SR_CTAID.X ;  /* 0x0000000000037919 */ /* 0x000e2e0000002500 */
[----:B------:R-:W0:Y:S01]  /*0020*/  LDC R0, c[0x0][0x210] ;  /* 0x00008400ff007b82 */ /* 0x000e220000000800 */
[----:B------:R-:W-:Y:S01]  /*0030*/  HFMA2.MMA R8, -RZ, RZ, 0, 0 ;  /* 0x00000000ff087435 */ /* 0x000fe200000001ff */
[----:B------:R-:W-:Y:S01]  /*0040*/  ULDC.64 UR4, c[0x0][0x208] ;  /* 0x0000820000047ab9 */ /* 0x000fe20000000a00 */
[----:B------:R-:W1:Y:S01]  /*0050*/  S2R R2, SR_TID.X ;  /* 0x0000000000027919 */ /* 0x000e620000002100 */
[----:B------:R-:W-:Y:S01]  /*0060*/  MOV R4, RZ ;  /* 0x000000ff00047202 */ /* 0x000fe20000000f00 */
[----:B0-----:R-:W-:Y:S01]  /*0070*/  IMAD R5, R3, -0x200, R0 ;  /* 0xfffffe0003057824 */ /* 0x001fe200078e0200 */
[----:B-1----:R-:W-:-:S04]  /*0080*/  MOV R0, R2 ;  /* 0x0000000200007202 */ /* 0x002fc80000000f00 */
[----:B------:R-:W-:-:S13]  /*0090*/  ISETP.GE.AND P0, PT, R2, R5, PT ;  /* 0x000000050200720c */ /* 0x000fda0003f06270 */
[----:B------:R-:W-:-:S04]  /*00a0*/  @!P0 IADD3 R2, R0, 0x80, RZ ;  /* 0x0000008000028810 */ /* 0x000fc80007ffe0ff */
[----:B------:R-:W-:-:S13]  /*00b0*/  ISETP.GE.AND P1, PT, R2, R5, PT ;  /* 0x000000050200720c */ /* 0x000fda0003f26270 */
[----:B------:R-:W-:Y:S01]  /*00c0*/  @!P1 LEA R9, R3, R2, 0x9 ;  /* 0x0000000203099211 */ /* 0x000fe200078e48ff */
[----:B------:R-:W0:Y:S01]  /*00d0*/  @!P1 LDC.64 R10, c[0x0][0x220] ;  /* 0x00008800ff0a9b82 */ /* 0x000e220000000a00 */
[----:B------:R-:W-:-:S04]  /*00e0*/  @!P1 IADD3 R2, R2, 0x80, RZ ;  /* 0x0000008002029810 */ /* 0x000fc80007ffe0ff */
[----:B------:R-:W-:-:S13]  /*00f0*/  ISETP.GE.AND P3, PT, R2, R5, PT ;  /* 0x000000050200720c */ /* 0x000fda0003f66270 */
[----:B------:R-:W-:Y:S01]  /*0100*/  @!P3 LEA R17, R3, R2, 0x9 ;  /* 0x000000020311b211 */ /* 0x000fe200078e48ff */
[----:B------:R-:W-:Y:S01]  /*0110*/  @!P3 VIADD R2, R2, 0x80 ;  /* 0x000000800202b836 */ /* 0x000fe20000000000 */
[----:B------:R-:W1:Y:S04]  /*0120*/  @!P3 LDC.64 R6, c[0x0][0x220] ;  /* 0x00008800ff06bb82 */ /* 0x000e680000000a00 */
[----:B------:R-:W-:Y:S01]  /*0130*/  ISETP.GE.AND P2, PT, R2, R5, PT ;  /* 0x000000050200720c */ /* 0x000fe20003f46270 */
[----:B0-----:R-:W-:-:S12]  /*0140*/  @!P1 IMAD.WIDE.U32 R10, R9, 0x4, R10 ;  /* 0x00000004090a9825 */ /* 0x001fd800078e000a */
[----:B------:R-:W0:Y:S01]  /*0150*/  @!P2 LDC.64 R12, c[0x0][0x220] ;  /* 0x00008800ff0cab82 */ /* 0x000e220000000a00 */
[----:B------:R-:W-:Y:S01]  /*0160*/  @!P2 LEA R15, R3, R2, 0x9 ;  /* 0x00000002030fa211 */ /* 0x000fe200078e48ff */
[----:B-1----:R-:W-:Y:S01]  /*0170*/  @!P3 IMAD.WIDE.U32 R16, R17, 0x4, R6 ;  /* 0x000000041110b825 */ /* 0x002fe200078e0006 */
[----:B------:R-:W-:-:S05]  /*0180*/  HFMA2.MMA R2, -RZ, RZ, 0, 0 ;  /* 0x00000000ff027435 */ /* 0x000fca00000001ff */
[----:B------:R-:W1:Y:S01]  /*0190*/  @!P0 LDC.64 R6, c[0x0][0x220] ;  /* 0x00008800ff068b82 */ /* 0x000e620000000a00 */
[C---:B------:R-:W-:Y:S01]  /*01a0*/  IADD3 R20, R0.reuse, 0x80, RZ ;  /* 0x0000008000147810 */ /* 0x040fe20007ffe0ff */
[----:B------:R-:W-:Y:S01]  /*01b0*/  @!P0 IMAD R9, R3, 0x200, R0 ;  /* 0x0000020003098824 */ /* 0x000fe200078e0200 */
[----:B------:R2:W5:Y:S01]  /*01c0*/  @!P1 LDG.E R8, desc[UR4][R10.64] ;  /* 0x000000040a089981 */ /* 0x000562000c1e1900 */
[----:B0-----:R-:W-:Y:S01]  /*01d0*/  @!P2 IMAD.WIDE.U32 R12, R15, 0x4, R12 ;  /* 0x000000040f0ca825 */ /* 0x001fe200078e000c */
[----:B------:R-:W-:-:S03]  /*01e0*/  IADD3 R18, R0, 0x100, RZ ;  /* 0x0000010000127810 */ /* 0x000fc60007ffe0ff */
[----:B------:R-:W0:Y:S01]  /*01f0*/  @!P0 LDC.64 R14, c[0x0][0x218] ;  /* 0x00008600ff0e8b82 */ /* 0x000e220000000a00 */
[----:B--2---:R-:W-:Y:S01]  /*0200*/  IADD3 R10, R0, 0x180, RZ ;  /* 0x00000180000a7810 */ /* 0x004fe20007ffe0ff */
[----:B------:R-:W-:Y:S01]  /*0210*/  @!P0 IMAD R11, R3, 0x200, R0 ;  /* 0x00000200030b8824 */ /* 0x000fe200078e0200 */
[----:B------:R-:W-:Y:S01]  /*0220*/  @!P0 MOV R0, R20 ;  /* 0x0000001400008202 */ /* 0x000fe20000000f00 */
[----:B------:R-:W-:Y:S01]  /*0230*/  BSSY B0, `(.L_x_1846) ;  /* 0x000001c000007945 */ /* 0x000fe20003800000 */
[----:B------:R-:W5:Y:S01]  /*0240*/  @!P3 LDG.E R4, desc[UR4][R16.64] ;  /* 0x000000041004b981 */ /* 0x000f62000c1e1900 */
[----:B-1----:R-:W-:Y:S01]  /*0250*/  @!P0 IMAD.WIDE.U32 R6, R9, 0x4, R6 ;  /* 0x0000000409068825 */ /* 0x002fe200078e0006 */
[----:B------:R-:W-:Y:S02]  /*0260*/  MOV R9, RZ ;  /* 0x000000ff00097202 */ /* 0x000fe40000000f00 */
[----:B------:R-:W5:Y:S01]  /*0270*/  @!P2 LDG.E R2, desc[UR4][R12.64] ;  /* 0x000000040c02a981 */ /* 0x000f62000c1e1900 */
[----:B------:R-:W-:-:S02]  /*0280*/  ISETP.GE.AND P5, PT, R20, R5, PT ;  /* 0x000000051400720c */ /* 0x000fc40003fa6270 */
[-C--:B------:R-:W-:Y:S01]  /*0290*/  ISETP.GE.AND P3, PT, R18, R5.reuse, PT ;  /* 0x000000051200720c */ /* 0x080fe20003f66270 */
[----:B------:R0:W5:Y:S01]  /*02a0*/  @!P0 LDG.E R9, desc[UR4][R6.64] ;  /* 0x0000000406098981 */ /* 0x000162000c1e1900 */
[-C--:B------:R-:W-:Y:S02]  /*02b0*/  ISETP.GE.AND P1, PT, R10, R5.reuse, PT ;  /* 0x000000050a00720c */ /* 0x080fe40003f26270 */
[----:B------:R-:W-:Y:S01]  /*02c0*/  ISETP.GE.AND P2, PT, R0, R5, PT ;  /* 0x000000050000720c */ /* 0x000fe20003f46270 */
[----:B0-----:R-:W-:Y:S01]  /*02d0*/  @!P0 IMAD.WIDE.U32 R6, R11, 0x4, R14 ;  /* 0x000000040b068825 */ /* 0x001fe200078e000e */
[----:B------:R-:W-:Y:S11]  /*02e0*/  @P0 BRA `(.L_x_1847) ;  /* 0x0000000000400947 */ /* 0x000ff60003800000 */
[----:B-----5:R-:W-:Y:S01]  /*02f0*/  FMUL.FTZ R10, |R9|, 1.4426950216293334961 ;  /* 0x3fb8aa3b090a7820 */ /* 0x020fe20000410200 */
[----:B------:R-:W-:-:S05]  /*0300*/  MOV R11, 0x42fc0000 ;  /* 0x42fc0000000b7802 */ /* 0x000fca0000000f00 */
        /* <DEDUP_REMOVED lines=13> */
[----:B------:R-:W-:-:S07]  /*03e0*/  FFMA.FTZ R9, R12, 2, R9 ;  /* 0x400000000c097823 */ /* 0x000fce0000010009 */
.L_x_1847:
[----:B------:R-:W-:Y:S05]  /*03f0*/  BSYNC B0 ;  /* 0x0000000000007941 */ /* 0x000fea0003800000 */
.L_x_1846:
[----:B------:R-:W-:Y:S04]  /*0400*/  BSSY B0, `(.L_x_1848) ;  /* 0x0000012000007945 */ /* 0x000fe80003800000 */
[----:B------:R-:W-:Y:S05]  /*0410*/  @P5 BRA `(.L_x_1849) ;  /* 0x0000000000405947 */ /* 0x000fea0003800000 */
[----:B-----5:R-:W-:Y:S01]  /*0420*/  FMUL.FTZ R10, |R8|, 1.4426950216293334961 ;  /* 0x3fb8aa3b080a7820 */ /* 0x020fe20000410200 */
[----:B------:R-:W-:-:S05]  /*0430*/  HFMA2.MMA R11, -RZ, RZ, 3.4921875, 0 ;  /* 0x42fc0000ff0b7435 */ /* 0x000fca00000001ff */
[----:B------:R-:W0:Y:S02]  /*0440*/  FRND.TRUNC R10, R10 ;  /* 0x0000000a000a7307 */ /* 0x000e24000020d000 */
[----:B0-----:R-:W-:-:S03]  /*0450*/  FSETP.GT.FTZ.AND P4, PT, |R10|, 126, PT ;  /* 0x42fc00000a00780b */ /* 0x001fc60003f94200 */
        /* <DEDUP_REMOVED lines=12> */
.L_x_1849:
[----:B------:R-:W-:Y:S05]  /*0520*/  BSYNC B0 ;  /* 0x0000000000007941 */ /* 0x000fea0003800000 */
.L_x_1848:
[----:B------:R-:W-:Y:S04]  /*0530*/  BSSY B0, `(.L_x_1850) ;  /* 0x0000012000007945 */ /* 0x000fe80003800000 */
[----:B------:R-:W-:Y:S05]  /*0540*/  @P3 BRA `(.L_x_1851) ;  /* 0x0000000000403947 */ /* 0x000fea0003800000 */
        /* <DEDUP_REMOVED lines=16> */
.L_x_1851:
[----:B------:R-:W-:Y:S05]  /*0650*/  BSYNC B0 ;  /* 0x0000000000007941 */ /* 0x000fea0003800000 */
.L_x_1850:
        /* <DEDUP_REMOVED lines=18> */
.L_x_1853:
[----:B------:R-:W-:Y:S05]  /*0780*/  BSYNC B0 ;  /* 0x0000000000007941 */ /* 0x000fea0003800000 */
.L_x_1852:
[----:B-----5:R0:W-:Y:S01]  /*0790*/  @!P0 STG.E desc[UR4][R6.64], R9 ;  /* 0x0000000906008986 */ /* 0x0201e2000c101904 */
[----:B------:R-:W-:Y:S04]  /*07a0*/  BSSY B0, `(.L_x_1854) ;  /* 0x000000c000007945 */ /* 0x000fe80003800000 */
[----:B------:R-:W-:Y:S05]  /*07b0*/  @P2 BRA `(.L_x_1855) ;  /* 0x0000000000282947 */ /* 0x000fea0003800000 */
[----:B0-----:R-:W0:Y:S01]  /*07c0*/  LDC.64 R6, c[0x0][0x218] ;  /* 0x00008600ff067b82 */ /* 0x001e220000000a00 */
[----:B------:R-:W-:Y:S01]  /*07d0*/  IMAD R11, R3, 0x200, R0 ;  /* 0x00000200030b7824 */ /* 0x000fe200078e0200 */
[----:B------:R-:W-:-:S04]  /*07e0*/  IADD3 R0, R0, 0x80, RZ ;  /* 0x0000008000007810 */ /* 0x000fc80007ffe0ff */
[----:B------:R-:W-:-:S13]  /*07f0*/  ISETP.GE.AND P0, PT, R0, R5, PT ;  /* 0x000000050000720c */ /* 0x000fda0003f06270 */
[----:B------:R-:W-:Y:S02]  /*0800*/  @!P0 LEA R9, R3, R0, 0x9 ;  /* 0x0000000003098211 */ /* 0x000fe400078e48ff */
[----:B------:R-:W-:Y:S01]  /*0810*/  @!P0 IADD3 R0, R0, 0x80, RZ ;  /* 0x0000008000008810 */ /* 0x000fe20007ffe0ff */
[----:B0-----:R-:W-:-:S04]  /*0820*/  IMAD.WIDE.U32 R10, R11, 0x4, R6 ;  /* 0x000000040b0a7825 */ /* 0x001fc800078e0006 */
[----:B------:R-:W-:Y:S01]  /*0830*/  @!P0 IMAD.WIDE.U32 R6, R9, 0x4, R6 ;  /* 0x0000000409068825 */ /* 0x000fe200078e0006 */
[----:B------:R1:W-:Y:S04]  /*0840*/  STG.E desc[UR4][R10.64], R8 ;  /* 0x000000080a007986 */ /* 0x0003e8000c101904 */
[----:B------:R1:W-:Y:S02]  /*0850*/  @!P0 STG.E desc[UR4][R6.64], R4 ;  /* 0x0000000406008986 */ /* 0x0003e4000c101904 */
.L_x_1855:
[----:B------:R-:W-:Y:S05]  /*0860*/  BSYNC B0 ;  /* 0x0000000000007941 */ /* 0x000fea0003800000 */
.L_x_1854:
[----:B------:R-:W-:-:S13]  /*0870*/  ISETP.GE.AND P0, PT, R0, R5, PT ;  /* 0x000000050000720c */ /* 0x000fda0003f06270 */
[----:B------:R-:W-:Y:S05]  /*0880*/  @P0 EXIT ;  /* 0x000000000000094d */ /* 0x000fea0003800000 */
[----:B-1----:R-:W1:Y:S01]  /*0890*/  LDC.64 R4, c[0x0][0x218] ;  /* 0x00008600ff047b82 */ /* 0x002e620000000a00 */
[----:B------:R-:W-:-:S05]  /*08a0*/  LEA R3, R3, R0, 0x9 ;  /* 0x0000000003037211 */ /* 0x000fca00078e48ff */
[----:B-1----:R-:W-:-:S05]  /*08b0*/  IMAD.WIDE.U32 R2, R3, 0x4, R4 ;  /* 0x0000000403027825 */ /* 0x002fca00078e0004 */
[----:B------:R-:W-:Y:S01]  /*08c0*/  STG.E desc[UR4][R2.64], R13 ;  /* 0x0000000d02007986 */ /* 0x000fe2000c101904 */
[----:B------:R-:W-:Y:S05]  /*08d0*/  EXIT ;  /* 0x000000000000794d */ /* 0x000fea0003800000 */
.L_x_1856:
        /* <DEDUP_REMOVED lines=10> */
.L_x_2728:


//--------------------- .text._ZN2at6native29vectorized_elementwise_kernelILi2EZZZNS0_16cosh_kernel_cudaERNS_18TensorIteratorBaseEENKUlvE0_clEvENKUlvE0_clEvEUlfE_St5arrayIPcLm2EEEEviT0_T1_ --------------------------
	.section	.text._ZN2at6native29vectorized_elementwise_kernelILi2EZZZNS0_16cosh_kernel_cudaERNS_18TensorIteratorBaseEENKUlvE0_clEvENKUlvE0_clEvEUlfE_St5arrayIPcLm2EEEEviT0_T1_,"ax",@progbits
	.align	128
        .global         _ZN2at6native29vectorized_elementwise_kernelILi2EZZZNS0_16cosh_kernel_cudaERNS_18TensorIteratorBaseEENKUlvE0_clEvENKUlvE0_clEvEUlfE_St5arrayIPcLm2EEEEviT0_T1_
        .type           _ZN2at6native29vectorized_elementwise_kernelILi2EZZZNS0_16cosh_kernel_cudaERNS_18TensorIteratorBaseEENKUlvE0_clEvENKUlvE0_clEvEUlfE_St5arrayIPcLm2EEEEviT0_T1_,@function
        .size           _ZN2at6native29vectorized_elementwise_kernelILi2EZZZNS0_16cosh_kernel_cudaERNS_18TensorIteratorBaseEENKUlvE0_clEvENKUlvE0_clEvEUlfE_St5arrayIPcLm2EEEEviT0_T1_,(.L_x_2729 - _ZN2at6native29vectorized_elementwise_kernelILi2EZZZNS0_16cosh_kernel_cudaERNS_18TensorIteratorBaseEENKUlvE0_clEvENKUlvE0_clEvEUlfE_St5arrayIPcLm2EEEEviT0_T1_)
        .other          _ZN2at6native29vectorized_elementwise_kernelILi2EZZZNS0_16cosh_kernel_cudaERNS_18TensorIteratorBaseEENKUlvE0_clEvENKUlvE0_clEvEUlfE_St5arrayIPcLm2EEEEviT0_T1_,@"STO_CUDA_ENTRY STV_DEFAULT"
_ZN2at6native29vectorized_elementwise_kernelILi2EZZZNS0_16cosh_kernel_cudaERNS_18TensorIteratorBaseEENKUlvE0_clEvENKUlvE0_clEvEUlfE_St5arrayIPcLm2EEEEviT0_T1_:
.text._ZN2at6native29vectorized_elementwise_kernelILi2EZZZNS0_16cosh_kernel_cudaERNS_18TensorIteratorBaseEENKUlvE0_clEvENKUlvE0_clEvEUlfE_St5arrayIPcLm2EEEEviT0_T1_:
        /* <DEDUP_REMOVED lines=13> */
[----:B------:R-:W3:Y:S04]  /*00d0*/  LDG.E.64 R8, desc[UR4][R10.64+0x400] ;  /* 0x000400040a087981 */ /* 0x000ee8000c1e1b00 */
[----:B------:R-:W4:Y:S04]  /*00e0*/  LDG.E.64 R6, desc[UR4][R10.64+0x800] ;  /* 0x000800040a067981 */ /* 0x000f28000c1e1b00 */
[----:B------:R-:W5:Y:S01]  /*00f0*/  LDG.E.64 R2, desc[UR4][R10.64+0xc00] ;  /* 0x000c00040a027981 */ /* 0x000f62000c1e1b00 */
[----:B------:R-:W-:Y:S01]  /*0100*/  HFMA2.MMA R21, -RZ, RZ, 3.4921875, 0 ;  /* 0x42fc0000ff157435 */ /* 0x000fe200000001ff */
[----:B--2---:R-:W-:Y:S01]  /*0110*/  FMUL.FTZ R5, |R12|, 1.4426950216293334961 ;  /* 0x3fb8aa3b0c057820 */ /* 0x004fe20000410200 */
[----:B------:R-:W-:Y:S01]  /*0120*/  FMUL.FTZ R15, |R13|, 1.4426950216293334961 ;  /* 0x3fb8aa3b0d0f7820 */ /* 0x000fe20000410200 */
[----:B---3--:R-:W-:-:S02]  /*0130*/  FMUL.FTZ R20, |R8|, 1.4426950216293334961 ;  /* 0x3fb8aa3b08147820 */ /* 0x008fc40000410200 */
[----:B------:R-:W0:Y:S01]  /*0140*/  FRND.TRUNC R22, R5 ;  /* 0x0000000500167307 */ /* 0x000e22000020d000 */
[----:B------:R-:W-:Y:S01]  /*0150*/  FMUL.FTZ R16, |R9|, 1.4426950216293334961 ;  /* 0x3fb8aa3b09107820 */ /* 0x000fe20000410200 */
[----:B----4-:R-:W-:Y:S01]  /*0160*/  FMUL.FTZ R18, |R6|, 1.4426950216293334961 ;  /* 0x3fb8aa3b06127820 */ /* 0x010fe20000410200 */
[----:B------:R-:W-:Y:S01]  /*0170*/  FMUL.FTZ R14, |R7|, 1.4426950216293334961 ;  /* 0x3fb8aa3b070e7820 */ /* 0x000fe20000410200 */
[----:B-----5:R-:W-:-:S04]  /*0180*/  FMUL.FTZ R17, |R2|, 1.4426950216293334961 ;  /* 0x3fb8aa3b02117820 */ /* 0x020fc80000410200 */
[----:B------:R1:W2:Y:S01]  /*0190*/  FRND.TRUNC R24, R15 ;  /* 0x0000000f00187307 */ /* 0x0002a2000020d000 */
[----:B0-----:R-:W-:-:S07]  /*01a0*/  FSETP.GT.FTZ.AND P0, PT, |R22|, 126, PT ;  /* 0x42fc00001600780b */ /* 0x001fce0003f14200 */
[----:B------:R-:W0:Y:S01]  /*01b0*/  FRND.TRUNC R20, R20 ;  /* 0x0000001400147307 */ /* 0x000e22000020d000 */
[----:B------:R-:W-:Y:S01]  /*01c0*/  LOP3.LUT R19, R21, 0x80000000, R22, 0xb8, !PT ;  /* 0x8000000015137812 */ /* 0x000fe200078eb816 */
[----:B-1----:R-:W-:-:S03]  /*01d0*/  FMUL.FTZ R15, |R3|, 1.4426950216293334961 ;  /* 0x3fb8aa3b030f7820 */ /* 0x002fc60000410200 */
[----:B------:R-:W-:Y:S02]  /*01e0*/  FSEL R19, R19, R22, P0 ;  /* 0x0000001613137208 */ /* 0x000fe40000000000 */
[----:B--2---:R-:W-:Y:S01]  /*01f0*/  FSETP.GT.FTZ.AND P1, PT, |R24|, 126, PT ;  /* 0x42fc00001800780b */ /* 0x004fe20003f34200 */
[----:B------:R-:W1:Y:S01]  /*0200*/  FRND.TRUNC R16, R16 ;  /* 0x0000001000107307 */ /* 0x000e62000020d000 */
[----:B------:R-:W-:-:S04]  /*0210*/  LOP3.LUT R5, R21, 0x80000000, R24, 0xb8, !PT ;  /* 0x8000000015057812 */ /* 0x000fc800078eb818 */
[----:B------:R-:W-:Y:S01]  /*0220*/  FSEL R10, R5, R24, P1 ;  /* 0x00000018050a7208 */ /* 0x000fe20000800000 */
[----:B------:R-:W-:Y:S01]  /*0230*/  FFMA.FTZ R24, R19, -0.69314718246459960938, |R12| ;  /* 0xbf31721813187823 */ /* 0x000fe2000001040c */
[----:B0-----:R-:W-:Y:S01]  /*0240*/  FSETP.GT.FTZ.AND P0, PT, |R20|, 126, PT ;  /* 0x42fc00001400780b */ /* 0x001fe20003f14200 */
[----:B------:R-:W0:Y:S01]  /*0250*/  FRND.TRUNC R18, R18 ;  /* 0x0000001200127307 */ /* 0x000e22000020d000 */
[----:B------:R-:W-:Y:S01]  /*0260*/  LOP3.LUT R11, R21, 0x80000000, R20, 0xb8, !PT ;  /* 0x80000000150b7812 */ /* 0x000fe200078eb814 */
[C---:B------:R-:W-:Y:S01]  /*0270*/  FFMA.FTZ R13, R10.reuse, -0.69314718246459960938, |R13| ;  /* 0xbf3172180a0d7823 */ /* 0x040fe2000001040d */
[C---:B------:R-:W-:Y:S01]  /*0280*/  FFMA.FTZ R24, R19.reuse, 1.9046542121259335545e-09, R24 ;  /* 0x3102e30813187823 */ /* 0x040fe20000010018 */
[----:B------:R-:W-:Y:S01]  /*0290*/  FADD.FTZ R19, R19, 12583037 ;  /* 0x4b40007d13137421 */ /* 0x000fe20000010000 */
[----:B------:R-:W-:Y:S01]  /*02a0*/  FSEL R11, R11, R20, P0 ;  /* 0x000000140b0b7208 */ /* 0x000fe20000000000 */
[----:B------:R-:W-:Y:S01]  /*02b0*/  FFMA.FTZ R13, R10, 1.9046542121259335545e-09, R13 ;  /* 0x3102e3080a0d7823 */ /* 0x000fe2000001000d */
[----:B-1----:R-:W-:Y:S01]  /*02c0*/  FSETP.GT.FTZ.AND P1, PT, |R16|, 126, PT ;  /* 0x42fc00001000780b */ /* 0x002fe20003f34200 */
[----:B------:R-:W1:Y:S01]  /*02d0*/  FRND.TRUNC R14, R14 ;  /* 0x0000000e000e7307 */ /* 0x000e62000020d000 */
[----:B------:R-:W-:Y:S01]  /*02e0*/  LOP3.LUT R5, R21, 0x80000000, R16, 0xb8, !PT ;  /* 0x8000000015057812 */ /* 0x000fe200078eb810 */
[----:B------:R-:W-:Y:S01]  /*02f0*/  FFMA.FTZ R8, R11, -0.69314718246459960938, |R8| ;  /* 0xbf3172180b087823 */ /* 0x000fe20000010408 */
[----:B------:R-:W-:Y:S01]  /*0300*/  FMUL.FTZ R13, R13, 1.4426950216293334961 ;  /* 0x3fb8aa3b0d0d7820 */ /* 0x000fe20000410000 */
[----:B------:R-:W-:Y:S01]  /*0310*/  FMUL.FTZ R24, R24, 1.4426950216293334961 ;  /* 0x3fb8aa3b18187820 */ /* 0x000fe20000410000 */
[----:B------:R-:W-:Y:S01]  /*0320*/  FSEL R16, R5, R16, P1 ;  /* 0x0000001005107208 */ /* 0x000fe20000800000 */
[C---:B------:R-:W-:Y:S01]  /*0330*/  FFMA.FTZ R8, R11.reuse, 1.9046542121259335545e-09, R8 ;  /* 0x3102e3080b087823 */ /* 0x040fe20000010008 */
[----:B0-----:R-:W-:Y:S01]  /*0340*/  FSETP.GT.FTZ.AND P0, PT, |R18|, 126, PT ;  /* 0x42fc00001200780b */ /* 0x001fe20003f14200 */
[----:B------:R-:W0:Y:S01]  /*0350*/  FRND.TRUNC R22, R17 ;  /* 0x0000001100167307 */ /* 0x000e22000020d000 */
[----:B------:R-:W-:Y:S01]  /*0360*/  FADD.FTZ R11, R11, 12583037 ;  /* 0x4b40007d0b0b7421 */ /* 0x000fe20000010000 */
[----:B------:R-:W-:Y:S01]  /*0370*/  FFMA.FTZ R9, R16, -0.69314718246459960938, |R9| ;  /* 0xbf31721810097823 */ /* 0x000fe20000010409 */
[----:B------:R-:W-:Y:S01]  /*0380*/  FMUL.FTZ R8, R8, 1.4426950216293334961 ;  /* 0x3fb8aa3b08087820 */ /* 0x000fe20000410000 */
[----:B------:R-:W-:-:S02]  /*0390*/  FADD.FTZ R10, R10, 12583037 ;  /* 0x4b40007d0a0a7421 */ /* 0x000fc40000010000 */
[----:B------:R-:W-:Y:S01]  /*03a0*/  FFMA.FTZ R9, R16, 1.9046542121259335545e-09, R9 ;  /* 0x3102e30810097823 */ /* 0x000fe20000010009 */
[----:B-1----:R-:W-:Y:S01]  /*03b0*/  FSETP.GT.FTZ.AND P1, PT, |R14|, 126, PT ;  /* 0x42fc00000e00780b */ /* 0x002fe20003f34200 */
[----:B------:R1:W2:Y:S01]  /*03c0*/  FRND.TRUNC R12, R15 ;  /* 0x0000000f000c7307 */ /* 0x0002a2000020d000 */
[----:B------:R-:W-:Y:S01]  /*03d0*/  LOP3.LUT R5, R21, 0x80000000, R14, 0xb8, !PT ;  /* 0x8000000015057812 */ /* 0x000fe200078eb80e */
[----:B------:R-:W-:Y:S01]  /*03e0*/  FMUL.FTZ R9, R9, 1.4426950216293334961 ;  /* 0x3fb8aa3b09097820 */ /* 0x000fe20000410000 */
[----:B------:R-:W-:Y:S01]  /*03f0*/  FADD.FTZ R16, R16, 12583037 ;  /* 0x4b40007d10107421 */ /* 0x000fe20000010000 */
[----:B------:R-:W-:Y:S02]  /*0400*/  SHF.L.U32 R10, R10, 0x17, RZ ;  /* 0x000000170a0a7819 */ /* 0x000fe400000006ff */
[----:B------:R-:W-:Y:S02]  /*0410*/  FSEL R14, R5, R14, P1 ;  /* 0x0000000e050e7208 */ /* 0x000fe40000800000 */
[C---:B0-----:R-:W-:Y:S01]  /*0420*/  LOP3.LUT R5, R21.reuse, 0x80000000, R22, 0xb8, !PT ;  /* 0x8000000015057812 */ /* 0x041fe200078eb816 */
[----:B------:R0:W-:Y:S01]  /*0430*/  MUFU.EX2 R17, R8 ;  /* 0x0000000800117308 */ /* 0x0001e20000000800 */
[----:B-1----:R-:W-:Y:S01]  /*0440*/  LOP3.LUT R15, R21, 0x80000000, R18, 0xb8, !PT ;  /* 0x80000000150f7812 */ /* 0x002fe200078eb812 */
[----:B------:R-:W-:-:S03]  /*0450*/  FFMA.FTZ R7, R14, -0.69314718246459960938, |R7| ;  /* 0xbf3172180e077823 */ /* 0x000fc60000010407 */
[----:B------:R-:W-:Y:S01]  /*0460*/  FSEL R15, R15, R18, P0 ;  /* 0x000000120f0f7208 */ /* 0x000fe20000000000 */
[----:B------:R-:W-:Y:S01]  /*0470*/  FFMA.FTZ R7, R14, 1.9046542121259335545e-09, R7 ;  /* 0x3102e3080e077823 */ /* 0x000fe20000010007 */
[----:B------:R-:W-:Y:S01]  /*0480*/  FSETP.GT.FTZ.AND P0, PT, |R22|, 126, PT ;  /* 0x42fc00001600780b */ /* 0x000fe20003f14200 */
[----:B------:R1:W3:Y:S01]  /*0490*/  MUFU.EX2 R23, R13 ;  /* 0x0000000d00177308 */ /* 0x0002e20000000800 */
[----:B--2---:R-:W-:Y:S01]  /*04a0*/  LOP3.LUT R21, R21, 0x80000000, R12, 0xb8, !PT ;  /* 0x8000000015157812 */ /* 0x004fe200078eb80c */
[----:B------:R-:W-:Y:S01]  /*04b0*/  FFMA.FTZ R6, R15, -0.69314718246459960938, |R6| ;  /* 0xbf3172180f067823 */ /* 0x000fe20000010406 */
[----:B------:R-:W-:Y:S01]  /*04c0*/  FSEL R5, R5, R22, P0 ;  /* 0x0000001605057208 */ /* 0x000fe20000000000 */
[----:B0-----:R-:W-:Y:S01]  /*04d0*/  FMUL.FTZ R8, R7, 1.4426950216293334961 ;  /* 0x3fb8aa3b07087820 */ /* 0x001fe20000410000 */
[----:B------:R-:W-:Y:S01]  /*04e0*/  FSETP.GT.FTZ.AND P0, PT, |R12|, 126, PT ;  /* 0x42fc00000c00780b */ /* 0x000fe20003f14200 */
[----:B------:R-:W-:Y:S01]  /*04f0*/  FFMA.FTZ R6, R15, 1.9046542121259335545e-09, R6 ;  /* 0x3102e3080f067823 */ /* 0x000fe20000010006 */
[----:B------:R-:W-:Y:S01]  /*0500*/  SHF.L.U32 R7, R19, 0x17, RZ ;  /* 0x0000001713077819 */ /* 0x000fe200000006ff */
[----:B------:R-:W-:Y:S01]  /*0510*/  FFMA.FTZ R2, R5, -0.69314718246459960938, |R2| ;  /* 0xbf31721805027823 */ /* 0x000fe20000010402 */
[----:B------:R-:W0:Y:S01]  /*0520*/  MUFU.EX2 R18, R9 ;  /* 0x0000000900127308 */ /* 0x000e220000000800 */
[----:B-1----:R-:W-:Y:S01]  /*0530*/  FMUL.FTZ R13, R6, 1.4426950216293334961 ;  /* 0x3fb8aa3b060d7820 */ /* 0x002fe20000410000 */
[----:B------:R-:W-:Y:S01]  /*0540*/  FSEL R6, R21, R12, P0 ;  /* 0x0000000c15067208 */ /* 0x000fe20000000000 */
[----:B------:R-:W-:-:S04]  /*0550*/  FFMA.FTZ R2, R5, 1.9046542121259335545e-09, R2 ;  /* 0x3102e30805027823 */ /* 0x000fc80000010002 */
[----:B------:R-:W-:Y:S01]  /*0560*/  FFMA.FTZ R3, R6, -0.69314718246459960938, |R3| ;  /* 0xbf31721806037823 */ /* 0x000fe20000010403 */
[----:B------:R-:W1:Y:S01]  /*0570*/  MUFU.EX2 R20, R24 ;  /* 0x0000001800147308 */ /* 0x000e620000000800 */
[----:B------:R-:W-:Y:S01]  /*0580*/  FMUL.FTZ R12, R2, 1.4426950216293334961 ;  /* 0x3fb8aa3b020c7820 */ /* 0x000fe20000410000 */
[----:B------:R-:W-:Y:S01]  /*0590*/  SHF.L.U32 R2, R11, 0x17, RZ ;  /* 0x000000170b027819 */ /* 0x000fe200000006ff */
[----:B------:R-:W-:Y:S01]  /*05a0*/  FFMA.FTZ R3, R6, 1.9046542121259335545e-09, R3 ;  /* 0x3102e30806037823 */ /* 0x000fe20000010003 */
[----:B---3--:R-:W-:-:S03]  /*05b0*/  FMUL.FTZ R10, R10, R23 ;  /* 0x000000170a0a7220 */ /* 0x008fc60000410000 */
[----:B------:R-:W-:Y:S01]  /*05c0*/  FMUL.FTZ R19, R3, 1.4426950216293334961 ;  /* 0x3fb8aa3b03137820 */ /* 0x000fe20000410000 */
[----:B------:R-:W2:Y:S01]  /*05d0*/  MUFU.EX2 R13, R13 ;  /* 0x0000000d000d7308 */ /* 0x000ea20000000800 */
[----:B------:R-:W-:Y:S01]  /*05e0*/  FMUL.FTZ R17, R2, R17 ;  /* 0x0000001102117220 */ /* 0x000fe20000410000 */
[----:B------:R-:W-:Y:S01]  /*05f0*/  SHF.L.U32 R3, R16, 0x17, RZ ;  /* 0x0000001710037819 */ /* 0x000fe200000006ff */
[----:B------:R-:W-:-:S04]  /*0600*/  FADD.FTZ R2, R15, 12583037 ;  /* 0x4b40007d0f027421 */ /* 0x000fc80000010000 */
[----:B0-----:R-:W-:Y:S01]  /*0610*/  FMUL.FTZ R18, R3, R18 ;  /* 0x0000001203127220 */ /* 0x001fe20000410000 */
[----:B------:R-:W0:Y:S01]  /*0620*/  MUFU.EX2 R8, R8 ;  /* 0x0000000800087308 */ /* 0x000e220000000800 */
[----:B------:R-:W-:Y:S01]  /*0630*/  SHF.L.U32 R16, R2, 0x17, RZ ;  /* 0x0000001702107819 */ /* 0x000fe200000006ff */
[----:B-1----:R-:W-:Y:S01]  /*0640*/  FMUL.FTZ R7, R7, R20 ;  /* 0x0000001407077220 */ /* 0x002fe20000410000 */
[----:B------:R-:W1:Y:S01]  /*0650*/  LDC.64 R2, c[0x0][0x218] ;  /* 0x00008600ff027b82 */ /* 0x000e620000000a00 */
[----:B------:R-:W-:-:S04]  /*0660*/  FADD.FTZ R20, R14, 12583037 ;  /* 0x4b40007d0e147421 */ /* 0x000fc80000010000 */
[----:B------:R-:W3:Y:S01]  /*0670*/  MUFU.EX2 R12, R12 ;  /* 0x0000000c000c7308 */ /* 0x000ee20000000800 */
[----:B--2---:R-:W-:Y:S01]  /*0680*/  FMUL.FTZ R13, R16, R13 ;  /* 0x0000000d100d7220 */ /* 0x004fe20000410000 */
[----:B------:R-:W-:Y:S01]  /*0690*/  SHF.L.U32 R21, R20, 0x17, RZ ;  /* 0x0000001714157819 */ /* 0x000fe200000006ff */
[----:B------:R-:W-:Y:S01]  /*06a0*/  FADD.FTZ R16, R5, 12583037 ;  /* 0x4b40007d05107421 */ /* 0x000fe20000010000 */
[----:B------:R-:W-:-:S04]  /*06b0*/  FADD.FTZ R20, R6, 12583037 ;  /* 0x4b40007d06147421 */ /* 0x000fc80000010000 */
[----:B------:R-:W2:Y:S01]  /*06c0*/  MUFU.EX2 R19, R19 ;  /* 0x0000001300137308 */ /* 0x000ea20000000800 */
[----:B0-----:R-:W-:Y:S01]  /*06d0*/  FMUL.FTZ R8, R21, R8 ;  /* 0x0000000815087220 */ /* 0x001fe20000410000 */
[----:B------:R-:W-:Y:S02]  /*06e0*/  SHF.L.U32 R21, R16, 0x17, RZ ;  /* 0x0000001710157819 */ /* 0x000fe400000006ff */
[----:B------:R-:W-:-:S04]  /*06f0*/  SHF.L.U32 R20, R20, 0x17, RZ ;  /* 0x0000001714147819 */ /* 0x000fc800000006ff */
[----:B------:R-:W0:Y:S01]  /*0700*/  MUFU.RCP R9, R7 ;  /* 0x0000000700097308 */ /* 0x000e220000001000 */
[----:B---3--:R-:W-:Y:S01]  /*0710*/  FMUL.FTZ R16, R21, R12 ;  /* 0x0000000c15107220 */ /* 0x008fe20000410000 */
[----:B-1----:R-:W-:-:S06]  /*0720*/  IMAD.WIDE.U32 R2, R0, 0x4, R2 ;  /* 0x0000000400027825 */ /* 0x002fcc00078e0002 */
[----:B------:R-:W1:Y:S01]  /*0730*/  MUFU.RCP R14, R18 ;  /* 0x00000012000e7308 */ /* 0x000e620000001000 */
[----:B--2---:R-:W-:Y:S01]  /*0740*/  FMUL.FTZ R19, R20, R19 ;  /* 0x0000001314137220 */ /* 0x004fe20000410000 */
[----:B------:R-:W-:-:S06]  /*0750*/  IMAD.WIDE R2, R4, 0x8, R2 ;  /* 0x0000000804027825 */ /* 0x000fcc00078e0202 */
[----:B------:R-:W2:Y:S01]  /*0760*/  MUFU.RCP R11, R10 ;  /* 0x0000000a000b7308 */ /* 0x000ea20000001000 */
[----:B0-----:R-:W-:-:S07]  /*0770*/  FMUL.FTZ R4, R9, 0.125 ;  /* 0x3e00000009047820 */ /* 0x001fce0000410000 */
[----:B------:R-:W0:Y:S01]  /*0780*/  MUFU.RCP R15, R17 ;  /* 0x00000011000f7308 */ /* 0x000e220000001000 */
[----:B-1----:R-:W-:Y:S01]  /*0790*/  FMUL.FTZ R9, R14, 0.125 ;  /* 0x3e0000000e097820 */ /* 0x002fe20000410000 */
[----:B------:R-:W-:-:S06]  /*07a0*/  FFMA.FTZ R14, R7, 2, R4 ;  /* 0x40000000070e7823 */ /* 0x000fcc0000010004 */
[----:B------:R-:W1:Y:S01]  /*07b0*/  MUFU.RCP R5, R13 ;  /* 0x0000000d00057308 */ /* 0x000e620000001000 */
[----:B--2---:R-:W-:-:S07]  /*07c0*/  FMUL.FTZ R11, R11, 0.125 ;  /* 0x3e0000000b0b7820 */ /* 0x004fce0000410000 */
[----:B------:R-:W2:Y:S01]  /*07d0*/  MUFU.RCP R6, R8 ;  /* 0x0000000800067308 */ /* 0x000ea20000001000 */
[----:B0-----:R-:W-:Y:S01]  /*07e0*/  FMUL.FTZ R20, R15, 0.125 ;  /* 0x3e0000000f147820 */ /* 0x001fe20000410000 */
[----:B------:R-:W-:Y:S01]  /*07f0*/  FFMA.FTZ R15, R10, 2, R11 ;  /* 0x400000000a0f7823 */ /* 0x000fe2000001000b */
[----:B------:R-:W-:Y:S02]  /*0800*/  FFMA.FTZ R11, R18, 2, R9 ;  /* 0x40000000120b7823 */ /* 0x000fe40000010009 */
[----:B------:R-:W-:Y:S02]  /*0810*/  FFMA.FTZ R10, R17, 2, R20 ;  /* 0x40000000110a7823 */ /* 0x000fe40000010014 */
[----:B------:R-:W-:Y:S01]  /*0820*/  STG.E.64 desc[UR4][R2.64], R14 ;  /* 0x0000000e02007986 */ /* 0x000fe2000c101b04 */
[----:B------:R-:W0:Y:S01]  /*0830*/  MUFU.RCP R12, R16 ;  /* 0x00000010000c7308 */ /* 0x000e220000001000 */
[----:B-1----:R-:W-:Y:S02]  /*0840*/  FMUL.FTZ R4, R5, 0.125 ;  /* 0x3e00000005047820 */ /* 0x002fe40000410000 */
[----:B------:R-:W-:Y:S02]  /*0850*/  STG.E.64 desc[UR4][R2.64+0x400], R10 ;  /* 0x0004000a02007986 */ /* 0x000fe4000c101b04 */
[----:B------:R-:W-:-:S03]  /*0860*/  FFMA.FTZ R4, R13, 2, R4 ;  /* 0x400000000d047823 */ /* 0x000fc60000010004 */
[----:B------:R-:W1:Y:S01]  /*0870*/  MUFU.RCP R0, R19 ;  /* 0x0000001300007308 */ /* 0x000e620000001000 */
[----:B--2---:R-:W-:-:S04]  /*0880*/  FMUL.FTZ R5, R6, 0.125 ;  /* 0x3e00000006057820 */ /* 0x004fc80000410000 */
[----:B------:R-:W-:Y:S01]  /*0890*/  FFMA.FTZ R5, R8, 2, R5 ;  /* 0x4000000008057823 */ /* 0x000fe20000010005 */
[----:B0-----:R-:W-:-:S04]  /*08a0*/  FMUL.FTZ R7, R12, 0.125 ;  /* 0x3e0000000c077820 */ /* 0x001fc80000410000 */
[----:B------:R-:W-:Y:S01]  /*08b0*/  STG.E.64 desc[UR4][R2.64+0x800], R4 ;  /* 0x0008000402007986 */ /* 0x000fe2000c101b04 */
[----:B------:R-:W-:Y:S01]  /*08c0*/  FFMA.FTZ R16, R16, 2, R7 ;  /* 0x4000000010107823 */ /* 0x000fe20000010007 */
[----:B-1----:R-:W-:-:S04]  /*08d0*/  FMUL.FTZ R0, R0, 0.125 ;  /* 0x3e00000000007820 */ /* 0x002fc80000410000 */
[----:B------:R-:W-:-:S05]  /*08e0*/  FFMA.FTZ R17, R19, 2, R0 ;  /* 0x4000000013117823 */ /* 0x000fca0000010000 */
[----:B------:R-:W-:Y:S01]  /*08f0*/  STG.E.64 desc[UR4][R2.64+0xc00], R16 ;  /* 0x000c001002007986 */ /* 0x000fe2000c101b04 */
[----:B------:R-:W-:Y:S05]  /*0900*/  EXIT ;  /* 0x000000000000794d */ /* 0x000fea0003800000 */
.L_x_1857:
[----:B------:R-:W0:Y:S01]  /*0910*/  S2R R9, SR_TID.X ;  /* 0x0000000000097919 */ /* 0x000e220000002100 */
[----:B------:R-:W-:Y:S01]  /*0920*/  HFMA2.MMA R8, -RZ, RZ, 0, 0 ;  /* 0x00000000ff087435 */ /* 0x000fe200000001ff */
        /* <DEDUP_REMOVED lines=14> */
[----:B------:R0:W5:Y:S07]  /*0a10*/  @!P6 LDG.E R8, desc[UR4][R10.64] ;  /* 0x000000040a08e981 */ /* 0x00016e000c1e1900 */
[----:B------:R-:W-:Y:S01]  /*0a20*/  @!P4 IADD3 R15, R0, R13, RZ ;  /* 0x0000000d000fc210 */ /* 0x000fe20007ffe0ff */
[----:B------:R-:W2:Y:S01]  /*0a30*/  @!P4 LDC.64 R20, c[0x0][0x220] ;  /* 0x00008800ff14cb82 */ /* 0x000ea20000000a00 */
[----:B------:R-:W-:-:S04]  /*0a40*/  @!P4 IADD3 R13, R13, 0x80, RZ ;  /* 0x000000800d0dc810 */ /* 0x000fc80007ffe0ff */
[----:B------:R-:W-:-:S13]  /*0a50*/  ISETP.GE.AND P3, PT, R13, R4, PT ;  /* 0x000000040d00720c */ /* 0x000fda0003f66270 */
[----:B------:R-:W-:Y:S01]  /*0a60*/  @!P3 IADD3 R25, R0, R13, RZ ;  /* 0x0000000d0019b210 */ /* 0x000fe20007ffe0ff */
[----:B------:R-:W3:Y:S01]  /*0a70*/  @!P3 LDC.64 R2, c[0x0][0x220] ;  /* 0x00008800ff02bb82 */ /* 0x000ee20000000a00 */
[----:B------:R-:W-:-:S04]  /*0a80*/  @!P3 IADD3 R13, R13, 0x80, RZ ;  /* 0x000000800d0db810 */ /* 0x000fc80007ffe0ff */
[----:B------:R-:W-:-:S13]  /*0a90*/  ISETP.GE.AND P2, PT, R13, R4, PT ;  /* 0x000000040d00720c */ /* 0x000fda0003f46270 */
[----:B------:R-:W-:Y:S02]  /*0aa0*/  @!P2 IADD3 R18, R0, R13, RZ ;  /* 0x0000000d0012a210 */ /* 0x000fe40007ffe0ff */
[----:B------:R-:W-:-:S04]  /*0ab0*/  @!P2 IADD3 R13, R13, 0x80, RZ ;  /* 0x000000800d0da810 */ /* 0x000fc80007ffe0ff */
[----:B------:R-:W-:-:S13]  /*0ac0*/  ISETP.GE.AND P1, PT, R13, R4, PT ;  /* 0x000000040d00720c */ /* 0x000fda0003f26270 */
[----:B------:R-:W-:Y:S02]  /*0ad0*/  @!P1 IADD3 R19, R0, R13, RZ ;  /* 0x0000000d00139210 */ /* 0x000fe40007ffe0ff */
[----:B------:R-:W-:-:S04]  /*0ae0*/  @!P1 IADD3 R13, R13, 0x80, RZ ;  /* 0x000000800d0d9810 */ /* 0x000fc80007ffe0ff */
[----:B------:R-:W-:-:S13]  /*0af0*/  ISETP.GE.AND P6, PT, R13, R4, PT ;  /* 0x000000040d00720c */ /* 0x000fda0003fc6270 */
[----:B0-----:R-:W0:Y:S01]  /*0b00*/  @!P6 LDC.64 R10, c[0x0][0x220] ;  /* 0x00008800ff0aeb82 */ /* 0x001e220000000a00 */
[----:B------:R-:W-:Y:S01]  /*0b10*/  @!P6 IADD3 R23, R0, R13, RZ ;  /* 0x0000000d0017e210 */ /* 0x000fe20007ffe0ff */
[----:B------:R-:W-:-:S04]  /*0b20*/  HFMA2.MMA R13, -RZ, RZ, 0, 0 ;  /* 0x00000000ff0d7435 */ /* 0x000fc800000001ff */
[----:B0-----:R-:W-:Y:S01]  /*0b30*/  @!P6 IMAD.WIDE.U32 R22, R23, 0x4, R10 ;  /* 0x000000041716e825 */ /* 0x001fe200078e000a */
[----:B------:R-:W-:Y:S01]  /*0b40*/  CS2R R6, SRZ ;  /* 0x0000000000067805 */ /* 0x000fe2000001ff00 */
[----:B------:R-:W0:Y:S04]  /*0b50*/  @!P0 LDC.64 R10, c[0x0][0x218] ;  /* 0x00008600ff0a8b82 */ /* 0x000e280000000a00 */
[----:B------:R-:W5:Y:S01]  /*0b60*/  @!P6 LDG.E R13, desc[UR4][R22.64] ;  /* 0x00000004160de981 */ /* 0x000f62000c1e1900 */
[----:B---3--:R-:W-:-:S04]  /*0b70*/  @!P3 IMAD.WIDE.U32 R24, R25, 0x4, R2 ;  /* 0x000000041918b825 */ /* 0x008fc800078e0002 */
[----:B-1----:R-:W-:Y:S01]  /*0b80*/  @!P5 IMAD.WIDE.U32 R16, R5, 0x4, R16 ;  /* 0x000000040510d825 */ /* 0x002fe200078e0010 */
[----:B------:R-:W1:Y:S03]  /*0b90*/  @!P2 LDC.64 R2, c[0x0][0x220] ;  /* 0x00008800ff02ab82 */ /* 0x000e660000000a00 */
[----:B--2---:R-:W-:Y:S01]  /*0ba0*/  @!P4 IMAD.WIDE.U32 R20, R15, 0x4, R20 ;  /* 0x000000040f14c825 */ /* 0x004fe200078e0014 */
[----:B------:R2:W5:Y:S04]  /*0bb0*/  @!P5 LDG.E R7, desc[UR4][R16.64] ;  /* 0x000000041007d981 */ /* 0x000568000c1e1900 */
[----:B------:R-:W3:Y:S01]  /*0bc0*/  @!P1 LDC.64 R14, c[0x0][0x220] ;  /* 0x00008800ff0e9b82 */ /* 0x000ee20000000a00 */
[----:B------:R4:W5:Y:S07]  /*0bd0*/  @!P4 LDG.E R6, desc[UR4][R20.64] ;  /* 0x000000041406c981 */ /* 0x00096e000c1e1900 */
[----:B--2---:R-:W2:Y:S01]  /*0be0*/  @!P0 LDC.64 R16, c[0x0][0x220] ;  /* 0x00008800ff108b82 */ /* 0x004ea20000000a00 */
[----:B------:R-:W-:-:S02]  /*0bf0*/  MOV R5, RZ ;  /* 0x000000ff00057202 */ /* 0x000fc40000000f00 */
[----:B----4-:R-:W-:Y:S01]  /*0c00*/  IADD3 R21, R9, 0x100, RZ ;  /* 0x0000010009157810 */ /* 0x010fe20007ffe0ff */
[----:B------:R-:W-:Y:S03]  /*0c10*/  BSSY B0, `(.L_x_1858) ;  /* 0x0000024000007945 */ /* 0x000fe60003800000 */
[----:B------:R-:W5:Y:S01]  /*0c20*/  @!P3 LDG.E R5, desc[UR4][R24.64] ;  /* 0x000000041805b981 */ /* 0x000f62000c1e1900 */
[----:B-1----:R-:W-:-:S04]  /*0c30*/  @!P2 IMAD.WIDE.U32 R2, R18, 0x4, R2 ;  /* 0x000000041202a825 */ /* 0x002fc800078e0002 */
[----:B---3--:R-:W-:Y:S01]  /*0c40*/  @!P1 IMAD.WIDE.U32 R18, R19, 0x4, R14 ;  /* 0x0000000413129825 */ /* 0x008fe200078e000e */
[----:B------:R-:W-:-:S06]  /*0c50*/  CS2R R14, SRZ ;  /* 0x00000000000e7805 */ /* 0x000fcc000001ff00 */
[----:B------:R1:W5:Y:S01]  /*0c60*/  @!P2 LDG.E R14, desc[UR4][R2.64] ;  /* 0x00000004020ea981 */ /* 0x000362000c1e1900 */
[----:B--2---:R-:W-:Y:S01]  /*0c70*/  @!P0 IMAD.WIDE.U32 R16, R12, 0x4, R16 ;  /* 0x000000040c108825 */ /* 0x004fe200078e0010 */
[----:B------:R-:W-:Y:S02]  /*0c80*/  MOV R12, RZ ;  /* 0x000000ff000c7202 */ /* 0x000fe40000000f00 */
[----:B------:R2:W5:Y:S01]  /*0c90*/  @!P1 LDG.E R15, desc[UR4][R18.64] ;  /* 0x00000004120f9981 */ /* 0x000562000c1e1900 */
[----:B------:R-:W-:Y:S02]  /*0ca0*/  ISETP.GE.AND P1, PT, R21, R4, PT ;  /* 0x000000041500720c */ /* 0x000fe40003f26270 */
[C---:B------:R-:W-:Y:S01]  /*0cb0*/  IADD3 R21, R9.reuse, 0x280, RZ ;  /* 0x0000028009157810 */ /* 0x040fe20007ffe0ff */
[----:B------:R3:W5:Y:S01]  /*0cc0*/  @!P0 LDG.E R12, desc[UR4][R16.64] ;  /* 0x00000004100c8981 */ /* 0x000762000c1e1900 */
[C---:B-1----:R-:W-:Y:S02]  /*0cd0*/  IADD3 R3, R9.reuse, 0x180, RZ ;  /* 0x0000018009037810 */ /* 0x042fe40007ffe0ff */
[----:B--2---:R-:W-:-:S02]  /*0ce0*/  IADD3 R19, R9, 0x200, RZ ;  /* 0x0000020009137810 */ /* 0x004fc40007ffe0ff */
[-C--:B------:R-:W-:Y:S02]  /*0cf0*/  ISETP.GE.AND P2, PT, R3, R4.reuse, PT ;  /* 0x000000040300720c */ /* 0x080fe40003f46270 */
[-C--:B------:R-:W-:Y:S02]  /*0d00*/  ISETP.GE.AND P3, PT, R19, R4.reuse, PT ;  /* 0x000000041300720c */ /* 0x080fe40003f66270 */
[----:B------:R-:W-:Y:S02]  /*0d10*/  ISETP.GE.AND P4, PT, R21, R4, PT ;  /* 0x000000041500720c */ /* 0x000fe40003f86270 */
[C---:B---3--:R-:W-:Y:S02]  /*0d20*/  IADD3 R17, R9.reuse, 0x80, RZ ;  /* 0x0000008009117810 */ /* 0x048fe40007ffe0ff */
[----:B------:R-:W-:Y:S01]  /*0d30*/  IADD3 R3, R9, 0x300, RZ ;  /* 0x0000030009037810 */ /* 0x000fe20007ffe0ff */
[----:B0-----:R-:W-:Y:S08]  /*0d40*/  @P0 BRA `(.L_x_1859) ;  /* 0x0000000000400947 */ /* 0x001ff00003800000 */
        /* <DEDUP_REMOVED lines=16> */
.L_x_1859:
[----:B------:R-:W-:Y:S05]  /*0e50*/  BSYNC B0 ;  /* 0x0000000000007941 */ /* 0x000fea0003800000 */
.L_x_1858:
[-C--:B------:R-:W-:Y:S01]  /*0e60*/  ISETP.GE.AND P6, PT, R17, R4.reuse, PT ;  /* 0x000000041100720c */ /* 0x080fe20003fc6270 */
[----:B------:R-:W-:Y:S01]  /*0e70*/  BSSY B0, `(.L_x_1860) ;  /* 0x0000014000007945 */ /* 0x000fe20003800000 */
[----:B------:R-:W-:Y:S02]  /*0e80*/  ISETP.GE.AND P5, PT, R3, R4, PT ;  /* 0x000000040300720c */ /* 0x000fe40003fa6270 */
[----:B------:R-:W-:-:S09]  /*0e90*/  IADD3 R3, R9, 0x380, RZ ;  /* 0x0000038009037810 */ /* 0x000fd20007ffe0ff */
        /* <DEDUP_REMOVED lines=17> */
.L_x_1861:
[----:B------:R-:W-:Y:S05]  /*0fb0*/  BSYNC B0 ;  /* 0x0000000000007941 */ /* 0x000fea0003800000 */
.L_x_1860:
[----:B------:R-:W-:Y:S01]  /*0fc0*/  ISETP.GE.AND P6, PT, R3, R4, PT ;  /* 0x000000040300720c */ /* 0x000fe20003fc6270 */
[----:B------:R-:W-:Y:S01]  /*0fd0*/  BSSY B0, `(.L_x_1862) ;  /* 0x0000014000007945 */ /* 0x000fe20003800000 */
[----:B------:R-:W-:-:S05]  /*0fe0*/  @!P0 IADD3 R3, R0, R9, RZ ;  /* 0x0000000900038210 */ /* 0x000fca0007ffe0ff */
[----:B------:R-:W-:Y:S01]  /*0ff0*/  @!P0 IMAD.WIDE.U32 R2, R3, 0x4, R10 ;  /* 0x0000000403028825 */ /* 0x000fe200078e000a */
[----:B------:R-:W-:Y:S06]  /*1000*/  @P1 BRA `(.L_x_1863) ;  /* 0x0000000000401947 */ /* 0x000fec0003800000 */
        /* <DEDUP_REMOVED lines=16> */
.L_x_1863:
[----:B------:R-:W-:Y:S05]  /*1110*/  BSYNC B0 ;  /* 0x0000000000007941 */ /* 0x000fea0003800000 */
.L_x_1862:
        /* <DEDUP_REMOVED lines=18> */
.L_x_1865:
[----:B------:R-:W-:Y:S05]  /*1240*/  BSYNC B0 ;  /* 0x0000000000007941 */ /* 0x000fea0003800000 */
.L_x_1864:
        /* <DEDUP_REMOVED lines=18> */
.L_x_1867:
[----:B------:R-:W-:Y:S05]  /*1370*/  BSYNC B0 ;  /* 0x0000000000007941 */ /* 0x000fea0003800000 */
.L_x_1866:
        /* <DEDUP_REMOVED lines=18> */
.L_x_1869:
[----:B------:R-:W-:Y:S05]  /*14a0*/  BSYNC B0 ;  /* 0x0000000000007941 */ /* 0x000fea0003800000 */
.L_x_1868:
        /* <DEDUP_REMOVED lines=18> */
.L_x_1871:
[----:B------:R-:W-:Y:S05]  /*15d0*/  BSYNC B0 ;  /* 0x0000000000007941 */ /* 0x000fea0003800000 */
.L_x_1870:
        /* <DEDUP_REMOVED lines=18> */
.L_x_1873:
[----:B------:R-:W-:Y:S05]  /*1700*/  BSYNC B0 ;  /* 0x0000000000007941 */ /* 0x000fea0003800000 */
.L_x_1872:
[----:B------:R-:W-:Y:S01]  /*1710*/  @!P0 MOV R9, R17 ;  /* 0x0000001100098202 */ /* 0x000fe20000000f00 */
[----:B------:R0:W-:Y:S01]  /*1720*/  @!P0 STG.E desc[UR4][R2.64], R19 ;  /* 0x0000001302008986 */ /* 0x0001e2000c101904 */
[----:B------:R-:W-:Y:S04]  /*1730*/  BSSY B0, `(.L_x_1874) ;  /* 0x000002d000007945 */ /* 0x000fe80003800000 */
[----:B------:R-:W-:Y:S01]  /*1740*/  BSSY B1, `(.L_x_1875) ;  /* 0x0000025000017945 */ /* 0x000fe20003800000 */
[----:B------:R-:W-:-:S13]  /*1750*/  ISETP.GE.AND P0, PT, R9, R4, PT ;  /* 0x000000040900720c */ /* 0x000fda0003f06270 */
[----:B0-----:R-:W-:Y:S05]  /*1760*/  @P0 BRA `(.L_x_1876) ;  /* 0x0000000000300947 */ /* 0x001fea0003800000 */
[----:B------:R-:W0:Y:S01]  /*1770*/  LDC.64 R2, c[0x0][0x218] ;  /* 0x00008600ff027b82 */ /* 0x000e220000000a00 */
[----:B-----5:R-:W-:Y:S02]  /*1780*/  IADD3 R13, R0, R9, RZ ;  /* 0x00000009000d7210 */ /* 0x020fe40007ffe0ff */
[----:B------:R-:W-:-:S04]  /*1790*/  IADD3 R9, R9, 0x80, RZ ;  /* 0x0000008009097810 */ /* 0x000fc80007ffe0ff */
[----:B------:R-:W-:Y:S01]  /*17a0*/  ISETP.GE.AND P0, PT, R9, R4, PT ;  /* 0x000000040900720c */ /* 0x000fe20003f06270 */
[----:B0-----:R-:W-:-:S05]  /*17b0*/  IMAD.WIDE.U32 R2, R13, 0x4, R2 ;  /* 0x000000040d027825 */ /* 0x001fca00078e0002 */
[----:B------:R0:W-:Y:S07]  /*17c0*/  STG.E desc[UR4][R2.64], R12 ;  /* 0x0000000c02007986 */ /* 0x0001ee000c101904 */
[----:B------:R-:W-:Y:S05]  /*17d0*/  @P0 BRA `(.L_x_1877) ;  /* 0x0000000000300947 */ /* 0x000fea0003800000 */
[----:B0-----:R-:W0:Y:S01]  /*17e0*/  LDC.64 R2, c[0x0][0x218] ;  /* 0x00008600ff027b82 */ /* 0x001e220000000a00 */
[----:B------:R-:W-:Y:S02]  /*17f0*/  IADD3 R13, R0, R9, RZ ;  /* 0x00000009000d7210 */ /* 0x000fe40007ffe0ff */
[----:B------:R-:W-:-:S03]  /*1800*/  IADD3 R9, R9, 0x80, RZ ;  /* 0x0000008009097810 */ /* 0x000fc60007ffe0ff */
[----:B0-----:R-:W-:-:S05]  /*1810*/  IMAD.WIDE.U32 R2, R13, 0x4, R2 ;  /* 0x000000040d027825 */ /* 0x001fca00078e0002 */
[----:B------:R0:W-:Y:S02]  /*1820*/  STG.E desc[UR4][R2.64], R11 ;  /* 0x0000000b02007986 */ /* 0x0001e4000c101904 */
.L_x_1876:
[----:B------:R-:W-:-:S13]  /*1830*/  ISETP.GE.AND P0, PT, R9, R4, PT ;  /* 0x000000040900720c */ /* 0x000fda0003f06270 */
[----:B------:R-:W-:Y:S05]  /*1840*/  @P0 BRA `(.L_x_1878) ;  /* 0x0000000000300947 */ /* 0x000fea0003800000 */
[----:B0-----:R-:W0:Y:S01]  /*1850*/  LDC.64 R2, c[0x0][0x218] ;  /* 0x00008600ff027b82 */ /* 0x001e220000000a00 */
[----:B------:R-:W-:Y:S02]  /*1860*/  IADD3 R11, R0, R9, RZ ;  /* 0x00000009000b7210 */ /* 0x000fe40007ffe0ff */
[----:B------:R-:W-:-:S03]  /*1870*/  IADD3 R9, R9, 0x80, RZ ;  /* 0x0000008009097810 */ /* 0x000fc60007ffe0ff */
[----:B0-----:R-:W-:-:S05]  /*1880*/  IMAD.WIDE.U32 R2, R11, 0x4, R2 ;  /* 0x000000040b027825 */ /* 0x001fca00078e0002 */
[----:B-----5:R1:W-:Y:S02]  /*1890*/  STG.E desc[UR4][R2.64], R6 ;  /* 0x0000000602007986 */ /* 0x0203e4000c101904 */
.L_x_1877:
[----:B------:R-:W-:-:S13]  /*18a0*/  ISETP.GE.AND P0, PT, R9, R4, PT ;  /* 0x000000040900720c */ /* 0x000fda0003f06270 */
[----:B------:R-:W-:Y:S05]  /*18b0*/  @P0 BRA `(.L_x_1879) ;  /* 0x0000000000340947 */ /* 0x000fea0003800000 */
[----:B01----:R-:W0:Y:S01]  /*18c0*/  LDC.64 R2, c[0x0][0x218] ;  /* 0x00008600ff027b82 */ /* 0x003e220000000a00 */
[----:B------:R-:W-:Y:S02]  /*18d0*/  IADD3 R11, R0, R9, RZ ;  /* 0x00000009000b7210 */ /* 0x000fe40007ffe0ff */
[----:B------:R-:W-:-:S03]  /*18e0*/  IADD3 R9, R9, 0x80, RZ ;  /* 0x0000008009097810 */ /* 0x000fc60007ffe0ff */
[----:B0-----:R-:W-:-:S05]  /*18f0*/  IMAD.WIDE.U32 R2, R11, 0x4, R2 ;  /* 0x000000040b027825 */ /* 0x001fca00078e0002 */
[----:B------:R1:W-:Y:S02]  /*1900*/  STG.E desc[UR4][R2.64], R8 ;  /* 0x0000000802007986 */ /* 0x0003e4000c101904 */
.L_x_1878:
[----:B------:R-:W-:-:S13]  /*1910*/  ISETP.GE.AND P0, PT, R9, R4, PT ;  /* 0x000000040900720c */ /* 0x000fda0003f06270 */
[----:B------:R-:W-:Y:S05]  /*1920*/  @P0 BREAK B1 ;  /* 0x0000000000010942 */ /* 0x000fea0003800000 */
[----:B------:R-:W-:Y:S05]  /*1930*/  @P0 BRA `(.L_x_1880) ;  /* 0x0000000000300947 */ /* 0x000fea0003800000 */
[----:B01----:R-:W0:Y:S01]  /*1940*/  LDC.64 R2, c[0x0][0x218] ;  /* 0x00008600ff027b82 */ /* 0x003e220000000a00 */
[----:B------:R-:W-:Y:S02]  /*1950*/  IADD3 R11, R0, R9, RZ ;  /* 0x00000009000b7210 */ /* 0x000fe40007ffe0ff */
[----:B------:R-:W-:-:S03]  /*1960*/  IADD3 R9, R9, 0x80, RZ ;  /* 0x0000008009097810 */ /* 0x000fc60007ffe0ff */
[----:B0-----:R-:W-:-:S05]  /*1970*/  IMAD.WIDE.U32 R2, R11, 0x4, R2 ;  /* 0x000000040b027825 */ /* 0x001fca00078e0002 */
[----:B-----5:R2:W-:Y:S02]  /*1980*/  STG.E desc[UR4][R2.64], R7 ;  /* 0x0000000702007986 */ /* 0x0205e4000c101904 */
.L_x_1879:
[----:B------:R-:W-:Y:S05]  /*1990*/  BSYNC B1 ;  /* 0x0000000000017941 */ /* 0x000fea0003800000 */
.L_x_1875:
[----:B------:R-:W-:-:S13]  /*19a0*/  ISETP.GE.AND P0, PT, R9, R4, PT ;  /* 0x000000040900720c */ /* 0x000fda0003f06270 */
[----:B012---:R-:W0:Y:S01]  /*19b0*/  @!P0 LDC.64 R2, c[0x0][0x218] ;  /* 0x00008600ff028b82 */ /* 0x007e220000000a00 */
[----:B------:R-:W-:Y:S02]  /*19c0*/  @!P0 IADD3 R7, R0, R9, RZ ;  /* 0x0000000900078210 */ /* 0x000fe40007ffe0ff */
[----:B------:R-:W-:-:S03]  /*19d0*/  @!P0 IADD3 R9, R9, 0x80, RZ ;  /* 0x0000008009098810 */ /* 0x000fc60007ffe0ff */
[----:B0-----:R-:W-:-:S05]  /*19e0*/  @!P0 IMAD.WIDE.U32 R2, R7, 0x4, R2 ;  /* 0x0000000407028825 */ /* 0x001fca00078e0002 */
[----:B------:R2:W-:Y:S02]  /*19f0*/  @!P0 STG.E desc[UR4][R2.64], R10 ;  /* 0x0000000a02008986 */ /* 0x0005e4000c101904 */
.L_x_1880:
[----:B------:R-:W-:Y:S05]  /*1a00*/  BSYNC B0 ;  /* 0x0000000000007941 */ /* 0x000fea0003800000 */
.L_x_1874:
[----:B------:R-:W-:Y:S05]  /*1a10*/  WARPSYNC.ALL ;  /* 0x0000000000007948 */ /* 0x000fea0003800000 */
[----:B------:R-:W-:-:S13]  /*1a20*/  ISETP.GE.AND P0, PT, R9, R4, PT ;  /* 0x000000040900720c */ /* 0x000fda0003f06270 */
[----:B------:R-:W-:Y:S05]  /*1a30*/  @P0 EXIT ;  /* 0x000000000000094d */ /* 0x000fea0003800000 */
[----:B012---:R-:W0:Y:S01]  /*1a40*/  LDC.64 R2, c[0x0][0x218] ;  /* 0x00008600ff027b82 */ /* 0x007e220000000a00 */
[----:B------:R-:W-:-:S05]  /*1a50*/  IADD3 R9, R0, R9, RZ ;  /* 0x0000000900097210 */ /* 0x000fca0007ffe0ff */
[----:B0-----:R-:W-:-:S05]  /*1a60*/  IMAD.WIDE.U32 R2, R9, 0x4, R2 ;  /* 0x0000000409027825 */ /* 0x001fca00078e0002 */
[----:B-----5:R-:W-:Y:S01]  /*1a70*/  STG.E desc[UR4][R2.64], R5 ;  /* 0x0000000502007986 */ /* 0x020fe2000c101904 */
[----:B------:R-:W-:Y:S05]  /*1a80*/  EXIT ;  /* 0x000000000000794d */ /* 0x000fea0003800000 */
.L_x_1881:
        /* <DEDUP_REMOVED lines=15> */
.L_x_2729:


//--------------------- .text._ZN2at6native29vectorized_elementwise_kernelILi4EZZZNS0_16cosh_kernel_cudaERNS_18TensorIteratorBaseEENKUlvE0_clEvENKUlvE0_clEvEUlfE_St5arrayIPcLm2EEEEviT0_T1_ --------------------------
	.section	.text._ZN2at6native29vectorized_elementwise_kernelILi4EZZZNS0_16cosh_kernel_cudaERNS_18TensorIteratorBaseEENKUlvE0_clEvENKUlvE0_clEvEUlfE_St5arrayIPcLm2EEEEviT0_T1_,"ax",@progbits
	.align	128
        .global         _ZN2at6native29vectorized_elementwise_kernelILi4EZZZNS0_16cosh_kernel_cudaERNS_18TensorIteratorBaseEENKUlvE0_clEvENKUlvE0_clEvEUlfE_St5arrayIPcLm2EEEEviT0_T1_
        .type           _ZN2at6native29vectorized_elementwise_kernelILi4EZZZNS0_16cosh_kernel_cudaERNS_18TensorIteratorBaseEENKUlvE0_clEvENKUlvE0_clEvEUlfE_St5arrayIPcLm2EEEEviT0_T1_,@function
        .size           _ZN2at6native29vectorized_elementwise_kernelILi4EZZZNS0_16cosh_kernel_cudaERNS_18TensorIteratorBaseEENKUlvE0_clEvENKUlvE0_clEvEUlfE_St5arrayIPcLm2EEEEviT0_T1_,(.L_x_2730 - _ZN2at6native29vectorized_elementwise_kernelILi4EZZZNS0_16cosh_kernel_cudaERNS_18TensorIteratorBaseEENKUlvE0_clEvENKUlvE0_clEvEUlfE_St5arrayIPcLm2EEEEviT0_T1_)
        .other          _ZN2at6native29vectorized_elementwise_kernelILi4EZZZNS0_16cosh_kernel_cudaERNS_18TensorIteratorBaseEENKUlvE0_clEvENKUlvE0_clEvEUlfE_St5arrayIPcLm2EEEEviT0_T1_,@"STO_CUDA_ENTRY STV_DEFAULT"
_ZN2at6native29vectorized_elementwise_kernelILi4EZZZNS0_16cosh_kernel_cudaERNS_18TensorIteratorBaseEENKUlvE0_clEvENKUlvE0_clEvEUlfE_St5arrayIPcLm2EEEEviT0_T1_:
.text._ZN2at6native29vectorized_elementwise_kernelILi4EZZZNS0_16cosh_kernel_cudaERNS_18TensorIteratorBaseEENKUlvE0_clEvENKUlvE0_clEvEUlfE_St5arrayIPcLm2EEEEviT0_T1_:
        /* <DEDUP_REMOVED lines=12> */
[----:B------:R-:W2:Y:S04]  /*00c0*/  LDG.E.128 R12, desc[UR4][R10.64] ;  /* 0x000000040a0c7981 */ /* 0x000ea8000c1e1d00 */
[----:B------:R-:W3:Y:S01]  /*00d0*/  LDG.E.128 R4, desc[UR4][R10.64+0x800] ;  /* 0x000800040a047981 */ /* 0x000ee2000c1e1d00 */
[----:B------:R-:W-:Y:S01]  /*00e0*/  HFMA2.MMA R8, -RZ, RZ, 3.4921875, 0 ;  /* 0x42fc0000ff087435 */ /* 0x000fe200000001ff */
[----:B--2---:R-:W-:Y:S01]  /*00f0*/  FMUL.FTZ R2, |R12|, 1.4426950216293334961 ;  /* 0x3fb8aa3b0c027820 */ /* 0x004fe20000410200 */
[----:B------:R-:W-:Y:S01]  /*0100*/  FMUL.FTZ R16, |R13|, 1.4426950216293334961 ;  /* 0x3fb8aa3b0d107820 */ /* 0x000fe20000410200 */
[----:B------:R-:W-:Y:S01]  /*0110*/  FMUL.FTZ R19, |R14|, 1.4426950216293334961 ;  /* 0x3fb8aa3b0e137820 */ /* 0x000fe20000410200 */
[----:B------:R-:W-:Y:S01]  /*0120*/  FMUL.FTZ R17, |R15|, 1.4426950216293334961 ;  /* 0x3fb8aa3b0f117820 */ /* 0x000fe20000410200 */
[----:B------:R-:W0:Y:S01]  /*0130*/  FRND.TRUNC R21, R2 ;  /* 0x0000000200157307 */ /* 0x000e22000020d000 */
[----:B---3--:R-:W-:Y:S01]  /*0140*/  FMUL.FTZ R3, |R4|, 1.4426950216293334961 ;  /* 0x3fb8aa3b04037820 */ /* 0x008fe20000410200 */
[----:B------:R-:W-:Y:S01]  /*0150*/  FMUL.FTZ R25, |R5|, 1.4426950216293334961 ;  /* 0x3fb8aa3b05197820 */ /* 0x000fe20000410200 */
[----:B------:R-:W-:-:S05]  /*0160*/  FMUL.FTZ R11, |R6|, 1.4426950216293334961 ;  /* 0x3fb8aa3b060b7820 */ /* 0x000fca0000410200 */
        /* <DEDUP_REMOVED lines=32> */
[----:B------:R-:W-:Y:S01]  /*0370*/  FADD.FTZ R19, R19, 12583037 ;  /* 0x4b40007d13137421 */ /* 0x000fe20000010000 */
[----:B------:R-:W-:Y:S01]  /*0380*/  FFMA.FTZ R15, R14, -0.69314718246459960938, |R15| ;  /* 0xbf3172180e0f7823 */ /* 0x000fe2000001040f */
[----:B------:R-:W-:-:S02]  /*0390*/  FSEL R3, R10, R3, P0 ;  /* 0x000000030a037208 */ /* 0x000fc40000000000 */
[----:B-1----:R-:W-:Y:S01]  /*03a0*/  FSETP.GT.FTZ.AND P0, PT, |R25|, 126, PT ;  /* 0x42fc00001900780b */ /* 0x002fe20003f14200 */
[----:B------:R-:W1:Y:S01]  /*03b0*/  FRND.TRUNC R23, R16 ;  /* 0x0000001000177307 */ /* 0x000e62000020d000 */
[----:B------:R-:W-:Y:S01]  /*03c0*/  LOP3.LUT R2, R8, 0x80000000, R25, 0xb8, !PT ;  /* 0x8000000008027812 */ /* 0x000fe200078eb819 */
[----:B------:R-:W-:Y:S01]  /*03d0*/  FFMA.FTZ R4, R3, -0.69314718246459960938, |R4| ;  /* 0xbf31721803047823 */ /* 0x000fe20000010404 */
[----:B------:R-:W-:Y:S01]  /*03e0*/  FFMA.FTZ R15, R14, 1.9046542121259335545e-09, R15 ;  /* 0x3102e3080e0f7823 */ /* 0x000fe2000001000f */
[----:B------:R-:W-:Y:S02]  /*03f0*/  SHF.L.U32 R21, R21, 0x17, RZ ;  /* 0x0000001715157819 */ /* 0x000fe400000006ff */
[----:B------:R-:W-:Y:S01]  /*0400*/  FSEL R2, R2, R25, P0 ;  /* 0x0000001902027208 */ /* 0x000fe20000000000 */
[C---:B------:R-:W-:Y:S01]  /*0410*/  FFMA.FTZ R4, R3.reuse, 1.9046542121259335545e-09, R4 ;  /* 0x3102e30803047823 */ /* 0x040fe20000010004 */
[----:B------:R-:W2:Y:S01]  /*0420*/  MUFU.EX2 R18, R13 ;  /* 0x0000000d00127308 */ /* 0x000ea20000000800 */
[----:B0-----:R-:W-:Y:S01]  /*0430*/  LOP3.LUT R10, R8, 0x80000000, R11, 0xb8, !PT ;  /* 0x80000000080a7812 */ /* 0x001fe200078eb80b */
[----:B------:R-:W-:Y:S01]  /*0440*/  FADD.FTZ R3, R3, 12583037 ;  /* 0x4b40007d03037421 */ /* 0x000fe20000010000 */
[----:B------:R-:W-:Y:S01]  /*0450*/  FFMA.FTZ R5, R2, -0.69314718246459960938, |R5| ;  /* 0xbf31721802057823 */ /* 0x000fe20000010405 */
[----:B------:R-:W-:Y:S01]  /*0460*/  FSETP.GT.FTZ.AND P1, PT, |R11|, 126, PT ;  /* 0x42fc00000b00780b */ /* 0x000fe20003f34200 */
[----:B------:R-:W-:Y:S01]  /*0470*/  FMUL.FTZ R4, R4, 1.4426950216293334961 ;  /* 0x3fb8aa3b04047820 */ /* 0x000fe20000410000 */
[----:B------:R-:W-:Y:S01]  /*0480*/  FMUL.FTZ R15, R15, 1.4426950216293334961 ;  /* 0x3fb8aa3b0f0f7820 */ /* 0x000fe20000410000 */
[----:B------:R-:W-:Y:S01]  /*0490*/  FFMA.FTZ R5, R2, 1.9046542121259335545e-09, R5 ;  /* 0x3102e30802057823 */ /* 0x000fe20000010005 */
[----:B-1----:R-:W-:Y:S01]  /*04a0*/  LOP3.LUT R8, R8, 0x80000000, R23, 0xb8, !PT ;  /* 0x8000000008087812 */ /* 0x002fe200078eb817 */
[----:B------:R-:W0:Y:S01]  /*04b0*/  MUFU.EX2 R17, R17 ;  /* 0x0000001100117308 */ /* 0x000e220000000800 */
[----:B------:R-:W-:Y:S01]  /*04c0*/  FSETP.GT.FTZ.AND P0, PT, |R23|, 126, PT ;  /* 0x42fc00001700780b */ /* 0x000fe20003f14200 */
[----:B------:R-:W-:Y:S01]  /*04d0*/  FMUL.FTZ R5, R5, 1.4426950216293334961 ;  /* 0x3fb8aa3b05057820 */ /* 0x000fe20000410000 */
[----:B------:R-:W-:-:S02]  /*04e0*/  FSEL R11, R10, R11, P1 ;  /* 0x0000000b0a0b7208 */ /* 0x000fc40000800000 */
[----:B------:R-:W-:-:S03]  /*04f0*/  FSEL R8, R8, R23, P0 ;  /* 0x0000001708087208 */ /* 0x000fc60000000000 */
[----:B------:R1:W-:Y:S01]  /*0500*/  MUFU.EX2 R10, R5 ;  /* 0x00000005000a7308 */ /* 0x0003e20000000800 */
[----:B------:R-:W-:Y:S01]  /*0510*/  FFMA.FTZ R6, R11, -0.69314718246459960938, |R6| ;  /* 0xbf3172180b067823 */ /* 0x000fe20000010406 */
[----:B------:R-:W-:-:S03]  /*0520*/  FFMA.FTZ R7, R8, -0.69314718246459960938, |R7| ;  /* 0xbf31721808077823 */ /* 0x000fc60000010407 */
[----:B------:R-:W-:Y:S01]  /*0530*/  FFMA.FTZ R6, R11, 1.9046542121259335545e-09, R6 ;  /* 0x3102e3080b067823 */ /* 0x000fe20000010006 */
[----:B------:R-:W-:Y:S02]  /*0540*/  FFMA.FTZ R7, R8, 1.9046542121259335545e-09, R7 ;  /* 0x3102e30808077823 */ /* 0x000fe40000010007 */
[----:B------:R-:W3:Y:S01]  /*0550*/  MUFU.EX2 R16, R4 ;  /* 0x0000000400107308 */ /* 0x000ee20000000800 */
[----:B-1----:R-:W-:Y:S01]  /*0560*/  SHF.L.U32 R5, R20, 0x17, RZ ;  /* 0x0000001714057819 */ /* 0x002fe200000006ff */
[----:B------:R-:W-:Y:S01]  /*0570*/  FMUL.FTZ R13, R7, 1.4426950216293334961 ;  /* 0x3fb8aa3b070d7820 */ /* 0x000fe20000410000 */
[----:B------:R-:W-:-:S03]  /*0580*/  FADD.FTZ R20, R2, 12583037 ;  /* 0x4b40007d02147421 */ /* 0x000fc60000010000 */
[----:B--2---:R-:W-:Y:S01]  /*0590*/  FMUL.FTZ R5, R5, R18 ;  /* 0x0000001205057220 */ /* 0x004fe20000410000 */
[----:B------:R-:W-:Y:S01]  /*05a0*/  SHF.L.U32 R18, R19, 0x17, RZ ;  /* 0x0000001713127819 */ /* 0x000fe200000006ff */
[----:B------:R-:W-:Y:S01]  /*05b0*/  FADD.FTZ R19, R14, 12583037 ;  /* 0x4b40007d0e137421 */ /* 0x000fe20000010000 */
[----:B------:R1:W2:Y:S03]  /*05c0*/  MUFU.EX2 R22, R12 ;  /* 0x0000000c00167308 */ /* 0x0002a60000000800 */
[----:B0-----:R-:W-:Y:S01]  /*05d0*/  FMUL.FTZ R7, R18, R17 ;  /* 0x0000001112077220 */ /* 0x001fe20000410000 */
[----:B------:R-:W-:Y:S02]  /*05e0*/  SHF.L.U32 R18, R19, 0x17, RZ ;  /* 0x0000001713127819 */ /* 0x000fe400000006ff */
[----:B------:R-:W-:Y:S02]  /*05f0*/  SHF.L.U32 R19, R3, 0x17, RZ ;  /* 0x0000001703137819 */ /* 0x000fe400000006ff */
[----:B------:R-:W0:Y:S01]  /*0600*/  LDC.64 R2, c[0x0][0x218] ;  /* 0x00008600ff027b82 */ /* 0x000e220000000a00 */
[----:B-1----:R-:W-:Y:S01]  /*0610*/  FMUL.FTZ R12, R6, 1.4426950216293334961 ;  /* 0x3fb8aa3b060c7820 */ /* 0x002fe20000410000 */
[----:B------:R-:W1:Y:S01]  /*0620*/  MUFU.EX2 R15, R15 ;  /* 0x0000000f000f7308 */ /* 0x000e620000000800 */
[----:B---3--:R-:W-:Y:S01]  /*0630*/  FMUL.FTZ R16, R19, R16 ;  /* 0x0000001013107220 */ /* 0x008fe20000410000 */
[----:B------:R-:W-:Y:S01]  /*0640*/  SHF.L.U32 R19, R20, 0x17, RZ ;  /* 0x0000001714137819 */ /* 0x000fe200000006ff */
[----:B------:R-:W-:-:S04]  /*0650*/  FADD.FTZ R20, R11, 12583037 ;  /* 0x4b40007d0b147421 */ /* 0x000fc80000010000 */
[----:B------:R-:W-:Y:S01]  /*0660*/  FMUL.FTZ R10, R19, R10 ;  /* 0x0000000a130a7220 */ /* 0x000fe20000410000 */
[----:B------:R-:W3:Y:S01]  /*0670*/  MUFU.EX2 R12, R12 ;  /* 0x0000000c000c7308 */ /* 0x000ee20000000800 */
[----:B------:R-:W-:Y:S01]  /*0680*/  SHF.L.U32 R19, R20, 0x17, RZ ;  /* 0x0000001714137819 */ /* 0x000fe200000006ff */
[----:B------:R-:W-:Y:S01]  /*0690*/  FADD.FTZ R20, R8, 12583037 ;  /* 0x4b40007d08147421 */ /* 0x000fe20000010000 */
[----:B--2---:R-:W-:-:S04]  /*06a0*/  FMUL.FTZ R4, R21, R22 ;  /* 0x0000001615047220 */ /* 0x004fc80000410000 */
[----:B------:R-:W-:Y:S01]  /*06b0*/  SHF.L.U32 R20, R20, 0x17, RZ ;  /* 0x0000001714147819 */ /* 0x000fe200000006ff */
[----:B------:R-:W2:Y:S01]  /*06c0*/  MUFU.EX2 R13, R13 ;  /* 0x0000000d000d7308 */ /* 0x000ea20000000800 */
[----:B-1----:R-:W-:Y:S01]  /*06d0*/  FMUL.FTZ R15, R18, R15 ;  /* 0x0000000f120f7220 */ /* 0x002fe20000410000 */
[----:B0-----:R-:W-:-:S06]  /*06e0*/  IMAD.WIDE.U32 R2, R9, 0x4, R2 ;  /* 0x0000000409027825 */ /* 0x001fcc00078e0002 */
[----:B------:R-:W0:Y:S01]  /*06f0*/  MUFU.RCP R6, R4 ;  /* 0x0000000400067308 */ /* 0x000e220000001000 */
[----:B---3--:R-:W-:Y:S01]  /*0700*/  FMUL.FTZ R12, R19, R12 ;  /* 0x0000000c130c7220 */ /* 0x008fe20000410000 */
[----:B------:R-:W-:-:S06]  /*0710*/  IMAD.WIDE R2, R0, 0x10, R2 ;  /* 0x0000001000027825 */ /* 0x000fcc00078e0202 */
[----:B------:R-:W1:Y:S01]  /*0720*/  MUFU.RCP R17, R7 ;  /* 0x0000000700117308 */ /* 0x000e620000001000 */
[----:B--2---:R-:W-:-:S07]  /*0730*/  FMUL.FTZ R13, R20, R13 ;  /* 0x0000000d140d7220 */ /* 0x004fce0000410000 */
        /* <DEDUP_REMOVED lines=16> */
[----:B--2---:R-:W-:Y:S01]  /*0840*/  FMUL.FTZ R11, R11, 0.125 ;  /* 0x3e0000000b0b7820 */ /* 0x004fe20000410000 */
[----:B------:R-:W-:Y:S03]  /*0850*/  STG.E.128 desc[UR4][R2.64], R4 ;  /* 0x0000000402007986 */ /* 0x000fe6000c101d04 */
[----:B------:R-:W-:Y:S01]  /*0860*/  FFMA.FTZ R16, R16, 2, R11 ;  /* 0x4000000010107823 */ /* 0x000fe2000001000b */
[----:B0-----:R-:W-:-:S04]  /*0870*/  FMUL.FTZ R17, R8, 0.125 ;  /* 0x3e00000008117820 */ /* 0x001fc80000410000 */
[----:B------:R-:W-:Y:S01]  /*0880*/  FFMA.FTZ R17, R10, 2, R17 ;  /* 0x400000000a117823 */ /* 0x000fe20000010011 */
[----:B-1----:R-:W-:-:S04]  /*0890*/  FMUL.FTZ R0, R9, 0.125 ;  /* 0x3e00000009007820 */ /* 0x002fc80000410000 */
[----:B------:R-:W-:-:S05]  /*08a0*/  FFMA.FTZ R19, R13, 2, R0 ;  /* 0x400000000d137823 */ /* 0x000fca0000010000 */
[----:B------:R-:W-:Y:S01]  /*08b0*/  STG.E.128 desc[UR4][R2.64+0x800], R16 ;  /* 0x0008001002007986 */ /* 0x000fe2000c101d04 */
[----:B------:R-:W-:Y:S05]  /*08c0*/  EXIT ;  /* 0x000000000000794d */ /* 0x000fea0003800000 */
.L_x_1882:
        /* <DEDUP_REMOVED lines=27> */
[----:B------:R-:W-:Y:S01]  /*0a80*/  ISETP.GE.AND P1, PT, R18, R0, PT ;  /* 0x000000001200720c */ /* 0x000fe20003f26270 */
[----:B---3--:R-:W-:Y:S02]  /*0a90*/  @!P3 IMAD.WIDE.U32 R24, R25, 0x4, R2 ;  /* 0x000000041918b825 */ /* 0x008fe400078e0002 */
[----:B------:R-:W3:Y:S10]  /*0aa0*/  @!P2 LDC.64 R2, c[0x0][0x220] ;  /* 0x00008800ff02ab82 */ /* 0x000ef40000000a00 */
[----:B------:R-:W-:-:S02]  /*0ab0*/  @!P1 IADD3 R19, R9, R18, RZ ;  /* 0x0000001209139210 */ /* 0x000fc40007ffe0ff */
[----:B------:R-:W-:-:S04]  /*0ac0*/  @!P1 IADD3 R18, R18, 0x80, RZ ;  /* 0x0000008012129810 */ /* 0x000fc80007ffe0ff */
[----:B------:R-:W-:-:S13]  /*0ad0*/  ISETP.GE.AND P6, PT, R18, R0, PT ;  /* 0x000000001200720c */ /* 0x000fda0003fc6270 */
[----:B0-----:R-:W0:Y:S01]  /*0ae0*/  @!P6 LDC.64 R10, c[0x0][0x220] ;  /* 0x00008800ff0aeb82 */ /* 0x001e220000000a00 */
[----:B--2---:R-:W-:Y:S01]  /*0af0*/  @!P4 IMAD.WIDE.U32 R20, R23, 0x4, R20 ;  /* 0x000000041714c825 */ /* 0x004fe200078e0014 */
[----:B------:R-:W-:-:S03]  /*0b00*/  @!P6 IADD3 R23, R9, R18, RZ ;  /* 0x000000120917e210 */ /* 0x000fc60007ffe0ff */
[----:B---3--:R-:W-:Y:S01]  /*0b10*/  @!P2 IMAD.WIDE.U32 R2, R13, 0x4, R2 ;  /* 0x000000040d02a825 */ /* 0x008fe200078e0002 */
[----:B------:R-:W-:-:S03]  /*0b20*/  HFMA2.MMA R13, -RZ, RZ, 0, 0 ;  /* 0x00000000ff0d7435 */ /* 0x000fc600000001ff */
[----:B0-----:R-:W-:Y:S01]  /*0b30*/  @!P6 IMAD.WIDE.U32 R22, R23, 0x4, R10 ;  /* 0x000000041716e825 */ /* 0x001fe200078e000a */
[----:B------:R-:W-:Y:S01]  /*0b40*/  MOV R6, RZ ;  /* 0x000000ff00067202 */ /* 0x000fe20000000f00 */
[----:B------:R-:W0:Y:S05]  /*0b50*/  @!P0 LDC.64 R10, c[0x0][0x218] ;  /* 0x00008600ff0a8b82 */ /* 0x000e2a0000000a00 */
[----:B------:R-:W5:Y:S01]  /*0b60*/  @!P6 LDG.E R13, desc[UR4][R22.64] ;  /* 0x00000004160de981 */ /* 0x000f62000c1e1900 */
[----:B-1----:R-:W-:Y:S02]  /*0b70*/  @!P5 IMAD.WIDE.U32 R16, R15, 0x4, R16 ;  /* 0x000000040f10d825 */ /* 0x002fe400078e0010 */
[----:B------:R-:W1:Y:S03]  /*0b80*/  @!P1 LDC.64 R14, c[0x0][0x220] ;  /* 0x00008800ff0e9b82 */ /* 0x000e660000000a00 */
[----:B------:R2:W5:Y:S05]  /*0b90*/  @!P5 LDG.E R6, desc[UR4][R16.64] ;  /* 0x000000041006d981 */ /* 0x00056a000c1e1900 */
[----:B--2---:R-:W2:Y:S01]  /*0ba0*/  @!P0 LDC.64 R16, c[0x0][0x220] ;  /* 0x00008800ff108b82 */ /* 0x004ea20000000a00 */
[----:B------:R-:W-:-:S06]  /*0bb0*/  CS2R R4, SRZ ;  /* 0x0000000000047805 */ /* 0x000fcc000001ff00 */
[----:B------:R3:W5:Y:S01]  /*0bc0*/  @!P4 LDG.E R5, desc[UR4][R20.64] ;  /* 0x000000041405c981 */ /* 0x000762000c1e1900 */
[----:B------:R-:W-:Y:S03]  /*0bd0*/  BSSY B0, `(.L_x_1883) ;  /* 0x0000024000007945 */ /* 0x000fe60003800000 */
[----:B------:R-:W5:Y:S01]  /*0be0*/  @!P3 LDG.E R4, desc[UR4][R24.64] ;  /* 0x000000041804b981 */ /* 0x000f62000c1e1900 */
[----:B-1----:R-:W-:Y:S01]  /*0bf0*/  @!P1 IMAD.WIDE.U32 R18, R19, 0x4, R14 ;  /* 0x0000000413129825 */ /* 0x002fe200078e000e */
[----:B------:R-:W-:Y:S02]  /*0c00*/  CS2R R14, SRZ ;  /* 0x00000000000e7805 */ /* 0x000fe4000001ff00 */
[----:B---3--:R-:W-:-:S04]  /*0c10*/  IADD3 R21, R7, 0x100, RZ ;  /* 0x0000010007157810 */ /* 0x008fc80007ffe0ff */
[----:B------:R1:W5:Y:S01]  /*0c20*/  @!P2 LDG.E R14, desc[UR4][R2.64] ;  /* 0x00000004020ea981 */ /* 0x000362000c1e1900 */
[----:B--2---:R-:W-:Y:S01]  /*0c30*/  @!P0 IMAD.WIDE.U32 R16, R12, 0x4, R16 ;  /* 0x000000040c108825 */ /* 0x004fe200078e0010 */
[----:B------:R-:W-:Y:S02]  /*0c40*/  MOV R12, RZ ;  /* 0x000000ff000c7202 */ /* 0x000fe40000000f00 */
[----:B------:R2:W5:Y:S01]  /*0c50*/  @!P1 LDG.E R15, desc[UR4][R18.64] ;  /* 0x00000004120f9981 */ /* 0x000562000c1e1900 */
[----:B------:R-:W-:Y:S02]  /*0c60*/  ISETP.GE.AND P1, PT, R21, R0, PT ;  /* 0x000000001500720c */ /* 0x000fe40003f26270 */
[C---:B------:R-:W-:Y:S02]  /*0c70*/  IADD3 R21, R7.reuse, 0x280, RZ ;  /* 0x0000028007157810 */ /* 0x040fe40007ffe0ff */
[C---:B-1----:R-:W-:Y:S01]  /*0c80*/  IADD3 R3, R7.reuse, 0x180, RZ ;  /* 0x0000018007037810 */ /* 0x042fe20007ffe0ff */
[----:B------:R1:W5:Y:S01]  /*0c90*/  @!P0 LDG.E R12, desc[UR4][R16.64] ;  /* 0x00000004100c8981 */ /* 0x000362000c1e1900 */
[----:B--2---:R-:W-:-:S02]  /*0ca0*/  IADD3 R19, R7, 0x200, RZ ;  /* 0x0000020007137810 */ /* 0x004fc40007ffe0ff */
[-C--:B------:R-:W-:Y:S02]  /*0cb0*/  ISETP.GE.AND P2, PT, R3, R0.reuse, PT ;  /* 0x000000000300720c */ /* 0x080fe40003f46270 */
[-C--:B------:R-:W-:Y:S02]  /*0cc0*/  ISETP.GE.AND P3, PT, R19, R0.reuse, PT ;  /* 0x000000001300720c */ /* 0x080fe40003f66270 */
[----:B------:R-:W-:Y:S02]  /*0cd0*/  ISETP.GE.AND P4, PT, R21, R0, PT ;  /* 0x000000001500720c */ /* 0x000fe40003f86270 */
[C---:B-1----:R-:W-:Y:S02]  /*0ce0*/  IADD3 R17, R7.reuse, 0x80, RZ ;  /* 0x0000008007117810 */ /* 0x042fe40007ffe0ff */
        /* <DEDUP_REMOVED lines=18> */
.L_x_1884:
[----:B------:R-:W-:Y:S05]  /*0e10*/  BSYNC B0 ;  /* 0x0000000000007941 */ /* 0x000fea0003800000 */
.L_x_1883:
        /* <DEDUP_REMOVED lines=21> */
.L_x_1886:
[----:B------:R-:W-:Y:S05]  /*0f70*/  BSYNC B0 ;  /* 0x0000000000007941 */ /* 0x000fea0003800000 */
.L_x_1885:
        /* <DEDUP_REMOVED lines=21> */
.L_x_1888:
[----:B------:R-:W-:Y:S05]  /*10d0*/  BSYNC B0 ;  /* 0x0000000000007941 */ /* 0x000fea0003800000 */
.L_x_1887:
        /* <DEDUP_REMOVED lines=12> */
[----:B------:R-:W-:Y:S02]  /*11a0*/  SHF.L.U32 R8, R8, 0x17, RZ ;  /* 0x0000001708087819 */ /* 0x000fe400000006ff */
[----:B------:R-:W0:Y:S03]  /*11b0*/  MUFU.EX2 R5, R10 ;  /* 0x0000000a00057308 */ /* 0x000e260000000800 */
[----:B0-----:R-:W-:-:S05]  /*11c0*/  FMUL.FTZ R8, R8, R5 ;  /* 0x0000000508087220 */ /* 0x001fca0000410000 */
[----:B------:R-:W0:Y:S02]  /*11d0*/  MUFU.RCP R5, R8 ;  /* 0x0000000800057308 */ /* 0x000e240000001000 */
[----:B0-----:R-:W-:-:S04]  /*11e0*/  FMUL.FTZ R5, R5, 0.125 ;  /* 0x3e00000005057820 */ /* 0x001fc80000410000 */
[----:B------:R-:W-:-:S07]  /*11f0*/  FFMA.FTZ R5, R8, 2, R5 ;  /* 0x4000000008057823 */ /* 0x000fce0000010005 */
.L_x_1890:
[----:B------:R-:W-:Y:S05]  /*1200*/  BSYNC B0 ;  /* 0x0000000000007941 */ /* 0x000fea0003800000 */
.L_x_1889:
        /* <DEDUP_REMOVED lines=18> */
.L_x_1892:
[----:B------:R-:W-:Y:S05]  /*1330*/  BSYNC B0 ;  /* 0x0000000000007941 */ /* 0x000fea0003800000 */
.L_x_1891:
        /* <DEDUP_REMOVED lines=18> */
.L_x_1894:
[----:B------:R-:W-:Y:S05]  /*1460*/  BSYNC B0 ;  /* 0x0000000000007941 */ /* 0x000fea0003800000 */
.L_x_1893:
        /* <DEDUP_REMOVED lines=18> */
.L_x_1896:
[----:B------:R-:W-:Y:S05]  /*1590*/  BSYNC B0 ;  /* 0x0000000000007941 */ /* 0x000fea0003800000 */
.L_x_1895:
        /* <DEDUP_REMOVED lines=18> */
.L_x_1898:
[----:B------:R-:W-:Y:S05]  /*16c0*/  BSYNC B0 ;  /* 0x0000000000007941 */ /* 0x000fea0003800000 */
.L_x_1897:
        /* <DEDUP_REMOVED lines=18> */
.L_x_1901:
[----:B------:R-:W-:-:S13]  /*17f0*/  ISETP.GE.AND P0, PT, R7, R0, PT ;  /* 0x000000000700720c */ /* 0x000fda0003f06270 */
[----:B------:R-:W-:Y:S05]  /*1800*/  @P0 BRA `(.L_x_1903) ;  /* 0x0000000000300947 */ /* 0x000fea0003800000 */
[----:B0-----:R-:W0:Y:S01]  /*1810*/  LDC.64 R2, c[0x0][0x218] ;  /* 0x00008600ff027b82 */ /* 0x001e220000000a00 */
[----:B------:R-:W-:Y:S02]  /*1820*/  IADD3 R11, R9, R7, RZ ;  /* 0x00000007090b7210 */ /* 0x000fe40007ffe0ff */
[----:B------:R-:W-:-:S03]  /*1830*/  IADD3 R7, R7, 0x80, RZ ;  /* 0x0000008007077810 */ /* 0x000fc60007ffe0ff */
[----:B0-----:R-:W-:-:S05]  /*1840*/  IMAD.WIDE.U32 R2, R11, 0x4, R2 ;  /* 0x000000040b027825 */ /* 0x001fca00078e0002 */
[----:B-----5:R1:W-:Y:S02]  /*1850*/  STG.E desc[UR4][R2.64], R5 ;  /* 0x0000000502007986 */ /* 0x0203e4000c101904 */
.L_x_1902:
[----:B------:R-:W-:-:S13]  /*1860*/  ISETP.GE.AND P0, PT, R7, R0, PT ;  /* 0x000000000700720c */ /* 0x000fda0003f06270 */
[----:B------:R-:W-:Y:S05]  /*1870*/  @P0 BRA `(.L_x_1904) ;  /* 0x0000000000340947 */ /* 0x000fea0003800000 */
[----:B01----:R-:W0:Y:S01]  /*1880*/  LDC.64 R2, c[0x0][0x218] ;  /* 0x00008600ff027b82 */ /* 0x003e220000000a00 */
[----:B------:R-:W-:Y:S02]  /*1890*/  IADD3 R5, R9, R7, RZ ;  /* 0x0000000709057210 */ /* 0x000fe40007ffe0ff */
[----:B------:R-:W-:-:S03]  /*18a0*/  IADD3 R7, R7, 0x80, RZ ;  /* 0x0000008007077810 */ /* 0x000fc60007ffe0ff */
[----:B0-----:R-:W-:-:S05]  /*18b0*/  IMAD.WIDE.U32 R2, R5, 0x4, R2 ;  /* 0x0000000405027825 */ /* 0x001fca00078e0002 */
[----:B------:R1:W-:Y:S02]  /*18c0*/  STG.E desc[UR4][R2.64], R8 ;  /* 0x0000000802007986 */ /* 0x0003e4000c101904 */
.L_x_1903:
[----:B------:R-:W-:-:S13]  /*18d0*/  ISETP.GE.AND P0, PT, R7, R0, PT ;  /* 0x000000000700720c */ /* 0x000fda0003f06270 */
[----:B------:R-:W-:Y:S05]  /*18e0*/  @P0 BREAK B1 ;  /* 0x0000000000010942 */ /* 0x000fea0003800000 */
[----:B------:R-:W-:Y:S05]  /*18f0*/  @P0 BRA `(.L_x_1905) ;  /* 0x0000000000300947 */ /* 0x000fea0003800000 */
[----:B01----:R-:W0:Y:S01]  /*1900*/  LDC.64 R2, c[0x0][0x218] ;  /* 0x00008600ff027b82 */ /* 0x003e220000000a00 */
[----:B-----5:R-:W-:Y:S02]  /*1910*/  IADD3 R5, R9, R7, RZ ;  /* 0x0000000709057210 */ /* 0x020fe40007ffe0ff */
[----:B------:R-:W-:-:S03]  /*1920*/  IADD3 R7, R7, 0x80, RZ ;  /* 0x0000008007077810 */ /* 0x000fc60007ffe0ff */
[----:B0-----:R-:W-:-:S05]  /*1930*/  IMAD.WIDE.U32 R2, R5, 0x4, R2 ;  /* 0x0000000405027825 */ /* 0x001fca00078e0002 */
[----:B------:R2:W-:Y:S02]  /*1940*/  STG.E desc[UR4][R2.64], R6 ;  /* 0x0000000602007986 */ /* 0x0005e4000c101904 */
.L_x_1904:
[----:B------:R-:W-:Y:S05]  /*1950*/  BSYNC B1 ;  /* 0x0000000000017941 */ /* 0x000fea0003800000 */
.L_x_1900:
[----:B------:R-:W-:-:S13]  /*1960*/  ISETP.GE.AND P0, PT, R7, R0, PT ;  /* 0x000000000700720c */ /* 0x000fda0003f06270 */
[----:B012---:R-:W0:Y:S01]  /*1970*/  @!P0 LDC.64 R2, c[0x0][0x218] ;  /* 0x00008600ff028b82 */ /* 0x007e220000000a00 */
[----:B------:R-:W-:Y:S02]  /*1980*/  @!P0 IADD3 R5, R9, R7, RZ ;  /* 0x0000000709058210 */ /* 0x000fe40007ffe0ff */
[----:B------:R-:W-:-:S03]  /*1990*/  @!P0 IADD3 R7, R7, 0x80, RZ ;  /* 0x0000008007078810 */ /* 0x000fc60007ffe0ff */
[----:B0-----:R-:W-:-:S05]  /*19a0*/  @!P0 IMAD.WIDE.U32 R2, R5, 0x4, R2 ;  /* 0x0000000405028825 */ /* 0x001fca00078e0002 */
[----:B------:R2:W-:Y:S02]  /*19b0*/  @!P0 STG.E desc[UR4][R2.64], R10 ;  /* 0x0000000a02008986 */ /* 0x0005e4000c101904 */
.L_x_1905:
[----:B------:R-:W-:Y:S05]  /*19c0*/  BSYNC B0 ;  /* 0x0000000000007941 */ /* 0x000fea0003800000 */
.L_x_1899:
        /* <DEDUP_REMOVED lines=8> */
.L_x_1906:
        /* <DEDUP_REMOVED lines=11> */
.L_x_2730:


//--------------------- .text._ZN2at6native29vectorized_elementwise_kernelILi8EZZZNS0_16cosh_kernel_cudaERNS_18TensorIteratorBaseEENKUlvE0_clEvENKUlvE0_clEvEUlfE_St5arrayIPcLm2EEEEviT0_T1_ --------------------------
	.section	.text._ZN2at6native29vectorized_elementwise_kernelILi8EZZZNS0_16cosh_kernel_cudaERNS_18TensorIteratorBaseEENKUlvE0_clEvENKUlvE0_clEvEUlfE_St5arrayIPcLm2EEEEviT0_T1_,"ax",@progbits
	.align	128
        .global         _ZN2at6native29vectorized_elementwise_kernelILi8EZZZNS0_16cosh_kernel_cudaERNS_18TensorIteratorBaseEENKUlvE0_clEvENKUlvE0_clEvEUlfE_St5arrayIPcLm2EEEEviT0_T1_
        .type           _ZN2at6native29vectorized_elementwise_kernelILi8EZZZNS0_16cosh_kernel_cudaERNS_18TensorIteratorBaseEENKUlvE0_clEvENKUlvE0_clEvEUlfE_St5arrayIPcLm2EEEEviT0_T1_,@function
        .size           _ZN2at6native29vectorized_elementwise_kernelILi8EZZZNS0_16cosh_kernel_cudaERNS_18TensorIteratorBaseEENKUlvE0_clEvENKUlvE0_clEvEUlfE_St5arrayIPcLm2EEEEviT0_T1_,(.L_x_2731 - _ZN2at6native29vectorized_elementwise_kernelILi8EZZZNS0_16cosh_kernel_cudaERNS_18TensorIteratorBaseEENKUlvE0_clEvENKUlvE0_clEvEUlfE_St5arrayIPcLm2EEEEviT0_T1_)
        .other          _ZN2at6native29vectorized_elementwise_kernelILi8EZZZNS0_16cosh_kernel_cudaERNS_18TensorIteratorBaseEENKUlvE0_clEvENKUlvE0_clEvEUlfE_St5arrayIPcLm2EEEEviT0_T1_,@"STO_CUDA_ENTRY STV_DEFAULT"
_ZN2at6native29vectorized_elementwise_kernelILi8EZZZNS0_16cosh_kernel_cudaERNS_18TensorIteratorBaseEENKUlvE0_clEvENKUlvE0_clEvEUlfE_St5arrayIPcLm2EEEEviT0_T1_:
.text._ZN2at6native29vectorized_elementwise_kernelILi8EZZZNS0_16cosh_kernel_cudaERNS_18TensorIteratorBaseEENKUlvE0_clEvENKUlvE0_clEvEUlfE_St5arrayIPcLm2EEEEviT0_T1_:
        /* <DEDUP_REMOVED lines=141> */
.L_x_1907:
        /* <DEDUP_REMOVED lines=84> */
.L_x_1909:
[----:B------:R-:W-:Y:S05]  /*0e10*/  BSYNC B0 ;  /* 0x0000000000007941 */ /* 0x000fea0003800000 */
.L_x_1908:
        /* <DEDUP_REMOVED lines=21> */
.L_x_1911:
[----:B------:R-:W-:Y:S05]  /*0f70*/  BSYNC B0 ;  /* 0x0000000000007941 */ /* 0x000fea0003800000 */
.L_x_1910:
        /* <DEDUP_REMOVED lines=21> */
.L_x_1913:
[----:B------:R-:W-:Y:S05]  /*10d0*/  BSYNC B0 ;  /* 0x0000000000007941 */ /* 0x000fea0003800000 */
.L_x_1912:
        /* <DEDUP_REMOVED lines=18> */
.L_x_1915:
[----:B------:R-:W-:Y:S05]  /*1200*/  BSYNC B0 ;  /* 0x0000000000007941 */ /* 0x000fea0003800000 */
.L_x_1914:
        /* <DEDUP_REMOVED lines=18> */
.L_x_1917:
[----:B------:R-:W-:Y:S05]  /*1330*/  BSYNC B0 ;  /* 0x0000000000007941 */ /* 0x000fea0003800000 */
.L_x_1916:
        /* <DEDUP_REMOVED lines=18> */
.L_x_1919:
[----:B------:R-:W-:Y:S05]  /*1460*/  BSYNC B0 ;  /* 0x0000000000007941 */ /* 0x000fea0003800000 */
.L_x_1918:
        /* <DEDUP_REMOVED lines=18> */
.L_x_1921:
[----:B------:R-:W-:Y:S05]  /*1590*/  BSYNC B0 ;  /* 0x0000000000007941 */ /* 0x000fea0003800000 */
.L_x_1920:
        /* <DEDUP_REMOVED lines=18> */
.L_x_1923:
[----:B------:R-:W-:Y:S05]  /*16c0*/  BSYNC B0 ;  /* 0x0000000000007941 */ /* 0x000fea0003800000 */
.L_x_1922:
        /* <DEDUP_REMOVED lines=18> */
.L_x_1926:
[----:B------:R-:W-:-:S13]  /*17f0*/  ISETP.GE.AND P0, PT, R7, R0, PT ;  /* 0x000000000700720c */ /* 0x000fda0003f06270 */
[----:B------:R-:W-:Y:S05]  /*1800*/  @P0 BRA `(.L_x_1928) ;  /* 0x0000000000300947 */ /* 0x000fea0003800000 */
[----:B0-----:R-:W0:Y:S01]  /*1810*/  LDC.64 R2, c[0x0][0x218] ;  /* 0x00008600ff027b82 */ /* 0x001e220000000a00 */
[----:B------:R-:W-:Y:S02]  /*1820*/  IADD3 R11, R9, R7, RZ ;  /* 0x00000007090b7210 */ /* 0x000fe40007ffe0ff */
[----:B------:R-:W-:-:S03]  /*1830*/  IADD3 R7, R7, 0x80, RZ ;  /* 0x0000008007077810 */ /* 0x000fc60007ffe0ff */
[----:B0-----:R-:W-:-:S05]  /*1840*/  IMAD.WIDE.U32 R2, R11, 0x4, R2 ;  /* 0x000000040b027825 */ /* 0x001fca00078e0002 */
[----:B-----5:R1:W-:Y:S02]  /*1850*/  STG.E desc[UR4][R2.64], R5 ;  /* 0x0000000502007986 */ /* 0x0203e4000c101904 */
.L_x_1927:
[----:B------:R-:W-:-:S13]  /*1860*/  ISETP.GE.AND P0, PT, R7, R0, PT ;  /* 0x000000000700720c */ /* 0x000fda0003f06270 */
[----:B------:R-:W-:Y:S05]  /*1870*/  @P0 BRA `(.L_x_1929) ;  /* 0x0000000000340947 */ /* 0x000fea0003800000 */
[----:B01----:R-:W0:Y:S01]  /*1880*/  LDC.64 R2, c[0x0][0x218] ;  /* 0x00008600ff027b82 */ /* 0x003e220000000a00 */
[----:B------:R-:W-:Y:S02]  /*1890*/  IADD3 R5, R9, R7, RZ ;  /* 0x0000000709057210 */ /* 0x000fe40007ffe0ff */
[----:B------:R-:W-:-:S03]  /*18a0*/  IADD3 R7, R7, 0x80, RZ ;  /* 0x0000008007077810 */ /* 0x000fc60007ffe0ff */
[----:B0-----:R-:W-:-:S05]  /*18b0*/  IMAD.WIDE.U32 R2, R5, 0x4, R2 ;  /* 0x0000000405027825 */ /* 0x001fca00078e0002 */
[----:B------:R1:W-:Y:S02]  /*18c0*/  STG.E desc[UR4][R2.64], R8 ;  /* 0x0000000802007986 */ /* 0x0003e4000c101904 */
.L_x_1928:
        /* <DEDUP_REMOVED lines=8> */
.L_x_1929:
[----:B------:R-:W-:Y:S05]  /*1950*/  BSYNC B1 ;  /* 0x0000000000017941 */ /* 0x000fea0003800000 */
.L_x_1925:
[----:B------:R-:W-:-:S13]  /*1960*/  ISETP.GE.AND P0, PT, R7, R0, PT ;  /* 0x000000000700720c */ /* 0x000fda0003f06270 */
[----:B012---:R-:W0:Y:S01]  /*1970*/  @!P0 LDC.64 R2, c[0x0][0x218] ;  /* 0x00008600ff028b82 */ /* 0x007e220000000a00 */
[----:B------:R-:W-:Y:S02]  /*1980*/  @!P0 IADD3 R5, R9, R7, RZ ;  /* 0x0000000709058210 */ /* 0x000fe40007ffe0ff */
[----:B------:R-:W-:-:S03]  /*1990*/  @!P0 IADD3 R7, R7, 0x80, RZ ;  /* 0x0000008007078810 */ /* 0x000fc60007ffe0ff */
[----:B0-----:R-:W-:-:S05]  /*19a0*/  @!P0 IMAD.WIDE.U32 R2, R5, 0x4, R2 ;  /* 0x0000000405028825 */ /* 0x001fca00078e0002 */
[----:B------:R2:W-:Y:S02]  /*19b0*/  @!P0 STG.E desc[UR4][R2.64], R10 ;  /* 0x0000000a02008986 */ /* 0x0005e4000c101904 */
.L_x_1930:
[----:B------:R-:W-:Y:S05]  /*19c0*/  BSYNC B0 ;  /* 0x0000000000007941 */ /* 0x000fea0003800000 */
.L_x_1924:
        /* <DEDUP_REMOVED lines=8> */
.L_x_1931:
        /* <DEDUP_REMOVED lines=11> */
.L_x_2731:


//--------------------- .text._ZN2at6native18elementwise_kernelILi128ELi4EZNS0_15gpu_kernel_implIZZZNS0_16cosh_kernel_cudaERNS_18TensorIteratorBaseEENKUlvE0_clEvENKUlvE_clEvEUldE_EEvS4_RKT_EUliE_EEviT1_ --------------------------
	.section	.text._ZN2at6native18elementwise_kernelILi128ELi4EZNS0_15gpu_kernel_implIZZZNS0_16cosh_kernel_cudaERNS_18TensorIteratorBaseEENKUlvE0_clEvENKUlvE_clEvEUldE_EEvS4_RKT_EUliE_EEviT1_,"ax",@progbits
	.align	128
        .global         _ZN2at6native18elementwise_kernelILi128ELi4EZNS0_15gpu_kernel_implIZZZNS0_16cosh_kernel_cudaERNS_18TensorIteratorBaseEENKUlvE0_clEvENKUlvE_clEvEUldE_EEvS4_RKT_EUliE_EEviT1_
        .type           _ZN2at6native18elementwise_kernelILi128ELi4EZNS0_15gpu_kernel_implIZZZNS0_16cosh_kernel_cudaERNS_18TensorIteratorBaseEENKUlvE0_clEvENKUlvE_clEvEUldE_EEvS4_RKT_EUliE_EEviT1_,@function
        .size           _ZN2at6native18elementwise_kernelILi128ELi4EZNS0_15gpu_kernel_implIZZZNS0_16cosh_kernel_cudaERNS_18TensorIteratorBaseEENKUlvE0_clEvENKUlvE_clEvEUldE_EEvS4_RKT_EUliE_EEviT1_,(.L_x_2732 - _ZN2at6native18elementwise_kernelILi128ELi4EZNS0_15gpu_kernel_implIZZZNS0_16cosh_kernel_cudaERNS_18TensorIteratorBaseEENKUlvE0_clEvENKUlvE_clEvEUldE_EEvS4_RKT_EUliE_EEviT1_)
        .other          _ZN2at6native18elementwise_kernelILi128ELi4EZNS0_15gpu_kernel_implIZZZNS0_16cosh_kernel_cudaERNS_18TensorIteratorBaseEENKUlvE0_clEvENKUlvE_clEvEUldE_EEvS4_RKT_EUliE_EEviT1_,@"STO_CUDA_ENTRY STV_DEFAULT"
_ZN2at6native18elementwise_kernelILi128ELi4EZNS0_15gpu_kernel_implIZZZNS0_16cosh_kernel_cudaERNS_18TensorIteratorBaseEENKUlvE0_clEvENKUlvE_clEvEUldE_EEvS4_RKT_EUliE_EEviT1_:
.text._ZN2at6native18elementwise_kernelILi128ELi4EZNS0_15gpu_kernel_implIZZZNS0_16cosh_kernel_cudaERNS_18TensorIteratorBaseEENKUlvE0_clEvENKUlvE_clEvEUldE_EEvS4_RKT_EUliE_EEviT1_:
        /* <DEDUP_REMOVED lines=36> */
[C---:B------:R-:W-:Y:S02]  /*0240*/  IMAD R16, R4.reuse, UR6, RZ ;  /* 0x0000000604107c24 */ /* 0x040fe4000f8e02ff */
[----:B------:R-:W-:Y:S02]  /*0250*/  IMAD R0, R4, UR7, RZ ;  /* 0x0000000704007c24 */ /* 0x000fe4000f8e02ff */
        /* <DEDUP_REMOVED lines=277> */
.L_x_1934:
        /* <DEDUP_REMOVED lines=19> */
[----:B--2---:R-:W0:Y:S01]  /*14e0*/  I2F.F64.S16 R2, R2 ;  /* 0x0000000200027312 */ /* 0x004e220000101c00 */
[----:B------:R-:W-:Y:S05]  /*14f0*/  BRA `(.L_x_1940) ;  /* 0x0000000c007c7947 */ /* 0x000fea0003800000 */
.L_x_1938:
[----:B------:R-:W2:Y:S02]  /*1500*/  LDG.E.U8 R2, desc[UR36][R4.64] ;  /* 0x0000002404027981 */ /* 0x000ea4000c1e1100 */
[----:B--2---:R-:W0:Y:S01]  /*1510*/  I2F.F64.U16 R2, R2 ;  /* 0x0000000200027312 */ /* 0x004e220000101800 */
[----:B------:R-:W-:Y:S05]  /*1520*/  BRA `(.L_x_1940) ;  /* 0x0000000c00707947 */ /* 0x000fea0003800000 */
.L_x_1937:
[----:B------:R-:W-:-:S13]  /*1530*/  ISETP.NE.AND P0, PT, R2, 0x2, PT ;  /* 0x000000020200780c */ /* 0x000fda0003f05270 */
[----:B------:R-:W-:Y:S05]  /*1540*/  @!P0 BRA `(.L_x_1941) ;  /* 0x0000000000288947 */ /* 0x000fea0003800000 */
[----:B------:R-:W-:-:S13]  /*1550*/  ISETP.NE.AND P0, PT, R2, 0x3, PT ;  /* 0x000000030200780c */ /* 0x000fda0003f05270 */
[----:B------:R-:W-:Y:S05]  /*1560*/  @!P0 BRA `(.L_x_1942) ;  /* 0x0000000000148947 */ /* 0x000fea0003800000 */
[----:B------:R-:W-:-:S13]  /*1570*/  ISETP.NE.AND P0, PT, R2, 0x4, PT ;  /* 0x000000040200780c */ /* 0x000fda0003f05270 */
[----:B------:R-:W-:Y:S05]  /*1580*/  @P0 BRA `(.L_x_1939) ;  /* 0x0000000800fc0947 */ /* 0x000fea0003800000 */
[----:B------:R-:W2:Y:S02]  /*1590*/  LDG.E.64 R2, desc[UR36][R4.64] ;  /* 0x0000002404027981 */ /* 0x000ea4000c1e1b00 */
[----:B--2---:R-:W0:Y:S01]  /*15a0*/  I2F.F64.S64 R2, R2 ;  /* 0x0000000200027312 */ /* 0x004e220000301c00 */
[----:B------:R-:W-:Y:S05]  /*15b0*/  BRA `(.L_x_1940) ;  /* 0x0000000c004c7947 */ /* 0x000fea0003800000 */
.L_x_1942:
[----:B------:R-:W2:Y:S02]  /*15c0*/  LDG.E R2, desc[UR36][R4.64] ;  /* 0x0000002404027981 */ /* 0x000ea4000c1e1900 */
[----:B--2---:R-:W0:Y:S01]  /*15d0*/  I2F.F64 R2, R2 ;  /* 0x0000000200027312 */ /* 0x004e220000201c00 */
[----:B------:R-:W-:Y:S05]  /*15e0*/  BRA `(.L_x_1940) ;  /* 0x0000000c00407947 */ /* 0x000fea0003800000 */
.L_x_1941:
[----:B------:R-:W2:Y:S02]  /*15f0*/  LDG.E.U16 R2, desc[UR36][R4.64] ;  /* 0x0000002404027981 */ /* 0x000ea4000c1e1500 */
[----:B--2---:R-:W0:Y:S01]  /*1600*/  I2F.F64.S16 R2, R2 ;  /* 0x0000000200027312 */ /* 0x004e220000101c00 */
[----:B------:R-:W-:Y:S05]  /*1610*/  BRA `(.L_x_1940) ;  /* 0x0000000c00347947 */ /* 0x000fea0003800000 */
.L_x_1936:
[----:B------:R-:W-:-:S13]  /*1620*/  ISETP.GT.AND P0, PT, R2, 0x6, PT ;  /* 0x000000060200780c */ /* 0x000fda0003f04270 */
[----:B------:R-:W-:Y:S05]  /*1630*/  @P0 BRA `(.L_x_1943) ;  /* 0x0000000000340947 */ /* 0x000fea0003800000 */
[----:B------:R-:W-:-:S13]  /*1640*/  ISETP.NE.AND P0, PT, R2, 0x5, PT ;  /* 0x000000050200780c */ /* 0x000fda0003f05270 */
[----:B------:R-:W-:Y:S05]  /*1650*/  @!P0 BRA `(.L_x_1944) ;  /* 0x0000000000188947 */ /* 0x000fea0003800000 */
[----:B------:R-:W-:-:S13]  /*1660*/  ISETP.NE.AND P0, PT, R2, 0x6, PT ;  /* 0x000000060200780c */ /* 0x000fda0003f05270 */
[----:B------:R-:W-:Y:S05]  /*1670*/  @P0 BRA `(.L_x_1939) ;  /* 0x0000000800c00947 */ /* 0x000fea0003800000 */
[----:B------:R-:W2:Y:S02]  /*1680*/  LDG.E R2, desc[UR36][R4.64] ;  /* 0x0000002404027981 */ /* 0x000ea4000c1e1900 */
[----:B--2---:R-:W-:-:S06]  /*1690*/  FMUL.FTZ R2, R2, 1 ;  /* 0x3f80000002027820 */ /* 0x004fcc0000410000 */
[----:B------:R-:W0:Y:S01]  /*16a0*/  F2F.F64.F32 R2, R2 ;  /* 0x0000000200027310 */ /* 0x000e220000201800 */
[----:B------:R-:W-:Y:S05]  /*16b0*/  BRA `(.L_x_1940) ;  /* 0x0000000c000c7947 */ /* 0x000fea0003800000 */
.L_x_1944:
[----:B------:R-:W2:Y:S02]  /*16c0*/  LDG.E.U16 R0, desc[UR36][R4.64] ;  /* 0x0000002404007981 */ /* 0x000ea4000c1e1500 */
[----:B--2---:R-:W-:-:S05]  /*16d0*/  HADD2.F32 R0, -RZ, R0.H0_H0 ;  /* 0x20000000ff007230 */ /* 0x004fca0000004100 */
[----:B------:R-:W-:-:S04]  /*16e0*/  FMUL.FTZ R0, R0, 1 ;  /* 0x3f80000000007820 */ /* 0x000fc80000410000 */
[----:B------:R0:W1:Y:S01]  /*16f0*/  F2F.F64.F32 R2, R0 ;  /* 0x0000000000027310 */ /* 0x0000620000201800 */
[----:B------:R-:W-:Y:S05]  /*1700*/  BRA `(.L_x_1940) ;  /* 0x0000000800f87947 */ /* 0x000fea0003800000 */
.L_x_1943:
[----:B------:R-:W-:-:S13]  /*1710*/  ISETP.NE.AND P0, PT, R2, 0x7, PT ;  /* 0x000000070200780c */ /* 0x000fda0003f05270 */
[----:B------:R-:W-:Y:S05]  /*1720*/  @!P0 BRA `(.L_x_1945) ;  /* 0x0000000000348947 */ /* 0x000fea0003800000 */
        /* <DEDUP_REMOVED lines=8> */
.L_x_1946:
[----:B------:R-:W2:Y:S02]  /*17b0*/  LDG.E.U16 R4, desc[UR36][R4.64] ;  /* 0x0000002404047981 */ /* 0x000ea4000c1e1500 */
[----:B--2---:R-:W-:-:S05]  /*17c0*/  HADD2.F32 R0, -RZ, R4.H0_H0 ;  /* 0x20000004ff007230 */ /* 0x004fca0000004100 */
[----:B------:R-:W-:-:S04]  /*17d0*/  FMUL.FTZ R0, R0, 1 ;  /* 0x3f80000000007820 */ /* 0x000fc80000410000 */
[----:B------:R0:W1:Y:S01]  /*17e0*/  F2F.F64.F32 R2, R0 ;  /* 0x0000000000027310 */ /* 0x0000620000201800 */
[----:B------:R-:W-:Y:S05]  /*17f0*/  BRA `(.L_x_1940) ;  /* 0x0000000800bc7947 */ /* 0x000fea0003800000 */
.L_x_1945:
[----:B------:R0:W5:Y:S01]  /*1800*/  LDG.E.64 R2, desc[UR36][R4.64] ;  /* 0x0000002404027981 */ /* 0x000162000c1e1b00 */
[----:B------:R-:W-:Y:S05]  /*1810*/  BRA `(.L_x_1940) ;  /* 0x0000000800b47947 */ /* 0x000fea0003800000 */
.L_x_1935:
        /* <DEDUP_REMOVED lines=8> */
[----:B------:R-:W2:Y:S01]  /*18a0*/  LDG.E.U8 R4, desc[UR36][R4.64] ;  /* 0x0000002404047981 */ /* 0x000ea2000c1e1100 */
[----:B------:R-:W-:Y:S01]  /*18b0*/  IMAD.MOV.U32 R2, RZ, RZ, RZ ;  /* 0x000000ffff027224 */ /* 0x000fe200078e00ff */
[----:B--2---:R-:W-:-:S04]  /*18c0*/  ISETP.NE.AND P0, PT, R4, RZ, PT ;  /* 0x000000ff0400720c */ /* 0x004fc80003f05270 */
[----:B------:R-:W-:Y:S01]  /*18d0*/  FSEL R3, RZ, 1.875, !P0 ;  /* 0x3ff00000ff037808 */ /* 0x000fe20004000000 */
[----:B------:R-:W-:Y:S08]  /*18e0*/  BRA `(.L_x_1940) ;  /* 0x0000000800807947 */ /* 0x000ff00003800000 */
.L_x_1949:
[----:B------:R0:W5:Y:S01]  /*18f0*/  LDG.E.64 R2, desc[UR36][R4.64] ;  /* 0x0000002404027981 */ /* 0x000162000c1e1b00 */
[----:B------:R-:W-:Y:S05]  /*1900*/  BRA `(.L_x_1940) ;  /* 0x0000000800787947 */ /* 0x000fea0003800000 */
.L_x_1948:
        /* <DEDUP_REMOVED lines=24> */
[----:B------:R-:W-:-:S05]  /*1a90*/  LOP3.LUT R3, R3, 0x80000000, R0, 0xf8, !PT ;  /* 0x8000000003037812 */ /* 0x000fca00078ef800 */
[----:B------:R-:W-:-:S06]  /*1aa0*/  FMUL.FTZ R3, R3, 1 ;  /* 0x3f80000003037820 */ /* 0x000fcc0000410000 */
[----:B------:R-:W0:Y:S01]  /*1ab0*/  F2F.F64.F32 R2, R3 ;  /* 0x0000000300027310 */ /* 0x000e220000201800 */
[----:B------:R-:W-:Y:S05]  /*1ac0*/  BRA `(.L_x_1940) ;  /* 0x0000000800087947 */ /* 0x000fea0003800000 */
.L_x_1951:
[----:B------:R-:W2:Y:S02]  /*1ad0*/  LDG.E.U8 R3, desc[UR36][R4.64] ;  /* 0x0000002404037981 */ /* 0x000ea4000c1e1100 */
[----:B--2---:R-:W-:-:S05]  /*1ae0*/  IMAD.SHL.U32 R0, R3, 0x2000000, RZ ;  /* 0x0200000003007824 */ /* 0x004fca00078e00ff */
[----:B------:R-:W-:-:S13]  /*1af0*/  ISETP.GE.U32.AND P0, PT, R0, 0x8000000, PT ;  /* 0x080000000000780c */ /* 0x000fda0003f06070 */
[C---:B------:R-:W-:Y:S01]  /*1b00*/  @!P0 SHF.L.U32 R0, R3.reuse, 0x8, RZ ;  /* 0x0000000803008819 */ /* 0x040fe200000006ff */
[C---:B------:R-:W-:Y:S02]  /*1b10*/  @P0 IMAD.SHL.U32 R2, R3.reuse, 0x200000, RZ ;  /* 0x0020000003020824 */ /* 0x040fe400078e00ff */
[----:B------:R-:W-:Y:S01]  /*1b20*/  IMAD.SHL.U32 R3, R3, 0x1000000, RZ ;  /* 0x0100000003037824 */ /* 0x000fe200078e00ff */
[----:B------:R-:W-:Y:S02]  /*1b30*/  @!P0 LOP3.LUT R0, R0, 0x7f00, RZ, 0xc0, !PT ;  /* 0x00007f0000008812 */ /* 0x000fe400078ec0ff */
[----:B------:R-:W-:Y:S02]  /*1b40*/  @P0 LOP3.LUT R2, R2, 0x70000000, RZ, 0xfc, !PT ;  /* 0x7000000002020812 */ /* 0x000fe400078efcff */
[----:B------:R-:W-:-:S03]  /*1b50*/  @!P0 LOP3.LUT R0, R0, 0x3f000000, RZ, 0xfc, !PT ;  /* 0x3f00000000008812 */ /* 0x000fc600078efcff */
[----:B------:R-:W-:Y:S02]  /*1b60*/  @P0 FMUL.FTZ R2, R2, 1.9259299443872358531e-34 ;  /* 0x0780000002020820 */ /* 0x000fe40000410000 */
[----:B------:R-:W-:-:S05]  /*1b70*/  @!P0 FADD.FTZ R2, R0, -0.5 ;  /* 0xbf00000000028421 */ /* 0x000fca0000010000 */
[----:B------:R-:W-:-:S05]  /*1b80*/  LOP3.LUT R2, R2, 0x80000000, R3, 0xf8, !PT ;  /* 0x8000000002027812 */ /* 0x000fca00078ef803 */
[----:B------:R-:W-:-:S06]  /*1b90*/  FMUL.FTZ R2, R2, 1 ;  /* 0x3f80000002027820 */ /* 0x000fcc0000410000 */
[----:B------:R-:W0:Y:S01]  /*1ba0*/  F2F.F64.F32 R2, R2 ;  /* 0x0000000200027310 */ /* 0x000e220000201800 */
[----:B------:R-:W-:Y:S05]  /*1bb0*/  BRA `(.L_x_1940) ;  /* 0x0000000400cc7947 */ /* 0x000fea0003800000 */
.L_x_1950:
[----:B------:R-:W2:Y:S02]  /*1bc0*/  LDG.E.U16 R0, desc[UR36][R4.64] ;  /* 0x0000002404007981 */ /* 0x000ea4000c1e1500 */
[----:B--2---:R-:W-:-:S04]  /*1bd0*/  IMAD.U32 R0, R0, 0x10000, RZ ;  /* 0x0001000000007824 */ /* 0x004fc800078e00ff */
[----:B------:R-:W-:-:S04]  /*1be0*/  FMUL.FTZ R0, R0, 1 ;  /* 0x3f80000000007820 */ /* 0x000fc80000410000 */
[----:B------:R0:W1:Y:S01]  /*1bf0*/  F2F.F64.F32 R2, R0 ;  /* 0x0000000000027310 */ /* 0x0000620000201800 */
[----:B------:R-:W-:Y:S05]  /*1c00*/  BRA `(.L_x_1940) ;  /* 0x0000000400b87947 */ /* 0x000fea0003800000 */
.L_x_1947:
        /* <DEDUP_REMOVED lines=9> */
[----:B--2---:R-:W0:Y:S01]  /*1ca0*/  I2F.F64.U16 R2, R2 ;  /* 0x0000000200027312 */ /* 0x004e220000101800 */
[----:B------:R-:W-:Y:S05]  /*1cb0*/  BRA `(.L_x_1940) ;  /* 0x00000004008c7947 */ /* 0x000fea0003800000 */
.L_x_1954:
        /* <DEDUP_REMOVED lines=21> */
.L_x_1958:
[----:B------:R-:W-:Y:S05]  /*1e10*/  BSYNC B1 ;  /* 0x0000000000017941 */ /* 0x000fea0003800000 */
.L_x_1957:
[----:B------:R-:W-:Y:S01]  /*1e20*/  LEA R3, R0, 0x3b800000, 0x17 ;  /* 0x3b80000000037811 */ /* 0x000fe200078eb8ff */
[----:B------:R-:W-:-:S05]  /*1e30*/  IMAD.SHL.U32 R0, R2, 0x100000, RZ ;  /* 0x0010000002007824 */ /* 0x000fca00078e00ff */
[----:B------:R-:W-:-:S07]  /*1e40*/  LOP3.LUT R0, R3, R0, R4, 0xfe, !PT ;  /* 0x0000000003007212 */ /* 0x000fce00078efe04 */
.L_x_1956:
[----:B------:R-:W-:Y:S05]  /*1e50*/  BSYNC B0 ;  /* 0x0000000000007941 */ /* 0x000fea0003800000 */
.L_x_1955:
[----:B------:R-:W-:-:S04]  /*1e60*/  FMUL.FTZ R0, R0, 1 ;  /* 0x3f80000000007820 */ /* 0x000fc80000410000 */
[----:B------:R1:W2:Y:S01]  /*1e70*/  F2F.F64.F32 R2, R0 ;  /* 0x0000000000027310 */ /* 0x0002a20000201800 */
[----:B------:R-:W-:Y:S05]  /*1e80*/  BRA `(.L_x_1940) ;  /* 0x0000000400187947 */ /* 0x000fea0003800000 */
.L_x_1953:
        /* <DEDUP_REMOVED lines=21> */
.L_x_1962:
[----:B------:R-:W-:Y:S05]  /*1fe0*/  BSYNC B1 ;  /* 0x0000000000017941 */ /* 0x000fea0003800000 */
.L_x_1961:
[----:B------:R-:W-:Y:S01]  /*1ff0*/  LEA R3, R0, 0x37800000, 0x17 ;  /* 0x3780000000037811 */ /* 0x000fe200078eb8ff */
[----:B------:R-:W-:-:S05]  /*2000*/  IMAD.SHL.U32 R0, R2, 0x200000, RZ ;  /* 0x0020000002007824 */ /* 0x000fca00078e00ff */
[----:B------:R-:W-:-:S07]  /*2010*/  LOP3.LUT R0, R3, R0, R4, 0xfe, !PT ;  /* 0x0000000003007212 */ /* 0x000fce00078efe04 */
.L_x_1960:
[----:B------:R-:W-:Y:S05]  /*2020*/  BSYNC B0 ;  /* 0x0000000000007941 */ /* 0x000fea0003800000 */
.L_x_1959:
[----:B------:R-:W-:-:S04]  /*2030*/  FMUL.FTZ R0, R0, 1 ;  /* 0x3f80000000007820 */ /* 0x000fc80000410000 */
[----:B------:R3:W4:Y:S01]  /*2040*/  F2F.F64.F32 R2, R0 ;  /* 0x0000000000027310 */ /* 0x0007220000201800 */
[----:B------:R-:W-:Y:S05]  /*2050*/  BRA `(.L_x_1940) ;  /* 0x0000000000a47947 */ /* 0x000fea0003800000 */
.L_x_1952:
        /* <DEDUP_REMOVED lines=8> */
[----:B------:R-:W-:Y:S01]  /*20e0*/  HFMA2.MMA R0, -RZ, RZ, 3.814697265625e-06, 0 ;  /* 0x00400000ff007435 */ /* 0x000fe200000001ff */
[----:B--2---:R-:W-:-:S13]  /*20f0*/  ISETP.NE.AND P0, PT, R4, RZ, PT ;  /* 0x000000ff0400720c */ /* 0x004fda0003f05270 */
[----:B------:R-:W-:Y:S05]  /*2100*/  @!P0 BRA `(.L_x_1966) ;  /* 0x00000000000c8947 */ /* 0x000fea0003800000 */
[----:B------:R-:W-:-:S13]  /*2110*/  ISETP.NE.AND P0, PT, R4, 0xff, PT ;  /* 0x000000ff0400780c */ /* 0x000fda0003f05270 */
[----:B------:R-:W-:Y:S02]  /*2120*/  @!P0 IMAD.MOV.U32 R0, RZ, RZ, 0x7f800001 ;  /* 0x7f800001ff008424 */ /* 0x000fe400078e00ff */
[----:B------:R-:W-:-:S07]  /*2130*/  @P0 IMAD.SHL.U32 R0, R4, 0x800000, RZ ;  /* 0x0080000004000824 */ /* 0x000fce00078e00ff */
.L_x_1966:
[----:B------:R-:W-:Y:S05]  /*2140*/  BSYNC B0 ;  /* 0x0000000000007941 */ /* 0x000fea0003800000 */
.L_x_1965:
[----:B------:R-:W-:-:S04]  /*2150*/  FMUL.FTZ R0, R0, 1 ;  /* 0x3f80000000007820 */ /* 0x000fc80000410000 */
[----:B------:R0:W1:Y:S01]  /*2160*/  F2F.F64.F32 R2, R0 ;  /* 0x0000000000027310 */ /* 0x0000620000201800 */
[----:B------:R-:W-:Y:S05]  /*2170*/  BRA `(.L_x_1940) ;  /* 0x00000000005c7947 */ /* 0x000fea0003800000 */
.L_x_1939:
        /* <DEDUP_REMOVED lines=16> */
.L_x_1967:
[----:B------:R-:W-:Y:S01]  /*2280*/  CS2R R2, SRZ ;  /* 0x0000000000027805 */ /* 0x000fe2000001ff00 */
[----:B------:R-:W-:Y:S06]  /*2290*/  BRA `(.L_x_1940) ;  /* 0x0000000000147947 */ /* 0x000fec0003800000 */
.L_x_1964:
[----:B------:R-:W2:Y:S02]  /*22a0*/  LDG.E.64 R2, desc[UR36][R4.64] ;  /* 0x0000002404027981 */ /* 0x000ea4000c1e1b00 */
[----:B--2---:R-:W0:Y:S01]  /*22b0*/  I2F.F64.U64 R2, R2 ;  /* 0x0000000200027312 */ /* 0x004e220000301800 */
[----:B------:R-:W-:Y:S05]  /*22c0*/  BRA `(.L_x_1940) ;  /* 0x0000000000087947 */ /* 0x000fea0003800000 */
.L_x_1963:
[----:B------:R-:W2:Y:S02]  /*22d0*/  LDG.E R2, desc[UR36][R4.64] ;  /* 0x0000002404027981 */ /* 0x000ea4000c1e1900 */
[----:B--2---:R-:W0:Y:S02]  /*22e0*/  I2F.F64.U32 R2, R2 ;  /* 0x0000000200027312 */ /* 0x004e240000201800 */
.L_x_1940:
[----:B------:R-:W3:Y:S01]  /*22f0*/  LDC.U8 R8, c[0x0][0x421] ;  /* 0x00010840ff087b82 */ /* 0x000ee20000000000 */
[----:B012-45:R-:W-:Y:S01]  /*2300*/  LOP3.LUT R7, R3, 0x7fffffff, RZ, 0xc0, !PT ;  /* 0x7fffffff03077812 */ /* 0x037fe200078ec0ff */
[----:B------:R-:W-:Y:S01]  /*2310*/  BSSY B0, `(.L_x_1968) ;  /* 0x000003a000007945 */ /* 0x000fe20003800000 */
[----:B------:R-:W-:Y:S02]  /*2320*/  IMAD.MOV.U32 R6, RZ, RZ, R2 ;  /* 0x000000ffff067224 */ /* 0x000fe400078e0002 */
[----:B------:R-:W-:-:S13]  /*2330*/  ISETP.GE.U32.AND P0, PT, R7, 0x408633cf, PT ;  /* 0x408633cf0700780c */ /* 0x000fda0003f06070 */
[----:B------:R-:W-:Y:S01]  /*2340*/  @P0 DSETP.GTU.AND P1, PT, R2, +INF , PT ;  /* 0x7ff000000200042a */ /* 0x000fe20003f2c000 */
[----:B---3--:R-:W-:-:S05]  /*2350*/  PRMT R0, R8, 0x9910, RZ ;  /* 0x0000991008007816 */ /* 0x008fca00000000ff */
[----:B------:R-:W-:Y:S02]  /*2360*/  @P0 FSEL R4, R2, RZ, P1 ;  /* 0x000000ff02040208 */ /* 0x000fe40000800000 */
[----:B------:R-:W-:Y:S02]  /*2370*/  ISETP.GT.AND P2, PT, R0, 0x9, PT ;  /* 0x000000090000780c */ /* 0x000fe40003f44270 */
[----:B------:R-:W-:Y:S01]  /*2380*/  @P0 FSEL R5, R3, +QNAN , P1 ;  /* 0x7ff0000003050808 */ /* 0x000fe20000800000 */
[----:B------:R-:W-:Y:S10]  /*2390*/  @P0 BRA `(.L_x_1969) ;  /* 0x0000000000c40947 */ /* 0x000ff40003800000 */
[----:B------:R-:W-:Y:S01]  /*23a0*/  MOV R2, 0x652b82fe ;  /* 0x652b82fe00027802 */ /* 0x000fe20000000f00 */
[----:B------:R-:W-:Y:S01]  /*23b0*/  IMAD.MOV.U32 R3, RZ, RZ, 0x3ff71547 ;  /* 0x3ff71547ff037424 */ /* 0x000fe200078e00ff */
[----:B------:R-:W-:Y:S01]  /*23c0*/  UMOV UR4, 0xfefa39ef ;  /* 0xfefa39ef00047882 */ /* 0x000fe20000000000 */
[----:B------:R-:W-:-:S04]  /*23d0*/  UMOV UR5, 0x3fe62e42 ;  /* 0x3fe62e4200057882 */ /* 0x000fc80000000000 */
[----:B------:R-:W-:-:S08]  /*23e0*/  DFMA R2, R6, R2, 6.75539944105574400000e+15 ;  /* 0x433800000602742b */ /* 0x000fd00000000002 */
[----:B------:R-:W-:-:S08]  /*23f0*/  DADD R4, R2, -6.75539944105574400000e+15 ;  /* 0xc338000002047429 */ /* 0x000fd00000000000 */
[----:B------:R-:W-:Y:S01]  /*2400*/  DFMA R6, R4, -UR4, R6 ;  /* 0x8000000404067c2b */ /* 0x000fe20008000006 */
[----:B------:R-:W-:Y:S01]  /*2410*/  UMOV UR4, 0x3b39803f ;  /* 0x3b39803f00047882 */ /* 0x000fe20000000000 */
[----:B------:R-:W-:-:S06]  /*2420*/  UMOV UR5, 0x3c7abc9e ;  /* 0x3c7abc9e00057882 */ /* 0x000fcc0000000000 */
[----:B------:R-:W-:Y:S01]  /*2430*/  DFMA R4, R4, -UR4, R6 ;  /* 0x8000000404047c2b */ /* 0x000fe20008000006 */
[----:B------:R-:W-:Y:S01]  /*2440*/  UMOV UR4, 0x69ce2bdf ;  /* 0x69ce2bdf00047882 */ /* 0x000fe20000000000 */
[----:B------:R-:W-:Y:S01]  /*2450*/  IMAD.MOV.U32 R6, RZ, RZ, -0x35dec16 ;  /* 0xfca213eaff067424 */ /* 0x000fe200078e00ff */
[----:B------:R-:W-:Y:S01]  /*2460*/  UMOV UR5, 0x3e5ade15 ;  /* 0x3e5ade1500057882 */ /* 0x000fe20000000000 */
[----:B------:R-:W-:-:S06]  /*2470*/  IMAD.MOV.U32 R7, RZ, RZ, 0x3e928af3 ;  /* 0x3e928af3ff077424 */ /* 0x000fcc00078e00ff */
[----:B------:R-:W-:Y:S01]  /*2480*/  DFMA R6, R4, UR4, R6 ;  /* 0x0000000404067c2b */ /* 0x000fe20008000006 */
[----:B------:R-:W-:Y:S01]  /*2490*/  UMOV UR4, 0x62401315 ;  /* 0x6240131500047882 */ /* 0x000fe20000000000 */
[----:B------:R-:W-:-:S06]  /*24a0*/  UMOV UR5, 0x3ec71dee ;  /* 0x3ec71dee00057882 */ /* 0x000fcc0000000000 */
[----:B------:R-:W-:Y:S01]  /*24b0*/  DFMA R6, R4, R6, UR4 ;  /* 0x0000000404067e2b */ /* 0x000fe20008000006 */
        /* <DEDUP_REMOVED lines=20> */
[----:B------:R-:W-:-:S08]  /*2600*/  DFMA R6, R4, R6, UR4 ;  /* 0x0000000404067e2b */ /* 0x000fd00008000006 */
[----:B------:R-:W-:-:S08]  /*2610*/  DFMA R6, R4, R6, 1 ;  /* 0x3ff000000406742b */ /* 0x000fd00000000006 */
[----:B------:R-:W-:-:S10]  /*2620*/  DFMA R6, R4, R6, 1 ;  /* 0x3ff000000406742b */ /* 0x000fd40000000006 */
[----:B------:R-:W-:-:S04]  /*2630*/  IMAD R2, R2, 0x100000, R7 ;  /* 0x0010000002027824 */ /* 0x000fc800078e0207 */
[----:B------:R-:W-:Y:S02]  /*2640*/  VIADD R7, R2, 0xffe00000 ;  /* 0xffe0000002077836 */ /* 0x000fe40000000000 */
[----:B------:R-:W-:Y:S02]  /*2650*/  IMAD.MOV.U32 R2, RZ, RZ, RZ ;  /* 0x000000ffff027224 */ /* 0x000fe400078e00ff */
[----:B------:R-:W0:Y:S04]  /*2660*/  MUFU.RCP64H R3, R7 ;  /* 0x0000000700037308 */ /* 0x000e280000001800 */
[----:B0-----:R-:W-:-:S08]  /*2670*/  DFMA R4, -R6, R2, 1 ;  /* 0x3ff000000604742b */ /* 0x001fd00000000102 */
[----:B------:R-:W-:-:S08]  /*2680*/  DFMA R4, R4, R4, R4 ;  /* 0x000000040404722b */ /* 0x000fd00000000004 */
[----:B------:R-:W-:-:S08]  /*2690*/  DFMA R4, R2, R4, R2 ;  /* 0x000000040204722b */ /* 0x000fd00000000002 */
[----:B------:R-:W-:-:S11]  /*26a0*/  DFMA R4, R4, 0.0625, R6 ;  /* 0x3fb000000404782b */ /* 0x000fd60000000006 */
.L_x_1969:
[----:B------:R-:W-:Y:S05]  /*26b0*/  BSYNC B0 ;  /* 0x0000000000007941 */ /* 0x000fea0003800000 */
.L_x_1968:
[----:B------:R-:W-:Y:S01]  /*26c0*/  DADD R4, R4, R4 ;  /* 0x0000000004047229 */ /* 0x000fe20000000004 */
[----:B------:R-:W-:Y:S10]  /*26d0*/  @P2 BRA `(.L_x_1970) ;  /* 0x0000000400302947 */ /* 0x000ff40003800000 */
        /* <DEDUP_REMOVED lines=8> */
[----:B------:R-:W0:Y:S02]  /*2760*/  F2I.F64.TRUNC R5, R4 ;  /* 0x0000000400057311 */ /* 0x000e24000030d100 */
[----:B0-----:R0:W-:Y:S01]  /*2770*/  STG.E.U8 desc[UR36][R16.64], R5 ;  /* 0x0000000510007986 */ /* 0x0011e2000c101124 */
[----:B------:R-:W-:Y:S05]  /*2780*/  BRA `(.L_x_1975) ;  /* 0x0000001000087947 */ /* 0x000fea0003800000 */
.L_x_1973:
[----:B------:R-:W0:Y:S02]  /*2790*/  F2I.S64.F64.TRUNC R4, R4 ;  /* 0x0000000400047311 */ /* 0x000e24000030d900 */
[----:B0-----:R-:W-:-:S05]  /*27a0*/  IMAD.MOV.U32 R3, RZ, RZ, R4 ;  /* 0x000000ffff037224 */ /* 0x001fca00078e0004 */
[----:B------:R0:W-:Y:S01]  /*27b0*/  STG.E.U8 desc[UR36][R16.64], R3 ;  /* 0x0000000310007986 */ /* 0x0001e2000c101124 */
[----:B------:R-:W-:Y:S05]  /*27c0*/  BRA `(.L_x_1975) ;  /* 0x0000000c00f87947 */ /* 0x000fea0003800000 */
.L_x_1972:
[----:B------:R-:W-:-:S13]  /*27d0*/  ISETP.NE.AND P0, PT, R0, 0x2, PT ;  /* 0x000000020000780c */ /* 0x000fda0003f05270 */
[----:B------:R-:W-:Y:S05]  /*27e0*/  @!P0 BRA `(.L_x_1976) ;  /* 0x0000000000288947 */ /* 0x000fea0003800000 */
[----:B------:R-:W-:-:S13]  /*27f0*/  ISETP.NE.AND P0, PT, R0, 0x3, PT ;  /* 0x000000030000780c */ /* 0x000fda0003f05270 */
[----:B------:R-:W-:Y:S05]  /*2800*/  @!P0 BRA `(.L_x_1977) ;  /* 0x0000000000148947 */ /* 0x000fea0003800000 */
[----:B------:R-:W-:-:S13]  /*2810*/  ISETP.NE.AND P0, PT, R0, 0x4, PT ;  /* 0x000000040000780c */ /* 0x000fda0003f05270 */
[----:B------:R-:W-:Y:S05]  /*2820*/  @P0 BRA `(.L_x_1974) ;  /* 0x0000000c00880947 */ /* 0x000fea0003800000 */
[----:B------:R-:W0:Y:S02]  /*2830*/  F2I.S64.F64.TRUNC R4, R4 ;  /* 0x0000000400047311 */ /* 0x000e24000030d900 */
[----:B0-----:R0:W-:Y:S01]  /*2840*/  STG.E.64 desc[UR36][R16.64], R4 ;  /* 0x0000000410007986 */ /* 0x0011e2000c101b24 */
[----:B------:R-:W-:Y:S05]  /*2850*/  BRA `(.L_x_1975) ;  /* 0x0000000c00d47947 */ /* 0x000fea0003800000 */
.L_x_1977:
[----:B------:R-:W0:Y:S02]  /*2860*/  F2I.F64.TRUNC R5, R4 ;  /* 0x0000000400057311 */ /* 0x000e24000030d100 */
[----:B0-----:R0:W-:Y:S01]  /*2870*/  STG.E desc[UR36][R16.64], R5 ;  /* 0x0000000510007986 */ /* 0x0011e2000c101924 */
[----:B------:R-:W-:Y:S05]  /*2880*/  BRA `(.L_x_1975) ;  /* 0x0000000c00c87947 */ /* 0x000fea0003800000 */
.L_x_1976:
[----:B------:R-:W0:Y:S02]  /*2890*/  F2I.F64.TRUNC R5, R4 ;  /* 0x0000000400057311 */ /* 0x000e24000030d100 */
[----:B0-----:R0:W-:Y:S01]  /*28a0*/  STG.E.U16 desc[UR36][R16.64], R5 ;  /* 0x0000000510007986 */ /* 0x0011e2000c101524 */
[----:B------:R-:W-:Y:S05]  /*28b0*/  BRA `(.L_x_1975) ;  /* 0x0000000c00bc7947 */ /* 0x000fea0003800000 */
.L_x_1971:
[----:B------:R-:W-:-:S13]  /*28c0*/  ISETP.GT.AND P0, PT, R0, 0x6, PT ;  /* 0x000000060000780c */ /* 0x000fda0003f04270 */
[----:B------:R-:W-:Y:S05]  /*28d0*/  @P0 BRA `(.L_x_1978) ;  /* 0x00000000004c0947 */ /* 0x000fea0003800000 */
[----:B------:R-:W-:-:S13]  /*28e0*/  ISETP.NE.AND P0, PT, R0, 0x5, PT ;  /* 0x000000050000780c */ /* 0x000fda0003f05270 */
[----:B------:R-:W-:Y:S05]  /*28f0*/  @!P0 BRA `(.L_x_1979) ;  /* 0x0000000000248947 */ /* 0x000fea0003800000 */
[----:B------:R-:W-:-:S13]  /*2900*/  ISETP.NE.AND P0, PT, R0, 0x6, PT ;  /* 0x000000060000780c */ /* 0x000fda0003f05270 */
[----:B------:R-:W-:Y:S05]  /*2910*/  @P0 BRA `(.L_x_1974) ;  /* 0x0000000c004c0947 */ /* 0x000fea0003800000 */
[----:B------:R-:W-:Y:S01]  /*2920*/  UMOV UR4, 0xf0000000 ;  /* 0xf000000000047882 */ /* 0x000fe20000000000 */
[----:B------:R-:W-:Y:S01]  /*2930*/  UMOV UR5, 0x380fffff ;  /* 0x380fffff00057882 */ /* 0x000fe20000000000 */
[----:B------:R-:W0:Y:S01]  /*2940*/  F2F.F32.F64 R3, R4 ;  /* 0x0000000400037310 */ /* 0x000e220000301000 */
[----:B------:R-:W-:-:S14]  /*2950*/  DSETP.GEU.AND P0, PT, |R4|, UR4, PT ;  /* 0x0000000404007e2a */ /* 0x000fdc000bf0e200 */
[----:B0-----:R-:W-:-:S05]  /*2960*/  @!P0 FMUL R3, R3, 1.175494350822287508e-38 ;  /* 0x0080000003038820 */ /* 0x001fca0000400000 */
[----:B------:R0:W-:Y:S01]  /*2970*/  STG.E desc[UR36][R16.64], R3 ;  /* 0x0000000310007986 */ /* 0x0001e2000c101924 */
[----:B------:R-:W-:Y:S05]  /*2980*/  BRA `(.L_x_1975) ;  /* 0x0000000c00887947 */ /* 0x000fea0003800000 */
.L_x_1979:
[----:B------:R-:W-:Y:S01]  /*2990*/  UMOV UR4, 0xf0000000 ;  /* 0xf000000000047882 */ /* 0x000fe20000000000 */
[----:B------:R-:W-:Y:S01]  /*29a0*/  UMOV UR5, 0x380fffff ;  /* 0x380fffff00057882 */ /* 0x000fe20000000000 */
[----:B------:R-:W0:Y:S01]  /*29b0*/  F2F.F32.F64 R0, R4 ;  /* 0x0000000400007310 */ /* 0x000e220000301000 */
[----:B------:R-:W-:-:S14]  /*29c0*/  DSETP.GEU.AND P0, PT, |R4|, UR4, PT ;  /* 0x0000000404007e2a */ /* 0x000fdc000bf0e200 */
[----:B0-----:R-:W-:-:S05]  /*29d0*/  @!P0 FMUL R0, R0, 1.175494350822287508e-38 ;  /* 0x0080000000008820 */ /* 0x001fca0000400000 */
[----:B------:R-:W-:-:S05]  /*29e0*/  F2FP.F16.F32.PACK_AB R0, RZ, R0 ;  /* 0x00000000ff00723e */ /* 0x000fca00000000ff */
[----:B------:R0:W-:Y:S01]  /*29f0*/  STG.E.U16 desc[UR36][R16.64], R0 ;  /* 0x0000000010007986 */ /* 0x0001e2000c101524 */
[----:B------:R-:W-:Y:S05]  /*2a00*/  BRA `(.L_x_1975) ;  /* 0x0000000c00687947 */ /* 0x000fea0003800000 */
.L_x_1978:
[----:B------:R-:W-:-:S13]  /*2a10*/  ISETP.NE.AND P0, PT, R0, 0x7, PT ;  /* 0x000000070000780c */ /* 0x000fda0003f05270 */
[----:B------:R-:W-:Y:S05]  /*2a20*/  @!P0 BRA `(.L_x_1980) ;  /* 0x0000000000548947 */ /* 0x000fea0003800000 */
[----:B------:R-:W-:-:S13]  /*2a30*/  ISETP.NE.AND P0, PT, R0, 0x8, PT ;  /* 0x000000080000780c */ /* 0x000fda0003f05270 */
[----:B------:R-:W-:Y:S05]  /*2a40*/  @!P0 BRA `(.L_x_1981) ;  /* 0x0000000000288947 */ /* 0x000fea0003800000 */
[----:B------:R-:W-:-:S13]  /*2a50*/  ISETP.NE.AND P0, PT, R0, 0x9, PT ;  /* 0x000000090000780c */ /* 0x000fda0003f05270 */
[----:B------:R-:W-:Y:S05]  /*2a60*/  @P0 BRA `(.L_x_1974) ;  /* 0x0000000800f80947 */ /* 0x000fea0003800000 */
[----:B------:R-:W-:Y:S01]  /*2a70*/  UMOV UR4, 0xf0000000 ;  /* 0xf000000000047882 */ /* 0x000fe20000000000 */
[----:B------:R-:W-:Y:S01]  /*2a80*/  UMOV UR5, 0x380fffff ;  /* 0x380fffff00057882 */ /* 0x000fe20000000000 */
[----:B------:R-:W0:Y:S01]  /*2a90*/  F2F.F32.F64 R2, R4 ;  /* 0x0000000400027310 */ /* 0x000e220000301000 */
[----:B------:R-:W-:Y:S01]  /*2aa0*/  DSETP.GEU.AND P0, PT, |R4|, UR4, PT ;  /* 0x0000000404007e2a */ /* 0x000fe2000bf0e200 */
[----:B------:R-:W-:-:S13]  /*2ab0*/  IMAD.MOV.U32 R3, RZ, RZ, RZ ;  /* 0x000000ffff037224 */ /* 0x000fda00078e00ff */
[----:B0-----:R-:W-:-:S05]  /*2ac0*/  @!P0 FMUL R2, R2, 1.175494350822287508e-38 ;  /* 0x0080000002028820 */ /* 0x001fca0000400000 */
[----:B------:R0:W-:Y:S01]  /*2ad0*/  STG.E.64 desc[UR36][R16.64], R2 ;  /* 0x0000000210007986 */ /* 0x0001e2000c101b24 */
[----:B------:R-:W-:Y:S05]  /*2ae0*/  BRA `(.L_x_1975) ;  /* 0x0000000c00307947 */ /* 0x000fea0003800000 */
.L_x_1981:
[----:B------:R-:W-:Y:S01]  /*2af0*/  UMOV UR4, 0xf0000000 ;  /* 0xf000000000047882 */ /* 0x000fe20000000000 */
[----:B------:R-:W-:Y:S01]  /*2b00*/  UMOV UR5, 0x380fffff ;  /* 0x380fffff00057882 */ /* 0x000fe20000000000 */
[----:B------:R-:W0:Y:S01]  /*2b10*/  F2F.F32.F64 R0, R4 ;  /* 0x0000000400007310 */ /* 0x000e220000301000 */
[----:B------:R-:W-:-:S14]  /*2b20*/  DSETP.GEU.AND P0, PT, |R4|, UR4, PT ;  /* 0x0000000404007e2a */ /* 0x000fdc000bf0e200 */
[----:B0-----:R-:W-:-:S05]  /*2b30*/  @!P0 FMUL R0, R0, 1.175494350822287508e-38 ;  /* 0x0080000000008820 */ /* 0x001fca0000400000 */
[----:B------:R-:W-:-:S04]  /*2b40*/  F2FP.F16.F32.PACK_AB R3, RZ, R0 ;  /* 0x00000000ff03723e */ /* 0x000fc800000000ff */
[----:B------:R-:W-:-:S05]  /*2b50*/  PRMT R3, R3, 0x5410, RZ ;  /* 0x0000541003037816 */ /* 0x000fca00000000ff */
[----:B------:R0:W-:Y:S01]  /*2b60*/  STG.E desc[UR36][R16.64], R3 ;  /* 0x0000000310007986 */ /* 0x0001e2000c101924 */
[----:B------:R-:W-:Y:S05]  /*2b70*/  BRA `(.L_x_1975) ;  /* 0x0000000c000c7947 */ /* 0x000fea0003800000 */
.L_x_1980:
[----:B------:R0:W-:Y:S01]  /*2b80*/  STG.E.64 desc[UR36][R16.64], R4 ;  /* 0x0000000410007986 */ /* 0x0001e2000c101b24 */
[----:B------:R-:W-:Y:S05]  /*2b90*/  BRA `(.L_x_1975) ;  /* 0x0000000c00047947 */ /* 0x000fea0003800000 */
.L_x_1970:
        /* <DEDUP_REMOVED lines=8> */
[----:B------:R-:W-:-:S06]  /*2c20*/  DSETP.NEU.AND P0, PT, R4, RZ, PT ;  /* 0x000000ff0400722a */ /* 0x000fcc0003f0d000 */
[----:B------:R-:W-:-:S05]  /*2c30*/  SEL R3, RZ, 0x1, !P0 ;  /* 0x00000001ff037807 */ /* 0x000fca0004000000 */
[----:B------:R0:W-:Y:S01]  /*2c40*/  STG.E.U8 desc[UR36][R16.64], R3 ;  /* 0x0000000310007986 */ /* 0x0001e2000c101124 */
[----:B------:R-:W-:Y:S05]  /*2c50*/  BRA `(.L_x_1975) ;  /* 0x0000000800d47947 */ /* 0x000fea0003800000 */
.L_x_1984:
[----:B------:R-:W-:-:S05]  /*2c60*/  CS2R R6, SRZ ;  /* 0x0000000000067805 */ /* 0x000fca000001ff00 */
[----:B------:R0:W-:Y:S01]  /*2c70*/  STG.E.128 desc[UR36][R16.64], R4 ;  /* 0x0000000410007986 */ /* 0x0001e2000c101d24 */
[----:B------:R-:W-:Y:S05]  /*2c80*/  BRA `(.L_x_1975) ;  /* 0x0000000800c87947 */ /* 0x000fea0003800000 */
.L_x_1983:
        /* <DEDUP_REMOVED lines=10> */
[----:B------:R-:W-:-:S13]  /*2d30*/  BSSY B0, `(.L_x_1987) ;  /* 0x000000f000007945 */ /* 0x000fda0003800000 */
[----:B0-----:R-:W-:-:S05]  /*2d40*/  @!P0 FMUL R7, R7, 1.175494350822287508e-38 ;  /* 0x0080000007078820 */ /* 0x001fca0000400000 */
        /* <DEDUP_REMOVED lines=13> */
.L_x_1988:
[----:B------:R-:W-:Y:S05]  /*2e20*/  BSYNC B0 ;  /* 0x0000000000007941 */ /* 0x000fea0003800000 */
.L_x_1987:
[----:B------:R-:W-:-:S05]  /*2e30*/  LOP3.LUT R3, R0, R3, RZ, 0xfc, !PT ;  /* 0x0000000300037212 */ /* 0x000fca00078efcff */
[----:B------:R0:W-:Y:S01]  /*2e40*/  STG.E.U8 desc[UR36][R16.64], R3 ;  /* 0x0000000310007986 */ /* 0x0001e2000c101124 */
[----:B------:R-:W-:Y:S05]  /*2e50*/  BRA `(.L_x_1975) ;  /* 0x0000000800547947 */ /* 0x000fea0003800000 */
.L_x_1986:
[----:B------:R-:W-:Y:S01]  /*2e60*/  UMOV UR4, 0xf0000000 ;  /* 0xf000000000047882 */ /* 0x000fe20000000000 */
[----:B------:R-:W-:Y:S01]  /*2e70*/  UMOV UR5, 0x380fffff ;  /* 0x380fffff00057882 */ /* 0x000fe20000000000 */
[----:B------:R-:W0:Y:S01]  /*2e80*/  F2F.F32.F64 R3, R4 ;  /* 0x0000000400037310 */ /* 0x000e220000301000 */
[----:B------:R-:W-:Y:S01]  /*2e90*/  DSETP.GEU.AND P0, PT, |R4|, UR4, PT ;  /* 0x0000000404007e2a */ /* 0x000fe2000bf0e200 */
[----:B------:R-:W-:-:S13]  /*2ea0*/  BSSY B0, `(.L_x_1989) ;  /* 0x0000010000007945 */ /* 0x000fda0003800000 */
[----:B0-----:R-:W-:-:S05]  /*2eb0*/  @!P0 FMUL R3, R3, 1.175494350822287508e-38 ;  /* 0x0080000003038820 */ /* 0x001fca0000400000 */
        /* <DEDUP_REMOVED lines=11> */
.L_x_1990:
[----:B------:R-:W-:Y:S01]  /*2f70*/  IMAD.MOV.U32 R0, RZ, RZ, 0x7f ;  /* 0x0000007fff007424 */ /* 0x000fe200078e00ff */
[----:B------:R-:W-:-:S04]  /*2f80*/  ISETP.GT.U32.AND P0, PT, R2, 0x7f800000, PT ;  /* 0x7f8000000200780c */ /* 0x000fc80003f04070 */
[----:B------:R-:W-:-:S09]  /*2f90*/  SEL R0, R0, 0x7c, P0 ;  /* 0x0000007c00007807 */ /* 0x000fd20000000000 */
.L_x_1991:
[----:B------:R-:W-:Y:S05]  /*2fa0*/  BSYNC B0 ;  /* 0x0000000000007941 */ /* 0x000fea0003800000 */
.L_x_1989:
[----:B------:R-:W-:-:S04]  /*2fb0*/  LOP3.LUT R2, R3, 0x80000000, RZ, 0xc0, !PT ;  /* 0x8000000003027812 */ /* 0x000fc800078ec0ff */
[----:B------:R-:W-:-:S04]  /*2fc0*/  SHF.R.U32.HI R3, RZ, 0x18, R2 ;  /* 0x00000018ff037819 */ /* 0x000fc80000011602 */
[----:B------:R-:W-:-:S05]  /*2fd0*/  LOP3.LUT R3, R0, R3, RZ, 0xfc, !PT ;  /* 0x0000000300037212 */ /* 0x000fca00078efcff */
[----:B------:R0:W-:Y:S01]  /*2fe0*/  STG.E.U8 desc[UR36][R16.64], R3 ;  /* 0x0000000310007986 */ /* 0x0001e2000c101124 */
[----:B------:R-:W-:Y:S05]  /*2ff0*/  BRA `(.L_x_1975) ;  /* 0x0000000400ec7947 */ /* 0x000fea0003800000 */
.L_x_1985:
[----:B------:R-:W-:Y:S01]  /*3000*/  UMOV UR4, 0xf0000000 ;  /* 0xf000000000047882 */ /* 0x000fe20000000000 */
[----:B------:R-:W-:Y:S01]  /*3010*/  UMOV UR5, 0x380fffff ;  /* 0x380fffff00057882 */ /* 0x000fe20000000000 */
[----:B------:R-:W0:Y:S01]  /*3020*/  F2F.F32.F64 R0, R4 ;  /* 0x0000000400007310 */ /* 0x000e220000301000 */
[----:B------:R-:W-:-:S14]  /*3030*/  DSETP.GEU.AND P0, PT, |R4|, UR4, PT ;  /* 0x0000000404007e2a */ /* 0x000fdc000bf0e200 */
[----:B0-----:R-:W-:-:S05]  /*3040*/  @!P0 FMUL R0, R0, 1.175494350822287508e-38 ;  /* 0x0080000000008820 */ /* 0x001fca0000400000 */
[----:B------:R-:W-:-:S05]  /*3050*/  F2FP.BF16.F32.PACK_AB R0, RZ, R0 ;  /* 0x00000000ff00723e */ /* 0x000fca00000010ff */
[----:B------:R0:W-:Y:S01]  /*3060*/  STG.E.U16 desc[UR36][R16.64], R0 ;  /* 0x0000000010007986 */ /* 0x0001e2000c101524 */
[----:B------:R-:W-:Y:S05]  /*3070*/  BRA `(.L_x_1975) ;  /* 0x0000000400cc7947 */ /* 0x000fea0003800000 */
.L_x_1982:
        /* <DEDUP_REMOVED lines=8> */
[----:B------:R-:W0:Y:S02]  /*3100*/  F2I.U32.F64.TRUNC R5, R4 ;  /* 0x0000000400057311 */ /* 0x000e24000030d000 */
[----:B0-----:R4:W-:Y:S01]  /*3110*/  STG.E.U16 desc[UR36][R16.64], R5 ;  /* 0x0000000510007986 */ /* 0x0019e2000c101524 */
[----:B------:R-:W-:Y:S05]  /*3120*/  BRA `(.L_x_1975) ;  /* 0x0000000400a07947 */ /* 0x000fea0003800000 */
.L_x_1994:
[----:B------:R-:W-:Y:S01]  /*3130*/  UMOV UR4, 0xf0000000 ;  /* 0xf000000000047882 */ /* 0x000fe20000000000 */
[----:B------:R-:W-:Y:S01]  /*3140*/  UMOV UR5, 0x380fffff ;  /* 0x380fffff00057882 */ /* 0x000fe20000000000 */
[----:B------:R-:W0:Y:S01]  /*3150*/  F2F.F32.F64 R3, R4 ;  /* 0x0000000400037310 */ /* 0x000e220000301000 */
[----:B------:R-:W-:Y:S01]  /*3160*/  DSETP.GEU.AND P0, PT, |R4|, UR4, PT ;  /* 0x0000000404007e2a */ /* 0x000fe2000bf0e200 */
[----:B------:R-:W-:Y:S01]  /*3170*/  BSSY B0, `(.L_x_1995) ;  /* 0x0000015000007945 */ /* 0x000fe20003800000 */
[----:B------:R-:W-:-:S12]  /*3180*/  MOV R8, 0x80 ;  /* 0x0000008000087802 */ /* 0x000fd80000000f00 */
[----:B0-----:R-:W-:-:S05]  /*3190*/  @!P0 FMUL R3, R3, 1.175494350822287508e-38 ;  /* 0x0080000003038820 */ /* 0x001fca0000400000 */
        /* <DEDUP_REMOVED lines=14> */
.L_x_1997:
[----:B------:R-:W-:-:S04]  /*3280*/  LOP3.LUT R2, R3, 0x80000000, RZ, 0xc0, !PT ;  /* 0x8000000003027812 */ /* 0x000fc800078ec0ff */
[----:B------:R-:W-:-:S04]  /*3290*/  SHF.R.U32.HI R3, RZ, 0x18, R2 ;  /* 0x00000018ff037819 */ /* 0x000fc80000011602 */
[----:B------:R-:W-:-:S04]  /*32a0*/  LOP3.LUT R0, R0, R3, RZ, 0xfc, !PT ;  /* 0x0000000300007212 */ /* 0x000fc800078efcff */
[----:B------:R-:W-:-:S07]  /*32b0*/  PRMT R8, R0, 0x7610, R8 ;  /* 0x0000761000087816 */ /* 0x000fce0000000008 */
.L_x_1996:
[----:B------:R-:W-:Y:S05]  /*32c0*/  BSYNC B0 ;  /* 0x0000000000007941 */ /* 0x000fea0003800000 */
.L_x_1995:
[----:B------:R0:W-:Y:S01]  /*32d0*/  STG.E.U8 desc[UR36][R16.64], R8 ;  /* 0x0000000810007986 */ /* 0x0001e2000c101124 */
[----:B------:R-:W-:Y:S05]  /*32e0*/  BRA `(.L_x_1975) ;  /* 0x0000000400307947 */ /* 0x000fea0003800000 */
.L_x_1993:
[----:B------:R-:W-:Y:S01]  /*32f0*/  UMOV UR4, 0xf0000000 ;  /* 0xf000000000047882 */ /* 0x000fe20000000000 */
[----:B------:R-:W-:Y:S01]  /*3300*/  UMOV UR5, 0x380fffff ;  /* 0x380fffff00057882 */ /* 0x000fe20000000000 */
[----:B------:R-:W0:Y:S01]  /*3310*/  F2F.F32.F64 R3, R4 ;  /* 0x0000000400037310 */ /* 0x000e220000301000 */
[----:B------:R-:W-:Y:S01]  /*3320*/  DSETP.GEU.AND P0, PT, |R4|, UR4, PT ;  /* 0x0000000404007e2a */ /* 0x000fe2000bf0e200 */
[----:B------:R-:W-:Y:S01]  /*3330*/  BSSY B0, `(.L_x_1998) ;  /* 0x0000015000007945 */ /* 0x000fe20003800000 */
[----:B------:R-:W-:-:S12]  /*3340*/  IMAD.MOV.U32 R8, RZ, RZ, 0x80 ;  /* 0x00000080ff087424 */ /* 0x000fd800078e00ff */
        /* <DEDUP_REMOVED lines=15> */
.L_x_2000:
[----:B------:R-:W-:-:S04]  /*3440*/  LOP3.LUT R2, R3, 0x80000000, RZ, 0xc0, !PT ;  /* 0x8000000003027812 */ /* 0x000fc800078ec0ff */
[----:B------:R-:W-:-:S04]  /*3450*/  SHF.R.U32.HI R3, RZ, 0x18, R2 ;  /* 0x00000018ff037819 */ /* 0x000fc80000011602 */
[----:B------:R-:W-:-:S04]  /*3460*/  LOP3.LUT R0, R0, R3, RZ, 0xfc, !PT ;  /* 0x0000000300007212 */ /* 0x000fc800078efcff */
[----:B------:R-:W-:-:S07]  /*3470*/  PRMT R8, R0, 0x7610, R8 ;  /* 0x0000761000087816 */ /* 0x000fce0000000008 */
.L_x_1999:
[----:B------:R-:W-:Y:S05]  /*3480*/  BSYNC B0 ;  /* 0x0000000000007941 */ /* 0x000fea0003800000 */
.L_x_1998:
[----:B------:R3:W-:Y:S01]  /*3490*/  STG.E.U8 desc[UR36][R16.64], R8 ;  /* 0x0000000810007986 */ /* 0x0007e2000c101124 */
[----:B------:R-:W-:Y:S05]  /*34a0*/  BRA `(.L_x_1975) ;  /* 0x0000000000c07947 */ /* 0x000fea0003800000 */
.L_x_1992:
        /* <DEDUP_REMOVED lines=26> */
.L_x_1974:
[----:B------:R-:W-:Y:S01]  /*3650*/  MOV R2, 0x0 ;  /* 0x0000000000027802 */ /* 0x000fe20000000f00 */
[----:B------:R-:W-:Y:S01]  /*3660*/  ULDC.64 UR4, c[0x4][0x128] ;  /* 0x01004a0000047ab9 */ /* 0x000fe20000000a00 */
[----:B------:R-:W-:Y:S01]  /*3670*/  ULDC.64 UR6, c[0x4][0x130] ;  /* 0x01004c0000067ab9 */ /* 0x000fe20000000a00 */
[----:B------:R-:W-:Y:S01]  /*3680*/  IMAD.U32 R4, RZ, RZ, UR4 ;  /* 0x00000004ff047e24 */ /* 0x000fe2000f8e00ff */
[----:B------:R-:W-:Y:S01]  /*3690*/  HFMA2.MMA R12, -RZ, RZ, 0, 5.9604644775390625e-08 ;  /* 0x00000001ff0c7435 */ /* 0x000fe200000001ff */
        /* <DEDUP_REMOVED lines=8> */
[----:B------:R-:W-:-:S07]  /*3720*/  IMAD.MOV.U32 R13, RZ, RZ, RZ ;  /* 0x000000ffff0d7224 */ /* 0x000fce00078e00ff */
[----:B------:R-:W-:-:S07]  /*3730*/  LEPC R20, `(.L_x_2003) ;  /* 0x000000001014794e */ /* 0x000fce0000000000 */
[----:B0-----:R-:W-:Y:S05]  /*3740*/  CALL.ABS.NOINC R2 ;  /* 0x0000000002007343 */ /* 0x001fea0003c00000 */
.L_x_2003:
[----:B------:R-:W-:Y:S05]  /*3750*/  BRA `(.L_x_1975) ;  /* 0x0000000000147947 */ /* 0x000fea0003800000 */
.L_x_2002:
[----:B------:R-:W0:Y:S02]  /*3760*/  F2I.U64.F64.TRUNC R4, R4 ;  /* 0x0000000400047311 */ /* 0x000e24000030d800 */
[----:B0-----:R2:W-:Y:S01]  /*3770*/  STG.E.64 desc[UR36][R16.64], R4 ;  /* 0x0000000410007986 */ /* 0x0015e2000c101b24 */
[----:B------:R-:W-:Y:S05]  /*3780*/  BRA `(.L_x_1975) ;  /* 0x0000000000087947 */ /* 0x000fea0003800000 */
.L_x_2001:
[----:B------:R-:W0:Y:S02]  /*3790*/  F2I.U32.F64.TRUNC R5, R4 ;  /* 0x0000000400057311 */ /* 0x000e24000030d000 */
[----:B0-----:R0:W-:Y:S02]  /*37a0*/  STG.E desc[UR36][R16.64], R5 ;  /* 0x0000000510007986 */ /* 0x0011e4000c101924 */
.L_x_1975:
[----:B------:R-:W-:-:S04]  /*37b0*/  IMAD R18, R23, 0x200, R18 ;  /* 0x0000020017127824 */ /* 0x000fc800078e0212 */
[----:B------:R-:W-:-:S07]  /*37c0*/  VIADD R19, R18, 0x80 ;  /* 0x0000008012137836 */ /* 0x000fce0000000000 */
.L_x_1933:
[----:B------:R-:W-:Y:S05]  /*37d0*/  BSYNC B6 ;  /* 0x0000000000067941 */ /* 0x000fea0003800000 */
.L_x_1932:
        /* <DEDUP_REMOVED lines=307> */
.L_x_2006:
        /* <DEDUP_REMOVED lines=21> */
.L_x_2010:
[----:B------:R-:W2:Y:S02]  /*4c60*/  LDG.E.U8 R2, desc[UR36][R4.64] ;  /* 0x0000002404027981 */ /* 0x000ea4000c1e1100 */
[----:B--2---:R-:W1:Y:S01]  /*4c70*/  I2F.F64.U16 R2, R2 ;  /* 0x0000000200027312 */ /* 0x004e620000101800 */
[----:B------:R-:W-:Y:S05]  /*4c80*/  BRA `(.L_x_2012) ;  /* 0x0000000c00707947 */ /* 0x000fea0003800000 */
.L_x_2009:
[----:B------:R-:W-:-:S13]  /*4c90*/  ISETP.NE.AND P0, PT, R2, 0x2, PT ;  /* 0x000000020200780c */ /* 0x000fda0003f05270 */
[----:B------:R-:W-:Y:S05]  /*4ca0*/  @!P0 BRA `(.L_x_2013) ;  /* 0x0000000000288947 */ /* 0x000fea0003800000 */
[----:B------:R-:W-:-:S13]  /*4cb0*/  ISETP.NE.AND P0, PT, R2, 0x3, PT ;  /* 0x000000030200780c */ /* 0x000fda0003f05270 */
[----:B------:R-:W-:Y:S05]  /*4cc0*/  @!P0 BRA `(.L_x_2014) ;  /* 0x0000000000148947 */ /* 0x000fea0003800000 */
[----:B------:R-:W-:-:S13]  /*4cd0*/  ISETP.NE.AND P0, PT, R2, 0x4, PT ;  /* 0x000000040200780c */ /* 0x000fda0003f05270 */
[----:B------:R-:W-:Y:S05]  /*4ce0*/  @P0 BRA `(.L_x_2011) ;  /* 0x0000000800fc0947 */ /* 0x000fea0003800000 */
[----:B------:R-:W2:Y:S02]  /*4cf0*/  LDG.E.64 R2, desc[UR36][R4.64] ;  /* 0x0000002404027981 */ /* 0x000ea4000c1e1b00 */
[----:B--2---:R-:W4:Y:S01]  /*4d00*/  I2F.F64.S64 R2, R2 ;  /* 0x0000000200027312 */ /* 0x004f220000301c00 */
[----:B------:R-:W-:Y:S05]  /*4d10*/  BRA `(.L_x_2012) ;  /* 0x0000000c004c7947 */ /* 0x000fea0003800000 */
.L_x_2014:
[----:B------:R-:W2:Y:S02]  /*4d20*/  LDG.E R2, desc[UR36][R4.64] ;  /* 0x0000002404027981 */ /* 0x000ea4000c1e1900 */
[----:B--2---:R-:W3:Y:S01]  /*4d30*/  I2F.F64 R2, R2 ;  /* 0x0000000200027312 */ /* 0x004ee20000201c00 */
[----:B------:R-:W-:Y:S05]  /*4d40*/  BRA `(.L_x_2012) ;  /* 0x0000000c00407947 */ /* 0x000fea0003800000 */
.L_x_2013:
[----:B------:R-:W2:Y:S02]  /*4d50*/  LDG.E.U16 R2, desc[UR36][R4.64] ;  /* 0x0000002404027981 */ /* 0x000ea4000c1e1500 */
[----:B--2---:R-:W2:Y:S01]  /*4d60*/  I2F.F64.S16 R2, R2 ;  /* 0x0000000200027312 */ /* 0x004ea20000101c00 */
[----:B------:R-:W-:Y:S05]  /*4d70*/  BRA `(.L_x_2012) ;  /* 0x0000000c00347947 */ /* 0x000fea0003800000 */
.L_x_2008:
        /* <DEDUP_REMOVED lines=10> */
.L_x_2016:
[----:B------:R-:W2:Y:S02]  /*4e20*/  LDG.E.U16 R0, desc[UR36][R4.64] ;  /* 0x0000002404007981 */ /* 0x000ea4000c1e1500 */
[----:B--2---:R-:W-:-:S05]  /*4e30*/  HADD2.F32 R0, -RZ, R0.H0_H0 ;  /* 0x20000000ff007230 */ /* 0x004fca0000004100 */
[----:B------:R-:W-:-:S04]  /*4e40*/  FMUL.FTZ R0, R0, 1 ;  /* 0x3f80000000007820 */ /* 0x000fc80000410000 */
[----:B------:R0:W1:Y:S01]  /*4e50*/  F2F.F64.F32 R2, R0 ;  /* 0x0000000000027310 */ /* 0x0000620000201800 */
[----:B------:R-:W-:Y:S05]  /*4e60*/  BRA `(.L_x_2012) ;  /* 0x0000000800f87947 */ /* 0x000fea0003800000 */
.L_x_2015:
        /* <DEDUP_REMOVED lines=10> */
.L_x_2018:
[----:B------:R-:W2:Y:S02]  /*4f10*/  LDG.E.U16 R4, desc[UR36][R4.64] ;  /* 0x0000002404047981 */ /* 0x000ea4000c1e1500 */
[----:B--2---:R-:W-:-:S05]  /*4f20*/  HADD2.F32 R0, -RZ, R4.H0_H0 ;  /* 0x20000004ff007230 */ /* 0x004fca0000004100 */
[----:B------:R-:W-:-:S04]  /*4f30*/  FMUL.FTZ R0, R0, 1 ;  /* 0x3f80000000007820 */ /* 0x000fc80000410000 */
[----:B------:R0:W1:Y:S01]  /*4f40*/  F2F.F64.F32 R2, R0 ;  /* 0x0000000000027310 */ /* 0x0000620000201800 */
[----:B------:R-:W-:Y:S05]  /*4f50*/  BRA `(.L_x_2012) ;  /* 0x0000000800bc7947 */ /* 0x000fea0003800000 */
.L_x_2017:
[----:B------:R0:W5:Y:S01]  /*4f60*/  LDG.E.64 R2, desc[UR36][R4.64] ;  /* 0x0000002404027981 */ /* 0x000162000c1e1b00 */
[----:B------:R-:W-:Y:S05]  /*4f70*/  BRA `(.L_x_2012) ;  /* 0x0000000800b47947 */ /* 0x000fea0003800000 */
.L_x_2007:
        /* <DEDUP_REMOVED lines=13> */
.L_x_2021:
[----:B------:R0:W5:Y:S01]  /*5050*/  LDG.E.64 R2, desc[UR36][R4.64] ;  /* 0x0000002404027981 */ /* 0x000162000c1e1b00 */
[----:B------:R-:W-:Y:S05]  /*5060*/  BRA `(.L_x_2012) ;  /* 0x0000000800787947 */ /* 0x000fea0003800000 */
.L_x_2020:
        /* <DEDUP_REMOVED lines=28> */
.L_x_2023:
[----:B------:R-:W2:Y:S02]  /*5230*/  LDG.E.U8 R3, desc[UR36][R4.64] ;  /* 0x0000002404037981 */ /* 0x000ea4000c1e1100 */
[----:B--2---:R-:W-:-:S05]  /*5240*/  IMAD.SHL.U32 R0, R3, 0x2000000, RZ ;  /* 0x0200000003007824 */ /* 0x004fca00078e00ff */
[----:B------:R-:W-:-:S13]  /*5250*/  ISETP.GE.U32.AND P0, PT, R0, 0x8000000, PT ;  /* 0x080000000000780c */ /* 0x000fda0003f06070 */
[C---:B------:R-:W-:Y:S01]  /*5260*/  @!P0 IMAD.SHL.U32 R0, R3.reuse, 0x100, RZ ;  /* 0x0000010003008824 */ /* 0x040fe200078e00ff */
[C---:B------:R-:W-:Y:S01]  /*5270*/  @P0 SHF.L.U32 R2, R3.reuse, 0x15, RZ ;  /* 0x0000001503020819 */ /* 0x040fe200000006ff */
[----:B------:R-:W-:-:S03]  /*5280*/  IMAD.SHL.U32 R3, R3, 0x1000000, RZ ;  /* 0x0100000003037824 */ /* 0x000fc600078e00ff */
        /* <DEDUP_REMOVED lines=9> */
.L_x_2022:
[----:B------:R-:W2:Y:S02]  /*5320*/  LDG.E.U16 R0, desc[UR36][R4.64] ;  /* 0x0000002404007981 */ /* 0x000ea4000c1e1500 */
[----:B--2---:R-:W-:-:S04]  /*5330*/  IMAD.U32 R0, R0, 0x10000, RZ ;  /* 0x0001000000007824 */ /* 0x004fc800078e00ff */
[----:B------:R-:W-:-:S04]  /*5340*/  FMUL.FTZ R0, R0, 1 ;  /* 0x3f80000000007820 */ /* 0x000fc80000410000 */
[----:B------:R0:W1:Y:S01]  /*5350*/  F2F.F64.F32 R2, R0 ;  /* 0x0000000000027310 */ /* 0x0000620000201800 */
[----:B------:R-:W-:Y:S05]  /*5360*/  BRA `(.L_x_2012) ;  /* 0x0000000400b87947 */ /* 0x000fea0003800000 */
.L_x_2019:
        /* <DEDUP_REMOVED lines=11> */
.L_x_2026:
        /* <DEDUP_REMOVED lines=21> */
.L_x_2030:
[----:B------:R-:W-:Y:S05]  /*5570*/  BSYNC B1 ;  /* 0x0000000000017941 */ /* 0x000fea0003800000 */
.L_x_2029:
[----:B------:R-:W-:Y:S01]  /*5580*/  LEA R3, R0, 0x3b800000, 0x17 ;  /* 0x3b80000000037811 */ /* 0x000fe200078eb8ff */
[----:B------:R-:W-:-:S05]  /*5590*/  IMAD.SHL.U32 R0, R2, 0x100000, RZ ;  /* 0x0010000002007824 */ /* 0x000fca00078e00ff */
[----:B------:R-:W-:-:S07]  /*55a0*/  LOP3.LUT R0, R3, R0, R4, 0xfe, !PT ;  /* 0x0000000003007212 */ /* 0x000fce00078efe04 */
.L_x_2028:
[----:B------:R-:W-:Y:S05]  /*55b0*/  BSYNC B0 ;  /* 0x0000000000007941 */ /* 0x000fea0003800000 */
.L_x_2027:
[----:B------:R-:W-:-:S04]  /*55c0*/  FMUL.FTZ R0, R0, 1 ;  /* 0x3f80000000007820 */ /* 0x000fc80000410000 */
[----:B------:R0:W1:Y:S01]  /*55d0*/  F2F.F64.F32 R2, R0 ;  /* 0x0000000000027310 */ /* 0x0000620000201800 */
[----:B------:R-:W-:Y:S05]  /*55e0*/  BRA `(.L_x_2012) ;  /* 0x0000000400187947 */ /* 0x000fea0003800000 */
.L_x_2025:
        /* <DEDUP_REMOVED lines=21> */
.L_x_2034:
[----:B------:R-:W-:Y:S05]  /*5740*/  BSYNC B1 ;  /* 0x0000000000017941 */ /* 0x000fea0003800000 */
.L_x_2033:
[----:B------:R-:W-:Y:S02]  /*5750*/  LEA R3, R0, 0x37800000, 0x17 ;  /* 0x3780000000037811 */ /* 0x000fe400078eb8ff */
[----:B------:R-:W-:-:S04]  /*5760*/  SHF.L.U32 R0, R2, 0x15, RZ ;  /* 0x0000001502007819 */ /* 0x000fc800000006ff */
[----:B------:R-:W-:-:S07]  /*5770*/  LOP3.LUT R0, R3, R0, R4, 0xfe, !PT ;  /* 0x0000000003007212 */ /* 0x000fce00078efe04 */
.L_x_2032:
[----:B------:R-:W-:Y:S05]  /*5780*/  BSYNC B0 ;  /* 0x0000000000007941 */ /* 0x000fea0003800000 */
.L_x_2031:
[----:B------:R-:W-:-:S04]  /*5790*/  FMUL.FTZ R0, R0, 1 ;  /* 0x3f80000000007820 */ /* 0x000fc80000410000 */
[----:B------:R0:W1:Y:S01]  /*57a0*/  F2F.F64.F32 R2, R0 ;  /* 0x0000000000027310 */ /* 0x0000620000201800 */
[----:B------:R-:W-:Y:S05]  /*57b0*/  BRA `(.L_x_2012) ;  /* 0x0000000000a47947 */ /* 0x000fea0003800000 */
.L_x_2024:
        /* <DEDUP_REMOVED lines=14> */
.L_x_2038:
[----:B------:R-:W-:Y:S05]  /*58a0*/  BSYNC B0 ;  /* 0x0000000000007941 */ /* 0x000fea0003800000 */
.L_x_2037:
[----:B------:R-:W-:-:S04]  /*58b0*/  FMUL.FTZ R0, R0, 1 ;  /* 0x3f80000000007820 */ /* 0x000fc80000410000 */
[----:B------:R0:W1:Y:S01]  /*58c0*/  F2F.F64.F32 R2, R0 ;  /* 0x0000000000027310 */ /* 0x0000620000201800 */
[----:B------:R-:W-:Y:S05]  /*58d0*/  BRA `(.L_x_2012) ;  /* 0x00000000005c7947 */ /* 0x000fea0003800000 */
.L_x_2011:
        /* <DEDUP_REMOVED lines=16> */
.L_x_2039:
[----:B------:R-:W-:Y:S01]  /*59e0*/  CS2R R2, SRZ ;  /* 0x0000000000027805 */ /* 0x000fe2000001ff00 */
[----:B------:R-:W-:Y:S06]  /*59f0*/  BRA `(.L_x_2012) ;  /* 0x0000000000147947 */ /* 0x000fec0003800000 */
.L_x_2036:
[----:B------:R-:W2:Y:S02]  /*5a00*/  LDG.E.64 R2, desc[UR36][R4.64] ;  /* 0x0000002404027981 */ /* 0x000ea4000c1e1b00 */
[----:B--2---:R-:W0:Y:S01]  /*5a10*/  I2F.F64.U64 R2, R2 ;  /* 0x0000000200027312 */ /* 0x004e220000301800 */
[----:B------:R-:W-:Y:S05]  /*5a20*/  BRA `(.L_x_2012) ;  /* 0x0000000000087947 */ /* 0x000fea0003800000 */
.L_x_2035:
[----:B------:R-:W2:Y:S02]  /*5a30*/  LDG.E R2, desc[UR36][R4.64] ;  /* 0x0000002404027981 */ /* 0x000ea4000c1e1900 */
[----:B--2---:R-:W0:Y:S02]  /*5a40*/  I2F.F64.U32 R2, R2 ;  /* 0x0000000200027312 */ /* 0x004e240000201800 */
.L_x_2012:
[----:B------:R-:W0:Y:S02]  /*5a50*/  LDC.U8 R8, c[0x0][0x421] ;  /* 0x00010840ff087b82 */ /* 0x000e240000000000 */
[----:B012345:R-:W-:Y:S01]  /*5a60*/  LOP3.LUT R7, R3, 0x7fffffff, RZ, 0xc0, !PT ;  /* 0x7fffffff03077812 */ /* 0x03ffe200078ec0ff */
[----:B------:R-:W-:Y:S01]  /*5a70*/  BSSY B0, `(.L_x_2040) ;  /* 0x000003a000007945 */ /* 0x000fe20003800000 */
[----:B------:R-:W-:Y:S02]  /*5a80*/  MOV R6, R2 ;  /* 0x0000000200067202 */ /* 0x000fe40000000f00 */
[----:B------:R-:W-:-:S13]  /*5a90*/  ISETP.GE.U32.AND P0, PT, R7, 0x408633cf, PT ;  /* 0x408633cf0700780c */ /* 0x000fda0003f06070 */
[----:B------:R-:W-:Y:S01]  /*5aa0*/  @P0 DSETP.GTU.AND P1, PT, R2, +INF , PT ;  /* 0x7ff000000200042a */ /* 0x000fe20003f2c000 */
[----:B------:R-:W-:-:S05]  /*5ab0*/  PRMT R0, R8, 0x9910, RZ ;  /* 0x0000991008007816 */ /* 0x000fca00000000ff */
[----:B------:R-:W-:Y:S02]  /*5ac0*/  @P0 FSEL R4, R2, RZ, P1 ;  /* 0x000000ff02040208 */ /* 0x000fe40000800000 */
[----:B------:R-:W-:Y:S02]  /*5ad0*/  ISETP.GT.AND P2, PT, R0, 0x9, PT ;  /* 0x000000090000780c */ /* 0x000fe40003f44270 */
[----:B------:R-:W-:Y:S01]  /*5ae0*/  @P0 FSEL R5, R3, +QNAN , P1 ;  /* 0x7ff0000003050808 */ /* 0x000fe20000800000 */
[----:B------:R-:W-:Y:S10]  /*5af0*/  @P0 BRA `(.L_x_2041) ;  /* 0x0000000000c40947 */ /* 0x000ff40003800000 */
[----:B------:R-:W-:Y:S01]  /*5b00*/  IMAD.MOV.U32 R2, RZ, RZ, 0x652b82fe ;  /* 0x652b82feff027424 */ /* 0x000fe200078e00ff */
[----:B------:R-:W-:Y:S01]  /*5b10*/  UMOV UR4, 0xfefa39ef ;  /* 0xfefa39ef00047882 */ /* 0x000fe20000000000 */
[----:B------:R-:W-:Y:S01]  /*5b20*/  IMAD.MOV.U32 R3, RZ, RZ, 0x3ff71547 ;  /* 0x3ff71547ff037424 */ /* 0x000fe200078e00ff */
[----:B------:R-:W-:-:S05]  /*5b30*/  UMOV UR5, 0x3fe62e42 ;  /* 0x3fe62e4200057882 */ /* 0x000fca0000000000 */
        /* <DEDUP_REMOVED lines=45> */
.L_x_2041:
[----:B------:R-:W-:Y:S05]  /*5e10*/  BSYNC B0 ;  /* 0x0000000000007941 */ /* 0x000fea0003800000 */
.L_x_2040:
        /* <DEDUP_REMOVED lines=13> */
.L_x_2045:
[----:B------:R-:W0:Y:S02]  /*5ef0*/  F2I.S64.F64.TRUNC R4, R4 ;  /* 0x0000000400047311 */ /* 0x000e24000030d900 */
[----:B0-----:R-:W-:-:S05]  /*5f00*/  IMAD.MOV.U32 R3, RZ, RZ, R4 ;  /* 0x000000ffff037224 */ /* 0x001fca00078e0004 */
[----:B------:R4:W-:Y:S01]  /*5f10*/  STG.E.U8 desc[UR36][R16.64], R3 ;  /* 0x0000000310007986 */ /* 0x0009e2000c101124 */
[----:B------:R-:W-:Y:S05]  /*5f20*/  BRA `(.L_x_2047) ;  /* 0x0000000c00f87947 */ /* 0x000fea0003800000 */
.L_x_2044:
        /* <DEDUP_REMOVED lines=9> */
.L_x_2049:
[----:B------:R-:W0:Y:S02]  /*5fc0*/  F2I.F64.TRUNC R5, R4 ;  /* 0x0000000400057311 */ /* 0x000e24000030d100 */
[----:B0-----:R2:W-:Y:S01]  /*5fd0*/  STG.E desc[UR36][R16.64], R5 ;  /* 0x0000000510007986 */ /* 0x0015e2000c101924 */
[----:B------:R-:W-:Y:S05]  /*5fe0*/  BRA `(.L_x_2047) ;  /* 0x0000000c00c87947 */ /* 0x000fea0003800000 */
.L_x_2048:
[----:B------:R-:W0:Y:S02]  /*5ff0*/  F2I.F64.TRUNC R5, R4 ;  /* 0x0000000400057311 */ /* 0x000e24000030d100 */
[----:B0-----:R0:W-:Y:S01]  /*6000*/  STG.E.U16 desc[UR36][R16.64], R5 ;  /* 0x0000000510007986 */ /* 0x0011e2000c101524 */
[----:B------:R-:W-:Y:S05]  /*6010*/  BRA `(.L_x_2047) ;  /* 0x0000000c00bc7947 */ /* 0x000fea0003800000 */
.L_x_2043:
        /* <DEDUP_REMOVED lines=13> */
.L_x_2051:
        /* <DEDUP_REMOVED lines=8> */
.L_x_2050:
        /* <DEDUP_REMOVED lines=14> */
.L_x_2053:
        /* <DEDUP_REMOVED lines=9> */
.L_x_2052:
[----:B------:R0:W-:Y:S01]  /*62e0*/  STG.E.64 desc[UR36][R16.64], R4 ;  /* 0x0000000410007986 */ /* 0x0001e2000c101b24 */
[----:B------:R-:W-:Y:S05]  /*62f0*/  BRA `(.L_x_2047) ;  /* 0x0000000c00047947 */ /* 0x000fea0003800000 */
.L_x_2042:
        /* <DEDUP_REMOVED lines=12> */
.L_x_2056:
[----:B------:R-:W-:-:S05]  /*63c0*/  CS2R R6, SRZ ;  /* 0x0000000000067805 */ /* 0x000fca000001ff00 */
[----:B------:R0:W-:Y:S01]  /*63d0*/  STG.E.128 desc[UR36][R16.64], R4 ;  /* 0x0000000410007986 */ /* 0x0001e2000c101d24 */
[----:B------:R-:W-:Y:S05]  /*63e0*/  BRA `(.L_x_2047) ;  /* 0x0000000800c87947 */ /* 0x000fea0003800000 */
.L_x_2055:
        /* <DEDUP_REMOVED lines=25> */
.L_x_2060:
[----:B------:R-:W-:Y:S05]  /*6580*/  BSYNC B0 ;  /* 0x0000000000007941 */ /* 0x000fea0003800000 */
.L_x_2059:
[----:B------:R-:W-:-:S05]  /*6590*/  LOP3.LUT R3, R0, R3, RZ, 0xfc, !PT ;  /* 0x0000000300037212 */ /* 0x000fca00078efcff */
[----:B------:R0:W-:Y:S01]  /*65a0*/  STG.E.U8 desc[UR36][R16.64], R3 ;  /* 0x0000000310007986 */ /* 0x0001e2000c101124 */
[----:B------:R-:W-:Y:S05]  /*65b0*/  BRA `(.L_x_2047) ;  /* 0x0000000800547947 */ /* 0x000fea0003800000 */
.L_x_2058:
        /* <DEDUP_REMOVED lines=14> */
[----:B------:R-:W-:Y:S02]  /*66a0*/  @P0 SHF.R.U32.HI R0, RZ, 0x15, R0 ;  /* 0x00000015ff000819 */ /* 0x000fe40000011600 */
[----:B------:R-:W-:Y:S01]  /*66b0*/  @!P0 IADD3 R0, R2, -0x43000000, RZ ;  /* 0xbd00000002008810 */ /* 0x000fe20007ffe0ff */
[----:B------:R-:W-:Y:S06]  /*66c0*/  BRA `(.L_x_2063) ;  /* 0x00000000000c7947 */ /* 0x000fec0003800000 */
.L_x_2062:
[----:B------:R-:W-:Y:S01]  /*66d0*/  IMAD.MOV.U32 R0, RZ, RZ, 0x7f ;  /* 0x0000007fff007424 */ /* 0x000fe200078e00ff */
[----:B------:R-:W-:-:S04]  /*66e0*/  ISETP.GT.U32.AND P0, PT, R2, 0x7f800000, PT ;  /* 0x7f8000000200780c */ /* 0x000fc80003f04070 */
[----:B------:R-:W-:-:S09]  /*66f0*/  SEL R0, R0, 0x7c, P0 ;  /* 0x0000007c00007807 */ /* 0x000fd20000000000 */
.L_x_2063:
[----:B------:R-:W-:Y:S05]  /*6700*/  BSYNC B0 ;  /* 0x0000000000007941 */ /* 0x000fea0003800000 */
.L_x_2061:
[----:B------:R-:W-:-:S04]  /*6710*/  LOP3.LUT R2, R3, 0x80000000, RZ, 0xc0, !PT ;  /* 0x8000000003027812 */ /* 0x000fc800078ec0ff */
[----:B------:R-:W-:-:S04]  /*6720*/  SHF.R.U32.HI R3, RZ, 0x18, R2 ;  /* 0x00000018ff037819 */ /* 0x000fc80000011602 */
[----:B------:R-:W-:-:S05]  /*6730*/  LOP3.LUT R3, R0, R3, RZ, 0xfc, !PT ;  /* 0x0000000300037212 */ /* 0x000fca00078efcff */
[----:B------:R0:W-:Y:S01]  /*6740*/  STG.E.U8 desc[UR36][R16.64], R3 ;  /* 0x0000000310007986 */ /* 0x0001e2000c101124 */
[----:B------:R-:W-:Y:S05]  /*6750*/  BRA `(.L_x_2047) ;  /* 0x0000000400ec7947 */ /* 0x000fea0003800000 */
.L_x_2057:
        /* <DEDUP_REMOVED lines=8> */
.L_x_2054:
        /* <DEDUP_REMOVED lines=11> */
.L_x_2066:
        /* <DEDUP_REMOVED lines=21> */
.L_x_2069:
[----:B------:R-:W-:-:S04]  /*69e0*/  LOP3.LUT R2, R3, 0x80000000, RZ, 0xc0, !PT ;  /* 0x8000000003027812 */ /* 0x000fc800078ec0ff */
[----:B------:R-:W-:-:S04]  /*69f0*/  SHF.R.U32.HI R3, RZ, 0x18, R2 ;  /* 0x00000018ff037819 */ /* 0x000fc80000011602 */
[----:B------:R-:W-:-:S04]  /*6a00*/  LOP3.LUT R0, R0, R3, RZ, 0xfc, !PT ;  /* 0x0000000300007212 */ /* 0x000fc800078efcff */
[----:B------:R-:W-:-:S07]  /*6a10*/  PRMT R8, R0, 0x7610, R8 ;  /* 0x0000761000087816 */ /* 0x000fce0000000008 */
.L_x_2068:
[----:B------:R-:W-:Y:S05]  /*6a20*/  BSYNC B0 ;  /* 0x0000000000007941 */ /* 0x000fea0003800000 */
.L_x_2067:
[----:B------:R0:W-:Y:S01]  /*6a30*/  STG.E.U8 desc[UR36][R16.64], R8 ;  /* 0x0000000810007986 */ /* 0x0001e2000c101124 */
[----:B------:R-:W-:Y:S05]  /*6a40*/  BRA `(.L_x_2047) ;  /* 0x0000000400307947 */ /* 0x000fea0003800000 */
.L_x_2065:
        /* <DEDUP_REMOVED lines=21> */
.L_x_2072:
[----:B------:R-:W-:-:S04]  /*6ba0*/  LOP3.LUT R2, R3, 0x80000000, RZ, 0xc0, !PT ;  /* 0x8000000003027812 */ /* 0x000fc800078ec0ff */
[----:B------:R-:W-:-:S04]  /*6bb0*/  SHF.R.U32.HI R3, RZ, 0x18, R2 ;  /* 0x00000018ff037819 */ /* 0x000fc80000011602 */
[----:B------:R-:W-:-:S04]  /*6bc0*/  LOP3.LUT R0, R0, R3, RZ, 0xfc, !PT ;  /* 0x0000000300007212 */ /* 0x000fc800078efcff */
[----:B------:R-:W-:-:S07]  /*6bd0*/  PRMT R8, R0, 0x7610, R8 ;  /* 0x0000761000087816 */ /* 0x000fce0000000008 */
.L_x_2071:
[----:B------:R-:W-:Y:S05]  /*6be0*/  BSYNC B0 ;  /* 0x0000000000007941 */ /* 0x000fea0003800000 */
.L_x_2070:
[----:B------:R0:W-:Y:S01]  /*6bf0*/  STG.E.U8 desc[UR36][R16.64], R8 ;  /* 0x0000000810007986 */ /* 0x0001e2000c101124 */
[----:B------:R-:W-:Y:S05]  /*6c00*/  BRA `(.L_x_2047) ;  /* 0x0000000000c07947 */ /* 0x000fea0003800000 */
.L_x_2064:
        /* <DEDUP_REMOVED lines=26> */
.L_x_2046:
[----:B------:R-:W-:Y:S01]  /*6db0*/  MOV R0, 0x0 ;  /* 0x0000000000007802 */ /* 0x000fe20000000f00 */
[----:B------:R-:W-:Y:S01]  /*6dc0*/  ULDC.64 UR4, c[0x4][0x128] ;  /* 0x01004a0000047ab9 */ /* 0x000fe20000000a00 */
[----:B------:R-:W-:Y:S01]  /*6dd0*/  ULDC.64 UR6, c[0x4][0x10] ;  /* 0x0100040000067ab9 */ /* 0x000fe20000000a00 */
[----:B------:R-:W-:Y:S01]  /*6de0*/  IMAD.U32 R4, RZ, RZ, UR4 ;  /* 0x00000004ff047e24 */ /* 0x000fe2000f8e00ff */
[----:B------:R0:W1:Y:S01]  /*6df0*/  LDC.64 R2, c[0x4][R0] ;  /* 0x0100000000027b82 */ /* 0x0000620000000a00 */
[----:B------:R-:W-:Y:S01]  /*6e00*/  IMAD.U32 R5, RZ, RZ, UR5 ;  /* 0x00000005ff057e24 */ /* 0x000fe2000f8e00ff */
[----:B------:R-:W-:Y:S01]  /*6e10*/  ULDC.64 UR4, c[0x4][0x130] ;  /* 0x01004c0000047ab9 */ /* 0x000fe20000000a00 */
[----:B------:R-:W-:Y:S01]  /*6e20*/  MOV R10, UR6 ;  /* 0x00000006000a7c02 */ /* 0x000fe20008000f00 */
        /* <DEDUP_REMOVED lines=8> */
.L_x_2075:
[----:B------:R-:W-:Y:S05]  /*6eb0*/  BRA `(.L_x_2047) ;  /* 0x0000000000147947 */ /* 0x000fea0003800000 */
.L_x_2074:
[----:B------:R-:W0:Y:S02]  /*6ec0*/  F2I.U64.F64.TRUNC R4, R4 ;  /* 0x0000000400047311 */ /* 0x000e24000030d800 */
[----:B0-----:R0:W-:Y:S01]  /*6ed0*/  STG.E.64 desc[UR36][R16.64], R4 ;  /* 0x0000000410007986 */ /* 0x0011e2000c101b24 */
[----:B------:R-:W-:Y:S05]  /*6ee0*/  BRA `(.L_x_2047) ;  /* 0x0000000000087947 */ /* 0x000fea0003800000 */
.L_x_2073:
[----:B------:R-:W0:Y:S02]  /*6ef0*/  F2I.U32.F64.TRUNC R5, R4 ;  /* 0x0000000400057311 */ /* 0x000e24000030d000 */
[----:B0-----:R0:W-:Y:S02]  /*6f00*/  STG.E desc[UR36][R16.64], R5 ;  /* 0x0000000510007986 */ /* 0x0011e4000c101924 */
.L_x_2047:
[----:B------:R-:W-:-:S07]  /*6f10*/  VIADD R19, R19, 0x80 ;  /* 0x0000008013137836 */ /* 0x000fce0000000000 */
.L_x_2005:
[----:B------:R-:W-:Y:S05]  /*6f20*/  BSYNC B6 ;  /* 0x0000000000067941 */ /* 0x000fea0003800000 */
.L_x_2004:
        /* <DEDUP_REMOVED lines=307> */
.L_x_2078:
        /* <DEDUP_REMOVED lines=19> */
[----:B--2---:R-:W4:Y:S01]  /*8390*/  I2F.F64.S16 R2, R2 ;  /* 0x0000000200027312 */ /* 0x004f220000101c00 */
[----:B------:R-:W-:Y:S05]  /*83a0*/  BRA `(.L_x_2084) ;  /* 0x0000000c007c7947 */ /* 0x000fea0003800000 */
.L_x_2082:
[----:B------:R-:W2:Y:S02]  /*83b0*/  LDG.E.U8 R2, desc[UR36][R4.64] ;  /* 0x0000002404027981 */ /* 0x000ea4000c1e1100 */
[----:B--2---:R-:W3:Y:S01]  /*83c0*/  I2F.F64.U16 R2, R2 ;  /* 0x0000000200027312 */ /* 0x004ee20000101800 */
[----:B------:R-:W-:Y:S05]  /*83d0*/  BRA `(.L_x_2084) ;  /* 0x0000000c00707947 */ /* 0x000fea0003800000 */
.L_x_2081:
[----:B------:R-:W-:-:S13]  /*83e0*/  ISETP.NE.AND P0, PT, R2, 0x2, PT ;  /* 0x000000020200780c */ /* 0x000fda0003f05270 */
[----:B------:R-:W-:Y:S05]  /*83f0*/  @!P0 BRA `(.L_x_2085) ;  /* 0x0000000000288947 */ /* 0x000fea0003800000 */
[----:B------:R-:W-:-:S13]  /*8400*/  ISETP.NE.AND P0, PT, R2, 0x3, PT ;  /* 0x000000030200780c */ /* 0x000fda0003f05270 */
[----:B------:R-:W-:Y:S05]  /*8410*/  @!P0 BRA `(.L_x_2086) ;  /* 0x0000000000148947 */ /* 0x000fea0003800000 */
[----:B------:R-:W-:-:S13]  /*8420*/  ISETP.NE.AND P0, PT, R2, 0x4, PT ;  /* 0x000000040200780c */ /* 0x000fda0003f05270 */
[----:B------:R-:W-:Y:S05]  /*8430*/  @P0 BRA `(.L_x_2083) ;  /* 0x0000000800fc0947 */ /* 0x000fea0003800000 */
[----:B------:R-:W2:Y:S02]  /*8440*/  LDG.E.64 R2, desc[UR36][R4.64] ;  /* 0x0000002404027981 */ /* 0x000ea4000c1e1b00 */
[----:B--2---:R-:W1:Y:S01]  /*8450*/  I2F.F64.S64 R2, R2 ;  /* 0x0000000200027312 */ /* 0x004e620000301c00 */
[----:B------:R-:W-:Y:S05]  /*8460*/  BRA `(.L_x_2084) ;  /* 0x0000000c004c7947 */ /* 0x000fea0003800000 */
.L_x_2086:
[----:B------:R-:W2:Y:S02]  /*8470*/  LDG.E R2, desc[UR36][R4.64] ;  /* 0x0000002404027981 */ /* 0x000ea4000c1e1900 */
[----:B--2---:R-:W2:Y:S01]  /*8480*/  I2F.F64 R2, R2 ;  /* 0x0000000200027312 */ /* 0x004ea20000201c00 */
[----:B------:R-:W-:Y:S05]  /*8490*/  BRA `(.L_x_2084) ;  /* 0x0000000c00407947 */ /* 0x000fea0003800000 */
.L_x_2085:
[----:B------:R-:W2:Y:S02]  /*84a0*/  LDG.E.U16 R2, desc[UR36][R4.64] ;  /* 0x0000002404027981 */ /* 0x000ea4000c1e1500 */
[----:B--2---:R-:W0:Y:S01]  /*84b0*/  I2F.F64.S16 R2, R2 ;  /* 0x0000000200027312 */ /* 0x004e220000101c00 */
[----:B------:R-:W-:Y:S05]  /*84c0*/  BRA `(.L_x_2084) ;  /* 0x0000000c00347947 */ /* 0x000fea0003800000 */
.L_x_2080:
        /* <DEDUP_REMOVED lines=10> */
.L_x_2088:
[----:B------:R-:W2:Y:S02]  /*8570*/  LDG.E.U16 R0, desc[UR36][R4.64] ;  /* 0x0000002404007981 */ /* 0x000ea4000c1e1500 */
[----:B--2---:R-:W-:-:S05]  /*8580*/  HADD2.F32 R0, -RZ, R0.H0_H0 ;  /* 0x20000000ff007230 */ /* 0x004fca0000004100 */
[----:B------:R-:W-:-:S04]  /*8590*/  FMUL.FTZ R0, R0, 1 ;  /* 0x3f80000000007820 */ /* 0x000fc80000410000 */
[----:B------:R0:W1:Y:S01]  /*85a0*/  F2F.F64.F32 R2, R0 ;  /* 0x0000000000027310 */ /* 0x0000620000201800 */
[----:B------:R-:W-:Y:S05]  /*85b0*/  BRA `(.L_x_2084) ;  /* 0x0000000800f87947 */ /* 0x000fea0003800000 */
.L_x_2087:
        /* <DEDUP_REMOVED lines=10> */
.L_x_2090:
[----:B------:R-:W2:Y:S02]  /*8660*/  LDG.E.U16 R4, desc[UR36][R4.64] ;  /* 0x0000002404047981 */ /* 0x000ea4000c1e1500 */
[----:B--2---:R-:W-:-:S05]  /*8670*/  HADD2.F32 R0, -RZ, R4.H0_H0 ;  /* 0x20000004ff007230 */ /* 0x004fca0000004100 */
[----:B------:R-:W-:-:S04]  /*8680*/  FMUL.FTZ R0, R0, 1 ;  /* 0x3f80000000007820 */ /* 0x000fc80000410000 */
[----:B------:R0:W1:Y:S01]  /*8690*/  F2F.F64.F32 R2, R0 ;  /* 0x0000000000027310 */ /* 0x0000620000201800 */
[----:B------:R-:W-:Y:S05]  /*86a0*/  BRA `(.L_x_2084) ;  /* 0x0000000800bc7947 */ /* 0x000fea0003800000 */
.L_x_2089:
[----:B------:R0:W5:Y:S01]  /*86b0*/  LDG.E.64 R2, desc[UR36][R4.64] ;  /* 0x0000002404027981 */ /* 0x000162000c1e1b00 */
[----:B------:R-:W-:Y:S05]  /*86c0*/  BRA `(.L_x_2084) ;  /* 0x0000000800b47947 */ /* 0x000fea0003800000 */
.L_x_2079:
        /* <DEDUP_REMOVED lines=9> */
[----:B------:R-:W-:Y:S01]  /*8760*/  HFMA2.MMA R2, -RZ, RZ, 0, 0 ;  /* 0x00000000ff027435 */ /* 0x000fe200000001ff */
[----:B--2---:R-:W-:-:S04]  /*8770*/  ISETP.NE.AND P0, PT, R4, RZ, PT ;  /* 0x000000ff0400720c */ /* 0x004fc80003f05270 */
[----:B------:R-:W-:Y:S01]  /*8780*/  FSEL R3, RZ, 1.875, !P0 ;  /* 0x3ff00000ff037808 */ /* 0x000fe20004000000 */
[----:B------:R-:W-:Y:S08]  /*8790*/  BRA `(.L_x_2084) ;  /* 0x0000000800807947 */ /* 0x000ff00003800000 */
.L_x_2093:
[----:B------:R0:W5:Y:S01]  /*87a0*/  LDG.E.64 R2, desc[UR36][R4.64] ;  /* 0x0000002404027981 */ /* 0x000162000c1e1b00 */
[----:B------:R-:W-:Y:S05]  /*87b0*/  BRA `(.L_x_2084) ;  /* 0x0000000800787947 */ /* 0x000fea0003800000 */
.L_x_2092:
        /* <DEDUP_REMOVED lines=28> */
.L_x_2095:
        /* <DEDUP_REMOVED lines=15> */
.L_x_2094:
[----:B------:R-:W2:Y:S02]  /*8a70*/  LDG.E.U16 R0, desc[UR36][R4.64] ;  /* 0x0000002404007981 */ /* 0x000ea4000c1e1500 */
[----:B--2---:R-:W-:-:S04]  /*8a80*/  IMAD.U32 R0, R0, 0x10000, RZ ;  /* 0x0001000000007824 */ /* 0x004fc800078e00ff */
[----:B------:R-:W-:-:S04]  /*8a90*/  FMUL.FTZ R0, R0, 1 ;  /* 0x3f80000000007820 */ /* 0x000fc80000410000 */
[----:B------:R0:W1:Y:S01]  /*8aa0*/  F2F.F64.F32 R2, R0 ;  /* 0x0000000000027310 */ /* 0x0000620000201800 */
[----:B------:R-:W-:Y:S05]  /*8ab0*/  BRA `(.L_x_2084) ;  /* 0x0000000400b87947 */ /* 0x000fea0003800000 */
.L_x_2091:
        /* <DEDUP_REMOVED lines=11> */
.L_x_2098:
[----:B------:R-:W2:Y:S01]  /*8b70*/  LDG.E.U8 R2, desc[UR36][R4.64] ;  /* 0x0000002404027981 */ /* 0x000ea2000c1e1100 */
[----:B------:R-:W-:Y:S01]  /*8b80*/  BSSY B0, `(.L_x_2099) ;  /* 0x0000018000007945 */ /* 0x000fe20003800000 */
[----:B------:R-:W-:Y:S01]  /*8b90*/  IMAD.MOV.U32 R0, RZ, RZ, RZ ;  /* 0x000000ffff007224 */ /* 0x000fe200078e00ff */
[----:B--2---:R-:W-:-:S13]  /*8ba0*/  ISETP.NE.AND P0, PT, R2, RZ, PT ;  /* 0x000000ff0200720c */ /* 0x004fda0003f05270 */
[----:B------:R-:W-:Y:S05]  /*8bb0*/  @!P0 BRA `(.L_x_2100) ;  /* 0x0000000000508947 */ /* 0x000fea0003800000 */
[----:B------:R-:W-:-:S13]  /*8bc0*/  ISETP.NE.AND P0, PT, R2, 0x80, PT ;  /* 0x000000800200780c */ /* 0x000fda0003f05270 */
[----:B------:R-:W-:Y:S01]  /*8bd0*/  @!P0 MOV R0, 0x7f800001 ;  /* 0x7f80000100008802 */ /* 0x000fe20000000f00 */
        /* <DEDUP_REMOVED lines=14> */
.L_x_2102:
[----:B------:R-:W-:Y:S05]  /*8cc0*/  BSYNC B1 ;  /* 0x0000000000017941 */ /* 0x000fea0003800000 */
.L_x_2101:
[----:B------:R-:W-:Y:S01]  /*8cd0*/  LEA R3, R0, 0x3b800000, 0x17 ;  /* 0x3b80000000037811 */ /* 0x000fe200078eb8ff */
[----:B------:R-:W-:-:S05]  /*8ce0*/  IMAD.SHL.U32 R0, R2, 0x100000, RZ ;  /* 0x0010000002007824 */ /* 0x000fca00078e00ff */
[----:B------:R-:W-:-:S07]  /*8cf0*/  LOP3.LUT R0, R3, R0, R4, 0xfe, !PT ;  /* 0x0000000003007212 */ /* 0x000fce00078efe04 */
.L_x_2100:
[----:B------:R-:W-:Y:S05]  /*8d00*/  BSYNC B0 ;  /* 0x0000000000007941 */ /* 0x000fea0003800000 */
.L_x_2099:
[----:B------:R-:W-:-:S04]  /*8d10*/  FMUL.FTZ R0, R0, 1 ;  /* 0x3f80000000007820 */ /* 0x000fc80000410000 */
[----:B------:R0:W1:Y:S01]  /*8d20*/  F2F.F64.F32 R2, R0 ;  /* 0x0000000000027310 */ /* 0x0000620000201800 */
[----:B------:R-:W-:Y:S05]  /*8d30*/  BRA `(.L_x_2084) ;  /* 0x0000000400187947 */ /* 0x000fea0003800000 */
.L_x_2097:
        /* <DEDUP_REMOVED lines=21> */
.L_x_2106:
[----:B------:R-:W-:Y:S05]  /*8e90*/  BSYNC B1 ;  /* 0x0000000000017941 */ /* 0x000fea0003800000 */
.L_x_2105:
[----:B------:R-:W-:Y:S01]  /*8ea0*/  LEA R3, R0, 0x37800000, 0x17 ;  /* 0x3780000000037811 */ /* 0x000fe200078eb8ff */
[----:B------:R-:W-:-:S05]  /*8eb0*/  IMAD.SHL.U32 R0, R2, 0x200000, RZ ;  /* 0x0020000002007824 */ /* 0x000fca00078e00ff */
[----:B------:R-:W-:-:S07]  /*8ec0*/  LOP3.LUT R0, R3, R0, R4, 0xfe, !PT ;  /* 0x0000000003007212 */ /* 0x000fce00078efe04 */
.L_x_2104:
[----:B------:R-:W-:Y:S05]  /*8ed0*/  BSYNC B0 ;  /* 0x0000000000007941 */ /* 0x000fea0003800000 */
.L_x_2103:
[----:B------:R-:W-:-:S04]  /*8ee0*/  FMUL.FTZ R0, R0, 1 ;  /* 0x3f80000000007820 */ /* 0x000fc80000410000 */
[----:B------:R0:W1:Y:S01]  /*8ef0*/  F2F.F64.F32 R2, R0 ;  /* 0x0000000000027310 */ /* 0x0000620000201800 */
[----:B------:R-:W-:Y:S05]  /*8f00*/  BRA `(.L_x_2084) ;  /* 0x0000000000a47947 */ /* 0x000fea0003800000 */
.L_x_2096:
        /* <DEDUP_REMOVED lines=14> */
.L_x_2110:
[----:B------:R-:W-:Y:S05]  /*8ff0*/  BSYNC B0 ;  /* 0x0000000000007941 */ /* 0x000fea0003800000 */
.L_x_2109:
[----:B------:R-:W-:-:S04]  /*9000*/  FMUL.FTZ R0, R0, 1 ;  /* 0x3f80000000007820 */ /* 0x000fc80000410000 */
[----:B------:R0:W1:Y:S01]  /*9010*/  F2F.F64.F32 R2, R0 ;  /* 0x0000000000027310 */ /* 0x0000620000201800 */
[----:B------:R-:W-:Y:S05]  /*9020*/  BRA `(.L_x_2084) ;  /* 0x00000000005c7947 */ /* 0x000fea0003800000 */
.L_x_2083:
[----:B------:R-:W-:Y:S01]  /*9030*/  MOV R2, 0x0 ;  /* 0x0000000000027802 */ /* 0x000fe20000000f00 */
[----:B------:R-:W-:Y:S01]  /*9040*/  ULDC.64 UR4, c[0x4][0x128] ;  /* 0x01004a0000047ab9 */ /* 0x000fe20000000a00 */
[----:B------:R-:W-:Y:S01]  /*9050*/  ULDC.64 UR6, c[0x4][0x8] ;  /* 0x0100020000067ab9 */ /* 0x000fe20000000a00 */
[----:B------:R-:W-:Y:S01]  /*9060*/  MOV R4, UR4 ;  /* 0x0000000400047c02 */ /* 0x000fe20008000f00 */
[----:B------:R-:W-:Y:S01]  /*9070*/  IMAD.U32 R5, RZ, RZ, UR5 ;  /* 0x00000005ff057e24 */ /* 0x000fe2000f8e00ff */
[----:B------:R-:W-:Y:S01]  /*9080*/  ULDC.64 UR4, c[0x4][0x130] ;  /* 0x01004c0000047ab9 */ /* 0x000fe20000000a00 */
[----:B------:R-:W0:Y:S01]  /*9090*/  LDC.64 R2, c[0x4][R2] ;  /* 0x0100000002027b82 */ /* 0x000e220000000a00 */
[----:B------:R-:W-:Y:S02]  /*90a0*/  IMAD.U32 R6, RZ, RZ, UR4 ;  /* 0x00000004ff067e24 */ /* 0x000fe4000f8e00ff */
[----:B------:R-:W-:Y:S02]  /*90b0*/  IMAD.U32 R7, RZ, RZ, UR5 ;  /* 0x00000005ff077e24 */ /* 0x000fe4000f8e00ff */
[----:B------:R-:W-:-:S02]  /*90c0*/  IMAD.U32 R10, RZ, RZ, UR6 ;  /* 0x00000006ff0a7e24 */ /* 0x000fc4000f8e00ff */
[----:B------:R-:W-:Y:S02]  /*90d0*/  IMAD.U32 R11, RZ, RZ, UR7 ;  /* 0x00000007ff0b7e24 */ /* 0x000fe4000f8e00ff */
[----:B------:R-:W-:Y:S02]  /*90e0*/  IMAD.MOV.U32 R8, RZ, RZ, 0x4e ;  /* 0x0000004eff087424 */ /* 0x000fe400078e00ff */
[----:B------:R-:W-:Y:S02]  /*90f0*/  IMAD.MOV.U32 R12, RZ, RZ, 0x1 ;  /* 0x00000001ff0c7424 */ /* 0x000fe400078e00ff */
[----:B------:R-:W-:-:S07]  /*9100*/  IMAD.MOV.U32 R13, RZ, RZ, RZ ;  /* 0x000000ffff0d7224 */ /* 0x000fce00078e00ff */
[----:B------:R-:W-:-:S07]  /*9110*/  LEPC R20, `(.L_x_2111) ;  /* 0x000000001014794e */ /* 0x000fce0000000000 */
[----:B0-----:R-:W-:Y:S05]  /*9120*/  CALL.ABS.NOINC R2 ;  /* 0x0000000002007343 */ /* 0x001fea0003c00000 */
.L_x_2111:
[----:B------:R-:W-:Y:S01]  /*9130*/  CS2R R2, SRZ ;  /* 0x0000000000027805 */ /* 0x000fe2000001ff00 */
[----:B------:R-:W-:Y:S06]  /*9140*/  BRA `(.L_x_2084) ;  /* 0x0000000000147947 */ /* 0x000fec0003800000 */
.L_x_2108:
[----:B------:R-:W2:Y:S02]  /*9150*/  LDG.E.64 R2, desc[UR36][R4.64] ;  /* 0x0000002404027981 */ /* 0x000ea4000c1e1b00 */
[----:B--2---:R-:W0:Y:S01]  /*9160*/  I2F.F64.U64 R2, R2 ;  /* 0x0000000200027312 */ /* 0x004e220000301800 */
[----:B------:R-:W-:Y:S05]  /*9170*/  BRA `(.L_x_2084) ;  /* 0x0000000000087947 */ /* 0x000fea0003800000 */
.L_x_2107:
[----:B------:R-:W2:Y:S02]  /*9180*/  LDG.E R2, desc[UR36][R4.64] ;  /* 0x0000002404027981 */ /* 0x000ea4000c1e1900 */
[----:B--2---:R-:W0:Y:S02]  /*9190*/  I2F.F64.U32 R2, R2 ;  /* 0x0000000200027312 */ /* 0x004e240000201800 */
.L_x_2084:
[----:B------:R-:W0:Y:S02]  /*91a0*/  LDC.U8 R8, c[0x0][0x421] ;  /* 0x00010840ff087b82 */ /* 0x000e240000000000 */
[----:B012345:R-:W-:Y:S01]  /*91b0*/  LOP3.LUT R7, R3, 0x7fffffff, RZ, 0xc0, !PT ;  /* 0x7fffffff03077812 */ /* 0x03ffe200078ec0ff */
[----:B------:R-:W-:Y:S01]  /*91c0*/  BSSY B0, `(.L_x_2112) ;  /* 0x000003a000007945 */ /* 0x000fe20003800000 */
[----:B------:R-:W-:Y:S02]  /*91d0*/  IMAD.MOV.U32 R6, RZ, RZ, R2 ;  /* 0x000000ffff067224 */ /* 0x000fe400078e0002 */
        /* <DEDUP_REMOVED lines=18> */
[----:B------:R-:W-:Y:S01]  /*9300*/  MOV R6, 0xfca213ea ;  /* 0xfca213ea00067802 */ /* 0x000fe20000000f00 */
[----:B------:R-:W-:Y:S01]  /*9310*/  IMAD.MOV.U32 R7, RZ, RZ, 0x3e928af3 ;  /* 0x3e928af3ff077424 */ /* 0x000fe200078e00ff */
[----:B------:R-:W-:-:S05]  /*9320*/  UMOV UR5, 0x3e5ade15 ;  /* 0x3e5ade1500057882 */ /* 0x000fca0000000000 */
        /* <DEDUP_REMOVED lines=35> */
.L_x_2113:
[----:B------:R-:W-:Y:S05]  /*9560*/  BSYNC B0 ;  /* 0x0000000000007941 */ /* 0x000fea0003800000 */
.L_x_2112:
        /* <DEDUP_REMOVED lines=13> */
.L_x_2117:
[----:B------:R-:W0:Y:S02]  /*9640*/  F2I.S64.F64.TRUNC R4, R4 ;  /* 0x0000000400047311 */ /* 0x000e24000030d900 */
[----:B0-----:R-:W-:-:S05]  /*9650*/  IMAD.MOV.U32 R3, RZ, RZ, R4 ;  /* 0x000000ffff037224 */ /* 0x001fca00078e0004 */
[----:B------:R0:W-:Y:S01]  /*9660*/  STG.E.U8 desc[UR36][R16.64], R3 ;  /* 0x0000000310007986 */ /* 0x0001e2000c101124 */
[----:B------:R-:W-:Y:S05]  /*9670*/  BRA `(.L_x_2119) ;  /* 0x0000000c00f87947 */ /* 0x000fea0003800000 */
.L_x_2116:
        /* <DEDUP_REMOVED lines=9> */
.L_x_2121:
[----:B------:R-:W0:Y:S02]  /*9710*/  F2I.F64.TRUNC R5, R4 ;  /* 0x0000000400057311 */ /* 0x000e24000030d100 */
[----:B0-----:R0:W-:Y:S01]  /*9720*/  STG.E desc[UR36][R16.64], R5 ;  /* 0x0000000510007986 */ /* 0x0011e2000c101924 */
[----:B------:R-:W-:Y:S05]  /*9730*/  BRA `(.L_x_2119) ;  /* 0x0000000c00c87947 */ /* 0x000fea0003800000 */
.L_x_2120:
[----:B------:R-:W0:Y:S02]  /*9740*/  F2I.F64.TRUNC R5, R4 ;  /* 0x0000000400057311 */ /* 0x000e24000030d100 */
[----:B0-----:R0:W-:Y:S01]  /*9750*/  STG.E.U16 desc[UR36][R16.64], R5 ;  /* 0x0000000510007986 */ /* 0x0011e2000c101524 */
[----:B------:R-:W-:Y:S05]  /*9760*/  BRA `(.L_x_2119) ;  /* 0x0000000c00bc7947 */ /* 0x000fea0003800000 */
.L_x_2115:
        /* <DEDUP_REMOVED lines=13> */
.L_x_2123:
        /* <DEDUP_REMOVED lines=8> */
.L_x_2122:
        /* <DEDUP_REMOVED lines=14> */
.L_x_2125:
        /* <DEDUP_REMOVED lines=9> */
.L_x_2124:
[----:B------:R0:W-:Y:S01]  /*9a30*/  STG.E.64 desc[UR36][R16.64], R4 ;  /* 0x0000000410007986 */ /* 0x0001e2000c101b24 */
[----:B------:R-:W-:Y:S05]  /*9a40*/  BRA `(.L_x_2119) ;  /* 0x0000000c00047947 */ /* 0x000fea0003800000 */
.L_x_2114:
        /* <DEDUP_REMOVED lines=12> */
.L_x_2128:
[----:B------:R-:W-:-:S05]  /*9b10*/  CS2R R6, SRZ ;  /* 0x0000000000067805 */ /* 0x000fca000001ff00 */
[----:B------:R0:W-:Y:S01]  /*9b20*/  STG.E.128 desc[UR36][R16.64], R4 ;  /* 0x0000000410007986 */ /* 0x0001e2000c101d24 */
[----:B------:R-:W-:Y:S05]  /*9b30*/  BRA `(.L_x_2119) ;  /* 0x0000000800c87947 */ /* 0x000fea0003800000 */
.L_x_2127:
        /* <DEDUP_REMOVED lines=25> */
.L_x_2132:
[----:B------:R-:W-:Y:S05]  /*9cd0*/  BSYNC B0 ;  /* 0x0000000000007941 */ /* 0x000fea0003800000 */
.L_x_2131:
[----:B------:R-:W-:-:S05]  /*9ce0*/  LOP3.LUT R3, R0, R3, RZ, 0xfc, !PT ;  /* 0x0000000300037212 */ /* 0x000fca00078efcff */
[----:B------:R0:W-:Y:S01]  /*9cf0*/  STG.E.U8 desc[UR36][R16.64], R3 ;  /* 0x0000000310007986 */ /* 0x0001e2000c101124 */
[----:B------:R-:W-:Y:S05]  /*9d00*/  BRA `(.L_x_2119) ;  /* 0x0000000800547947 */ /* 0x000fea0003800000 */
.L_x_2130:
        /* <DEDUP_REMOVED lines=17> */
.L_x_2134:
[----:B------:R-:W-:Y:S01]  /*9e20*/  IMAD.MOV.U32 R0, RZ, RZ, 0x7f ;  /* 0x0000007fff007424 */ /* 0x000fe200078e00ff */
[----:B------:R-:W-:-:S04]  /*9e30*/  ISETP.GT.U32.AND P0, PT, R2, 0x7f800000, PT ;  /* 0x7f8000000200780c */ /* 0x000fc80003f04070 */
[----:B------:R-:W-:-:S09]  /*9e40*/  SEL R0, R0, 0x7c, P0 ;  /* 0x0000007c00007807 */ /* 0x000fd20000000000 */
.L_x_2135:
[----:B------:R-:W-:Y:S05]  /*9e50*/  BSYNC B0 ;  /* 0x0000000000007941 */ /* 0x000fea0003800000 */
.L_x_2133:
[----:B------:R-:W-:-:S04]  /*9e60*/  LOP3.LUT R2, R3, 0x80000000, RZ, 0xc0, !PT ;  /* 0x8000000003027812 */ /* 0x000fc800078ec0ff */
[----:B------:R-:W-:-:S04]  /*9e70*/  SHF.R.U32.HI R3, RZ, 0x18, R2 ;  /* 0x00000018ff037819 */ /* 0x000fc80000011602 */
[----:B------:R-:W-:-:S05]  /*9e80*/  LOP3.LUT R3, R0, R3, RZ, 0xfc, !PT ;  /* 0x0000000300037212 */ /* 0x000fca00078efcff */
[----:B------:R0:W-:Y:S01]  /*9e90*/  STG.E.U8 desc[UR36][R16.64], R3 ;  /* 0x0000000310007986 */ /* 0x0001e2000c101124 */
[----:B------:R-:W-:Y:S05]  /*9ea0*/  BRA `(.L_x_2119) ;  /* 0x0000000400ec7947 */ /* 0x000fea0003800000 */
.L_x_2129:
        /* <DEDUP_REMOVED lines=8> */
.L_x_2126:
        /* <DEDUP_REMOVED lines=11> */
.L_x_2138:
        /* <DEDUP_REMOVED lines=21> */
.L_x_2141:
[----:B------:R-:W-:-:S04]  /*a130*/  LOP3.LUT R2, R3, 0x80000000, RZ, 0xc0, !PT ;  /* 0x8000000003027812 */ /* 0x000fc800078ec0ff */
[----:B------:R-:W-:-:S04]  /*a140*/  SHF.R.U32.HI R3, RZ, 0x18, R2 ;  /* 0x00000018ff037819 */ /* 0x000fc80000011602 */
[----:B------:R-:W-:-:S04]  /*a150*/  LOP3.LUT R0, R0, R3, RZ, 0xfc, !PT ;  /* 0x0000000300007212 */ /* 0x000fc800078efcff */
[----:B------:R-:W-:-:S07]  /*a160*/  PRMT R8, R0, 0x7610, R8 ;  /* 0x0000761000087816 */ /* 0x000fce0000000008 */
.L_x_2140:
[----:B------:R-:W-:Y:S05]  /*a170*/  BSYNC B0 ;  /* 0x0000000000007941 */ /* 0x000fea0003800000 */
.L_x_2139:
[----:B------:R3:W-:Y:S01]  /*a180*/  STG.E.U8 desc[UR36][R16.64], R8 ;  /* 0x0000000810007986 */ /* 0x0007e2000c101124 */
[----:B------:R-:W-:Y:S05]  /*a190*/  BRA `(.L_x_2119) ;  /* 0x0000000400307947 */ /* 0x000fea0003800000 */
.L_x_2137:
        /* <DEDUP_REMOVED lines=21> */
.L_x_2144:
[----:B------:R-:W-:-:S04]  /*a2f0*/  LOP3.LUT R2, R3, 0x80000000, RZ, 0xc0, !PT ;  /* 0x8000000003027812 */ /* 0x000fc800078ec0ff */
[----:B------:R-:W-:-:S04]  /*a300*/  SHF.R.U32.HI R3, RZ, 0x18, R2 ;  /* 0x00000018ff037819 */ /* 0x000fc80000011602 */
[----:B------:R-:W-:-:S04]  /*a310*/  LOP3.LUT R0, R0, R3, RZ, 0xfc, !PT ;  /* 0x0000000300007212 */ /* 0x000fc800078efcff */
[----:B------:R-:W-:-:S07]  /*a320*/  PRMT R8, R0, 0x7610, R8 ;  /* 0x0000761000087816 */ /* 0x000fce0000000008 */
.L_x_2143:
[----:B------:R-:W-:Y:S05]  /*a330*/  BSYNC B0 ;  /* 0x0000000000007941 */ /* 0x000fea0003800000 */
.L_x_2142:
[----:B------:R0:W-:Y:S01]  /*a340*/  STG.E.U8 desc[UR36][R16.64], R8 ;  /* 0x0000000810007986 */ /* 0x0001e2000c101124 */
[----:B------:R-:W-:Y:S05]  /*a350*/  BRA `(.L_x_2119) ;  /* 0x0000000000c07947 */ /* 0x000fea0003800000 */
.L_x_2136:
        /* <DEDUP_REMOVED lines=26> */
.L_x_2118:
[----:B------:R-:W-:Y:S01]  /*a500*/  MOV R0, 0x0 ;  /* 0x0000000000007802 */ /* 0x000fe20000000f00 */
[----:B------:R-:W-:Y:S01]  /*a510*/  ULDC.64 UR4, c[0x4][0x128] ;  /* 0x01004a0000047ab9 */ /* 0x000fe20000000a00 */
[----:B------:R-:W-:Y:S01]  /*a520*/  ULDC.64 UR6, c[0x4][0x10] ;  /* 0x0100040000067ab9 */ /* 0x000fe20000000a00 */
[----:B------:R-:W-:Y:S01]  /*a530*/  IMAD.U32 R4, RZ, RZ, UR4 ;  /* 0x00000004ff047e24 */ /* 0x000fe2000f8e00ff */
[----:B------:R0:W1:Y:S01]  /*a540*/  LDC.64 R2, c[0x4][R0] ;  /* 0x0100000000027b82 */ /* 0x0000620000000a00 */
[----:B------:R-:W-:Y:S01]  /*a550*/  IMAD.U32 R5, RZ, RZ, UR5 ;  /* 0x00000005ff057e24 */ /* 0x000fe2000f8e00ff */
[----:B------:R-:W-:Y:S01]  /*a560*/  ULDC.64 UR4, c[0x4][0x130] ;  /* 0x01004c0000047ab9 */ /* 0x000fe20000000a00 */
[----:B------:R-:W-:Y:S01]  /*a570*/  HFMA2.MMA R12, -RZ, RZ, 0, 5.9604644775390625e-08 ;  /* 0x00000001ff0c7435 */ /* 0x000fe200000001ff */
[----:B------:R-:W-:Y:S02]  /*a580*/  IMAD.U32 R6, RZ, RZ, UR4 ;  /* 0x00000004ff067e24 */ /* 0x000fe4000f8e00ff */
[----:B------:R-:W-:-:S02]  /*a590*/  IMAD.U32 R7, RZ, RZ, UR5 ;  /* 0x00000005ff077e24 */ /* 0x000fc4000f8e00ff */
[----:B------:R-:W-:Y:S02]  /*a5a0*/  IMAD.U32 R10, RZ, RZ, UR6 ;  /* 0x00000006ff0a7e24 */ /* 0x000fe4000f8e00ff */
[----:B------:R-:W-:Y:S02]  /*a5b0*/  IMAD.U32 R11, RZ, RZ, UR7 ;  /* 0x00000007ff0b7e24 */ /* 0x000fe4000f8e00ff */
[----:B------:R-:W-:Y:S02]  /*a5c0*/  IMAD.MOV.U32 R8, RZ, RZ, 0x65 ;  /* 0x00000065ff087424 */ /* 0x000fe400078e00ff */
[----:B0-----:R-:W-:-:S07]  /*a5d0*/  IMAD.MOV.U32 R13, RZ, RZ, RZ ;  /* 0x000000ffff0d7224 */ /* 0x001fce00078e00ff */
[----:B------:R-:W-:-:S07]  /*a5e0*/  LEPC R20, `(.L_x_2147) ;  /* 0x000000001014794e */ /* 0x000fce0000000000 */
[----:B-1----:R-:W-:Y:S05]  /*a5f0*/  CALL.ABS.NOINC R2 ;  /* 0x0000000002007343 */ /* 0x002fea0003c00000 */
.L_x_2147:
[----:B------:R-:W-:Y:S05]  /*a600*/  BRA `(.L_x_2119) ;  /* 0x0000000000147947 */ /* 0x000fea0003800000 */
.L_x_2146:
[----:B------:R-:W0:Y:S02]  /*a610*/  F2I.U64.F64.TRUNC R4, R4 ;  /* 0x0000000400047311 */ /* 0x000e24000030d800 */
[----:B0-----:R0:W-:Y:S01]  /*a620*/  STG.E.64 desc[UR36][R16.64], R4 ;  /* 0x0000000410007986 */ /* 0x0011e2000c101b24 */
[----:B------:R-:W-:Y:S05]  /*a630*/  BRA `(.L_x_2119) ;  /* 0x0000000000087947 */ /* 0x000fea0003800000 */
.L_x_2145:
[----:B------:R-:W0:Y:S02]  /*a640*/  F2I.U32.F64.TRUNC R5, R4 ;  /* 0x0000000400057311 */ /* 0x000e24000030d000 */
[----:B0-----:R2:W-:Y:S02]  /*a650*/  STG.E desc[UR36][R16.64], R5 ;  /* 0x0000000510007986 */ /* 0x0015e4000c101924 */
.L_x_2119:
[----:B------:R-:W-:-:S07]  /*a660*/  VIADD R19, R19, 0x80 ;  /* 0x0000008013137836 */ /* 0x000fce0000000000 */
.L_x_2077:
[----:B------:R-:W-:Y:S05]  /*a670*/  BSYNC B6 ;  /* 0x0000000000067941 */ /* 0x000fea0003800000 */
.L_x_2076:
        /* <DEDUP_REMOVED lines=306> */
.L_x_2148:
        /* <DEDUP_REMOVED lines=21> */
.L_x_2152:
[----:B------:R-:W2:Y:S02]  /*baf0*/  LDG.E.U8 R2, desc[UR36][R4.64] ;  /* 0x0000002404027981 */ /* 0x000ea4000c1e1100 */
[----:B--2---:R-:W0:Y:S01]  /*bb00*/  I2F.F64.U16 R2, R2 ;  /* 0x0000000200027312 */ /* 0x004e220000101800 */
[----:B------:R-:W-:Y:S05]  /*bb10*/  BRA `(.L_x_2154) ;  /* 0x0000000c00707947 */ /* 0x000fea0003800000 */
.L_x_2151:
        /* <DEDUP_REMOVED lines=9> */
.L_x_2156:
[----:B------:R-:W2:Y:S02]  /*bbb0*/  LDG.E R2, desc[UR36][R4.64] ;  /* 0x0000002404027981 */ /* 0x000ea4000c1e1900 */
[----:B--2---:R-:W0:Y:S01]  /*bbc0*/  I2F.F64 R2, R2 ;  /* 0x0000000200027312 */ /* 0x004e220000201c00 */
[----:B------:R-:W-:Y:S05]  /*bbd0*/  BRA `(.L_x_2154) ;  /* 0x0000000c00407947 */ /* 0x000fea0003800000 */
.L_x_2155:
[----:B------:R-:W2:Y:S02]  /*bbe0*/  LDG.E.U16 R2, desc[UR36][R4.64] ;  /* 0x0000002404027981 */ /* 0x000ea4000c1e1500 */
[----:B--2---:R-:W0:Y:S01]  /*bbf0*/  I2F.F64.S16 R2, R2 ;  /* 0x0000000200027312 */ /* 0x004e220000101c00 */
[----:B------:R-:W-:Y:S05]  /*bc00*/  BRA `(.L_x_2154) ;  /* 0x0000000c00347947 */ /* 0x000fea0003800000 */
.L_x_2150:
        /* <DEDUP_REMOVED lines=8> */
[----:B------:R-:W2:Y:S01]  /*bc90*/  F2F.F64.F32 R2, R2 ;  /* 0x0000000200027310 */ /* 0x000ea20000201800 */
[----:B------:R-:W-:Y:S05]  /*bca0*/  BRA `(.L_x_2154) ;  /* 0x0000000c000c7947 */ /* 0x000fea0003800000 */
.L_x_2158:
[----:B------:R-:W2:Y:S02]  /*bcb0*/  LDG.E.U16 R0, desc[UR36][R4.64] ;  /* 0x0000002404007981 */ /* 0x000ea4000c1e1500 */
[----:B--2---:R-:W-:-:S05]  /*bcc0*/  HADD2.F32 R0, -RZ, R0.H0_H0 ;  /* 0x20000000ff007230 */ /* 0x004fca0000004100 */
[----:B------:R-:W-:-:S04]  /*bcd0*/  FMUL.FTZ R0, R0, 1 ;  /* 0x3f80000000007820 */ /* 0x000fc80000410000 */
[----:B------:R0:W1:Y:S01]  /*bce0*/  F2F.F64.F32 R2, R0 ;  /* 0x0000000000027310 */ /* 0x0000620000201800 */
[----:B------:R-:W-:Y:S05]  /*bcf0*/  BRA `(.L_x_2154) ;  /* 0x0000000800f87947 */ /* 0x000fea0003800000 */
.L_x_2157:
        /* <DEDUP_REMOVED lines=10> */
.L_x_2160:
[----:B------:R-:W2:Y:S02]  /*bda0*/  LDG.E.U16 R4, desc[UR36][R4.64] ;  /* 0x0000002404047981 */ /* 0x000ea4000c1e1500 */
[----:B--2---:R-:W-:-:S05]  /*bdb0*/  HADD2.F32 R0, -RZ, R4.H0_H0 ;  /* 0x20000004ff007230 */ /* 0x004fca0000004100 */
[----:B------:R-:W-:-:S04]  /*bdc0*/  FMUL.FTZ R0, R0, 1 ;  /* 0x3f80000000007820 */ /* 0x000fc80000410000 */
[----:B------:R3:W4:Y:S01]  /*bdd0*/  F2F.F64.F32 R2, R0 ;  /* 0x0000000000027310 */ /* 0x0007220000201800 */
[----:B------:R-:W-:Y:S05]  /*bde0*/  BRA `(.L_x_2154) ;  /* 0x0000000800bc7947 */ /* 0x000fea0003800000 */
.L_x_2159:
[----:B------:R0:W5:Y:S01]  /*bdf0*/  LDG.E.64 R2, desc[UR36][R4.64] ;  /* 0x0000002404027981 */ /* 0x000162000c1e1b00 */
[----:B------:R-:W-:Y:S05]  /*be00*/  BRA `(.L_x_2154) ;  /* 0x0000000800b47947 */ /* 0x000fea0003800000 */
.L_x_2149:
        /* <DEDUP_REMOVED lines=13> */
.L_x_2163:
[----:B------:R0:W5:Y:S01]  /*bee0*/  LDG.E.64 R2, desc[UR36][R4.64] ;  /* 0x0000002404027981 */ /* 0x000162000c1e1b00 */
[----:B------:R-:W-:Y:S05]  /*bef0*/  BRA `(.L_x_2154) ;  /* 0x0000000800787947 */ /* 0x000fea0003800000 */
.L_x_2162:
[----:B------:R-:W-:-:S13]  /*bf00*/  ISETP.NE.AND P0, PT, R2, 0xf, PT ;  /* 0x0000000f0200780c */ /* 0x000fda0003f05270 */
[----:B------:R-:W-:Y:S05]  /*bf10*/  @!P0 BRA `(.L_x_2164) ;  /* 0x0000000000a48947 */ /* 0x000fea0003800000 */
[----:B------:R-:W-:-:S13]  /*bf20*/  ISETP.NE.AND P0, PT, R2, 0x17, PT ;  /* 0x000000170200780c */ /* 0x000fda0003f05270 */
[----:B------:R-:W-:Y:S05]  /*bf30*/  @!P0 BRA `(.L_x_2165) ;  /* 0x0000000000608947 */ /* 0x000fea0003800000 */
[----:B------:R-:W-:-:S13]  /*bf40*/  ISETP.NE.AND P0, PT, R2, 0x18, PT ;  /* 0x000000180200780c */ /* 0x000fda0003f05270 */
[----:B------:R-:W-:Y:S05]  /*bf50*/  @P0 BRA `(.L_x_2153) ;  /* 0x0000000800040947 */ /* 0x000fea0003800000 */
[----:B------:R-:W2:Y:S01]  /*bf60*/  LDG.E.U8 R0, desc[UR36][R4.64] ;  /* 0x0000002404007981 */ /* 0x000ea2000c1e1100 */
[----:B------:R-:W-:Y:S01]  /*bf70*/  MOV R8, 0xff800000 ;  /* 0xff80000000087802 */ /* 0x000fe20000000f00 */
        /* <DEDUP_REMOVED lines=20> */
.L_x_2165:
        /* <DEDUP_REMOVED lines=15> */
.L_x_2164:
[----:B------:R-:W2:Y:S02]  /*c1b0*/  LDG.E.U16 R0, desc[UR36][R4.64] ;  /* 0x0000002404007981 */ /* 0x000ea4000c1e1500 */
[----:B--2---:R-:W-:-:S04]  /*c1c0*/  IMAD.U32 R0, R0, 0x10000, RZ ;  /* 0x0001000000007824 */ /* 0x004fc800078e00ff */
[----:B------:R-:W-:-:S04]  /*c1d0*/  FMUL.FTZ R0, R0, 1 ;  /* 0x3f80000000007820 */ /* 0x000fc80000410000 */
[----:B------:R0:W1:Y:S01]  /*c1e0*/  F2F.F64.F32 R2, R0 ;  /* 0x0000000000027310 */ /* 0x0000620000201800 */
[----:B------:R-:W-:Y:S05]  /*c1f0*/  BRA `(.L_x_2154) ;  /* 0x0000000400b87947 */ /* 0x000fea0003800000 */
.L_x_2161:
        /* <DEDUP_REMOVED lines=11> */
.L_x_2168:
        /* <DEDUP_REMOVED lines=21> */
.L_x_2172:
[----:B------:R-:W-:Y:S05]  /*c400*/  BSYNC B1 ;  /* 0x0000000000017941 */ /* 0x000fea0003800000 */
.L_x_2171:
[----:B------:R-:W-:Y:S02]  /*c410*/  LEA R3, R0, 0x3b800000, 0x17 ;  /* 0x3b80000000037811 */ /* 0x000fe400078eb8ff */
[----:B------:R-:W-:-:S04]  /*c420*/  SHF.L.U32 R0, R2, 0x14, RZ ;  /* 0x0000001402007819 */ /* 0x000fc800000006ff */
[----:B------:R-:W-:-:S07]  /*c430*/  LOP3.LUT R0, R3, R0, R4, 0xfe, !PT ;  /* 0x0000000003007212 */ /* 0x000fce00078efe04 */
.L_x_2170:
[----:B------:R-:W-:Y:S05]  /*c440*/  BSYNC B0 ;  /* 0x0000000000007941 */ /* 0x000fea0003800000 */
.L_x_2169:
[----:B------:R-:W-:-:S04]  /*c450*/  FMUL.FTZ R0, R0, 1 ;  /* 0x3f80000000007820 */ /* 0x000fc80000410000 */
[----:B------:R0:W1:Y:S01]  /*c460*/  F2F.F64.F32 R2, R0 ;  /* 0x0000000000027310 */ /* 0x0000620000201800 */
[----:B------:R-:W-:Y:S05]  /*c470*/  BRA `(.L_x_2154) ;  /* 0x0000000400187947 */ /* 0x000fea0003800000 */
.L_x_2167:
        /* <DEDUP_REMOVED lines=21> */
.L_x_2176:
[----:B------:R-:W-:Y:S05]  /*c5d0*/  BSYNC B1 ;  /* 0x0000000000017941 */ /* 0x000fea0003800000 */
.L_x_2175:
[----:B------:R-:W-:Y:S01]  /*c5e0*/  LEA R3, R0, 0x37800000, 0x17 ;  /* 0x3780000000037811 */ /* 0x000fe200078eb8ff */
[----:B------:R-:W-:-:S05]  /*c5f0*/  IMAD.SHL.U32 R0, R2, 0x200000, RZ ;  /* 0x0020000002007824 */ /* 0x000fca00078e00ff */
[----:B------:R-:W-:-:S07]  /*c600*/  LOP3.LUT R0, R3, R0, R4, 0xfe, !PT ;  /* 0x0000000003007212 */ /* 0x000fce00078efe04 */
.L_x_2174:
[----:B------:R-:W-:Y:S05]  /*c610*/  BSYNC B0 ;  /* 0x0000000000007941 */ /* 0x000fea0003800000 */
.L_x_2173:
[----:B------:R-:W-:-:S04]  /*c620*/  FMUL.FTZ R0, R0, 1 ;  /* 0x3f80000000007820 */ /* 0x000fc80000410000 */
[----:B------:R0:W1:Y:S01]  /*c630*/  F2F.F64.F32 R2, R0 ;  /* 0x0000000000027310 */ /* 0x0000620000201800 */
[----:B------:R-:W-:Y:S05]  /*c640*/  BRA `(.L_x_2154) ;  /* 0x0000000000a47947 */ /* 0x000fea0003800000 */
.L_x_2166:
        /* <DEDUP_REMOVED lines=14> */
.L_x_2180:
[----:B------:R-:W-:Y:S05]  /*c730*/  BSYNC B0 ;  /* 0x0000000000007941 */ /* 0x000fea0003800000 */
.L_x_2179:
[----:B------:R-:W-:-:S04]  /*c740*/  FMUL.FTZ R0, R0, 1 ;  /* 0x3f80000000007820 */ /* 0x000fc80000410000 */
[----:B------:R0:W1:Y:S01]  /*c750*/  F2F.F64.F32 R2, R0 ;  /* 0x0000000000027310 */ /* 0x0000620000201800 */
[----:B------:R-:W-:Y:S05]  /*c760*/  BRA `(.L_x_2154) ;  /* 0x00000000005c7947 */ /* 0x000fea0003800000 */
.L_x_2153:
[----:B------:R-:W-:Y:S01]  /*c770*/  MOV R0, 0x0 ;  /* 0x0000000000007802 */ /* 0x000fe20000000f00 */
[----:B------:R-:W-:Y:S01]  /*c780*/  ULDC.64 UR4, c[0x4][0x128] ;  /* 0x01004a0000047ab9 */ /* 0x000fe20000000a00 */
[----:B------:R-:W-:Y:S01]  /*c790*/  ULDC.64 UR6, c[0x4][0x8] ;  /* 0x0100020000067ab9 */ /* 0x000fe20000000a00 */
[----:B------:R-:W-:Y:S01]  /*c7a0*/  IMAD.U32 R4, RZ, RZ, UR4 ;  /* 0x00000004ff047e24 */ /* 0x000fe2000f8e00ff */
[----:B------:R0:W1:Y:S01]  /*c7b0*/  LDC.64 R2, c[0x4][R0] ;  /* 0x0100000000027b82 */ /* 0x0000620000000a00 */
[----:B------:R-:W-:Y:S01]  /*c7c0*/  IMAD.U32 R5, RZ, RZ, UR5 ;  /* 0x00000005ff057e24 */ /* 0x000fe2000f8e00ff */
[----:B------:R-:W-:Y:S01]  /*c7d0*/  ULDC.64 UR4, c[0x4][0x130] ;  /* 0x01004c0000047ab9 */ /* 0x000fe20000000a00 */
[----:B------:R-:W-:Y:S01]  /*c7e0*/  IMAD.U32 R10, RZ, RZ, UR6 ;  /* 0x00000006ff0a7e24 */ /* 0x000fe2000f8e00ff */
[----:B------:R-:W-:Y:S01]  /*c7f0*/  MOV R7, UR5 ;  /* 0x0000000500077c02 */ /* 0x000fe20008000f00 */
[----:B------:R-:W-:Y:S02]  /*c800*/  IMAD.U32 R6, RZ, RZ, UR4 ;  /* 0x00000004ff067e24 */ /* 0x000fe4000f8e00ff */
[----:B------:R-:W-:-:S02]  /*c810*/  IMAD.U32 R11, RZ, RZ, UR7 ;  /* 0x00000007ff0b7e24 */ /* 0x000fc4000f8e00ff */
[----:B------:R-:W-:Y:S02]  /*c820*/  IMAD.MOV.U32 R8, RZ, RZ, 0x4e ;  /* 0x0000004eff087424 */ /* 0x000fe400078e00ff */
[----:B------:R-:W-:Y:S02]  /*c830*/  IMAD.MOV.U32 R12, RZ, RZ, 0x1 ;  /* 0x00000001ff0c7424 */ /* 0x000fe400078e00ff */
[----:B0-----:R-:W-:-:S07]  /*c840*/  IMAD.MOV.U32 R13, RZ, RZ, RZ ;  /* 0x000000ffff0d7224 */ /* 0x001fce00078e00ff */
[----:B------:R-:W-:-:S07]  /*c850*/  LEPC R20, `(.L_x_2181) ;  /* 0x000000001014794e */ /* 0x000fce0000000000 */
[----:B-1----:R-:W-:Y:S05]  /*c860*/  CALL.ABS.NOINC R2 ;  /* 0x0000000002007343 */ /* 0x002fea0003c00000 */
.L_x_2181:
[----:B------:R-:W-:Y:S01]  /*c870*/  CS2R R2, SRZ ;  /* 0x0000000000027805 */ /* 0x000fe2000001ff00 */
[----:B------:R-:W-:Y:S06]  /*c880*/  BRA `(.L_x_2154) ;  /* 0x0000000000147947 */ /* 0x000fec0003800000 */
.L_x_2178:
[----:B------:R-:W2:Y:S02]  /*c890*/  LDG.E.64 R2, desc[UR36][R4.64] ;  /* 0x0000002404027981 */ /* 0x000ea4000c1e1b00 */
[----:B--2---:R-:W0:Y:S01]  /*c8a0*/  I2F.F64.U64 R2, R2 ;  /* 0x0000000200027312 */ /* 0x004e220000301800 */
[----:B------:R-:W-:Y:S05]  /*c8b0*/  BRA `(.L_x_2154) ;  /* 0x0000000000087947 */ /* 0x000fea0003800000 */
.L_x_2177:
[----:B------:R-:W2:Y:S02]  /*c8c0*/  LDG.E R2, desc[UR36][R4.64] ;  /* 0x0000002404027981 */ /* 0x000ea4000c1e1900 */
[----:B--2---:R-:W0:Y:S02]  /*c8d0*/  I2F.F64.U32 R2, R2 ;  /* 0x0000000200027312 */ /* 0x004e240000201800 */
.L_x_2154:
        /* <DEDUP_REMOVED lines=52> */
[----:B------:R-:W-:-:S05]  /*cc20*/  IMAD R2, R2, 0x100000, R7 ;  /* 0x0010000002027824 */ /* 0x000fca00078e0207 */
[----:B------:R-:W-:Y:S01]  /*cc30*/  IADD3 R7, R2, -0x200000, RZ ;  /* 0xffe0000002077810 */ /* 0x000fe20007ffe0ff */
[----:B------:R-:W-:-:S03]  /*cc40*/  IMAD.MOV.U32 R2, RZ, RZ, RZ ;  /* 0x000000ffff027224 */ /* 0x000fc600078e00ff */
[----:B------:R-:W0:Y:S03]  /*cc50*/  MUFU.RCP64H R3, R7 ;  /* 0x0000000700037308 */ /* 0x000e260000001800 */
[----:B0-----:R-:W-:-:S08]  /*cc60*/  DFMA R4, -R6, R2, 1 ;  /* 0x3ff000000604742b */ /* 0x001fd00000000102 */
[----:B------:R-:W-:-:S08]  /*cc70*/  DFMA R4, R4, R4, R4 ;  /* 0x000000040404722b */ /* 0x000fd00000000004 */
[----:B------:R-:W-:-:S08]  /*cc80*/  DFMA R4, R2, R4, R2 ;  /* 0x000000040204722b */ /* 0x000fd00000000002 */
[----:B------:R-:W-:-:S11]  /*cc90*/  DFMA R4, R4, 0.0625, R6 ;  /* 0x3fb000000404782b */ /* 0x000fd60000000006 */
.L_x_2183:
[----:B------:R-:W-:Y:S05]  /*cca0*/  BSYNC B0 ;  /* 0x0000000000007941 */ /* 0x000fea0003800000 */
.L_x_2182:
        /* <DEDUP_REMOVED lines=11> */
[----:B0-----:R-:W-:Y:S01]  /*cd60*/  STG.E.U8 desc[UR36][R16.64], R5 ;  /* 0x0000000510007986 */ /* 0x001fe2000c101124 */
[----:B------:R-:W-:Y:S05]  /*cd70*/  EXIT ;  /* 0x000000000000794d */ /* 0x000fea0003800000 */
.L_x_2187:
[----:B------:R-:W0:Y:S02]  /*cd80*/  F2I.S64.F64.TRUNC R4, R4 ;  /* 0x0000000400047311 */ /* 0x000e24000030d900 */
[----:B0-----:R-:W-:-:S05]  /*cd90*/  IMAD.MOV.U32 R3, RZ, RZ, R4 ;  /* 0x000000ffff037224 */ /* 0x001fca00078e0004 */
[----:B------:R-:W-:Y:S01]  /*cda0*/  STG.E.U8 desc[UR36][R16.64], R3 ;  /* 0x0000000310007986 */ /* 0x000fe2000c101124 */
[----:B------:R-:W-:Y:S05]  /*cdb0*/  EXIT ;  /* 0x000000000000794d */ /* 0x000fea0003800000 */
.L_x_2186:
[----:B------:R-:W-:-:S13]  /*cdc0*/  ISETP.NE.AND P0, PT, R0, 0x2, PT ;  /* 0x000000020000780c */ /* 0x000fda0003f05270 */
[----:B------:R-:W-:Y:S05]  /*cdd0*/  @!P0 BRA `(.L_x_2189) ;  /* 0x0000000000288947 */ /* 0x000fea0003800000 */
[----:B------:R-:W-:-:S13]  /*cde0*/  ISETP.NE.AND P0, PT, R0, 0x3, PT ;  /* 0x000000030000780c */ /* 0x000fda0003f05270 */
[----:B------:R-:W-:Y:S05]  /*cdf0*/  @!P0 BRA `(.L_x_2190) ;  /* 0x0000000000148947 */ /* 0x000fea0003800000 */
[----:B------:R-:W-:-:S13]  /*ce00*/  ISETP.NE.AND P0, PT, R0, 0x4, PT ;  /* 0x000000040000780c */ /* 0x000fda0003f05270 */
[----:B------:R-:W-:Y:S05]  /*ce10*/  @P0 BRA `(.L_x_2188) ;  /* 0x0000000c00880947 */ /* 0x000fea0003800000 */
[----:B------:R-:W0:Y:S02]  /*ce20*/  F2I.S64.F64.TRUNC R4, R4 ;  /* 0x0000000400047311 */ /* 0x000e24000030d900 */
[----:B0-----:R-:W-:Y:S01]  /*ce30*/  STG.E.64 desc[UR36][R16.64], R4 ;  /* 0x0000000410007986 */ /* 0x001fe2000c101b24 */
[----:B------:R-:W-:Y:S05]  /*ce40*/  EXIT ;  /* 0x000000000000794d */ /* 0x000fea0003800000 */
.L_x_2190:
[----:B------:R-:W0:Y:S02]  /*ce50*/  F2I.F64.TRUNC R5, R4 ;  /* 0x0000000400057311 */ /* 0x000e24000030d100 */
[----:B0-----:R-:W-:Y:S01]  /*ce60*/  STG.E desc[UR36][R16.64], R5 ;  /* 0x0000000510007986 */ /* 0x001fe2000c101924 */
[----:B------:R-:W-:Y:S05]  /*ce70*/  EXIT ;  /* 0x000000000000794d */ /* 0x000fea0003800000 */
.L_x_2189:
[----:B------:R-:W0:Y:S02]  /*ce80*/  F2I.F64.TRUNC R5, R4 ;  /* 0x0000000400057311 */ /* 0x000e24000030d100 */
[----:B0-----:R-:W-:Y:S01]  /*ce90*/  STG.E.U16 desc[UR36][R16.64], R5 ;  /* 0x0000000510007986 */ /* 0x001fe2000c101524 */
[----:B------:R-:W-:Y:S05]  /*cea0*/  EXIT ;  /* 0x000000000000794d */ /* 0x000fea0003800000 */
.L_x_2185:
        /* <DEDUP_REMOVED lines=11> */
[----:B------:R-:W-:Y:S01]  /*cf60*/  STG.E desc[UR36][R16.64], R3 ;  /* 0x0000000310007986 */ /* 0x000fe2000c101924 */
[----:B------:R-:W-:Y:S05]  /*cf70*/  EXIT ;  /* 0x000000000000794d */ /* 0x000fea0003800000 */
.L_x_2192:
[----:B------:R-:W-:Y:S01]  /*cf80*/  UMOV UR4, 0xf0000000 ;  /* 0xf000000000047882 */ /* 0x000fe20000000000 */
[----:B------:R-:W-:Y:S01]  /*cf90*/  UMOV UR5, 0x380fffff ;  /* 0x380fffff00057882 */ /* 0x000fe20000000000 */
[----:B------:R-:W0:Y:S01]  /*cfa0*/  F2F.F32.F64 R0, R4 ;  /* 0x0000000400007310 */ /* 0x000e220000301000 */
[----:B------:R-:W-:-:S14]  /*cfb0*/  DSETP.GEU.AND P0, PT, |R4|, UR4, PT ;  /* 0x0000000404007e2a */ /* 0x000fdc000bf0e200 */
[----:B0-----:R-:W-:-:S05]  /*cfc0*/  @!P0 FMUL R0, R0, 1.175494350822287508e-38 ;  /* 0x0080000000008820 */ /* 0x001fca0000400000 */
[----:B------:R-:W-:-:S05]  /*cfd0*/  F2FP.F16.F32.PACK_AB R0, RZ, R0 ;  /* 0x00000000ff00723e */ /* 0x000fca00000000ff */
[----:B------:R-:W-:Y:S01]  /*cfe0*/  STG.E.U16 desc[UR36][R16.64], R0 ;  /* 0x0000000010007986 */ /* 0x000fe2000c101524 */
[----:B------:R-:W-:Y:S05]  /*cff0*/  EXIT ;  /* 0x000000000000794d */ /* 0x000fea0003800000 */
.L_x_2191:
        /* <DEDUP_REMOVED lines=12> */
[----:B------:R-:W-:Y:S01]  /*d0c0*/  STG.E.64 desc[UR36][R16.64], R2 ;  /* 0x0000000210007986 */ /* 0x000fe2000c101b24 */
[----:B------:R-:W-:Y:S05]  /*d0d0*/  EXIT ;  /* 0x000000000000794d */ /* 0x000fea0003800000 */
.L_x_2194:
[----:B------:R-:W-:Y:S01]  /*d0e0*/  UMOV UR4, 0xf0000000 ;  /* 0xf000000000047882 */ /* 0x000fe20000000000 */
[----:B------:R-:W-:Y:S01]  /*d0f0*/  UMOV UR5, 0x380fffff ;  /* 0x380fffff00057882 */ /* 0x000fe20000000000 */
[----:B------:R-:W0:Y:S01]  /*d100*/  F2F.F32.F64 R0, R4 ;  /* 0x0000000400007310 */ /* 0x000e220000301000 */
[----:B------:R-:W-:-:S14]  /*d110*/  DSETP.GEU.AND P0, PT, |R4|, UR4, PT ;  /* 0x0000000404007e2a */ /* 0x000fdc000bf0e200 */
[----:B0-----:R-:W-:-:S05]  /*d120*/  @!P0 FMUL R0, R0, 1.175494350822287508e-38 ;  /* 0x0080000000008820 */ /* 0x001fca0000400000 */
[----:B------:R-:W-:-:S04]  /*d130*/  F2FP.F16.F32.PACK_AB R3, RZ, R0 ;  /* 0x00000000ff03723e */ /* 0x000fc800000000ff */
[----:B------:R-:W-:-:S05]  /*d140*/  PRMT R3, R3, 0x5410, RZ ;  /* 0x0000541003037816 */ /* 0x000fca00000000ff */
[----:B------:R-:W-:Y:S01]  /*d150*/  STG.E desc[UR36][R16.64], R3 ;  /* 0x0000000310007986 */ /* 0x000fe2000c101924 */
[----:B------:R-:W-:Y:S05]  /*d160*/  EXIT ;  /* 0x000000000000794d */ /* 0x000fea0003800000 */
.L_x_2193:
[----:B------:R-:W-:Y:S01]  /*d170*/  STG.E.64 desc[UR36][R16.64], R4 ;  /* 0x0000000410007986 */ /* 0x000fe2000c101b24 */
[----:B------:R-:W-:Y:S05]  /*d180*/  EXIT ;  /* 0x000000000000794d */ /* 0x000fea0003800000 */
.L_x_2184:
        /* <DEDUP_REMOVED lines=10> */
[----:B------:R-:W-:Y:S01]  /*d230*/  STG.E.U8 desc[UR36][R16.64], R3 ;  /* 0x0000000310007986 */ /* 0x000fe2000c101124 */
[----:B------:R-:W-:Y:S05]  /*d240*/  EXIT ;  /* 0x000000000000794d */ /* 0x000fea0003800000 */
.L_x_2197:
[----:B------:R-:W-:-:S05]  /*d250*/  CS2R R6, SRZ ;  /* 0x0000000000067805 */ /* 0x000fca000001ff00 */
[----:B------:R-:W-:Y:S01]  /*d260*/  STG.E.128 desc[UR36][R16.64], R4 ;  /* 0x0000000410007986 */ /* 0x000fe2000c101d24 */
[----:B------:R-:W-:Y:S05]  /*d270*/  EXIT ;  /* 0x000000000000794d */ /* 0x000fea0003800000 */
.L_x_2196:
        /* <DEDUP_REMOVED lines=25> */
.L_x_2201:
[----:B------:R-:W-:Y:S05]  /*d410*/  BSYNC B0 ;  /* 0x0000000000007941 */ /* 0x000fea0003800000 */
.L_x_2200:
[----:B------:R-:W-:-:S05]  /*d420*/  LOP3.LUT R3, R0, R3, RZ, 0xfc, !PT ;  /* 0x0000000300037212 */ /* 0x000fca00078efcff */
[----:B------:R-:W-:Y:S01]  /*d430*/  STG.E.U8 desc[UR36][R16.64], R3 ;  /* 0x0000000310007986 */ /* 0x000fe2000c101124 */
[----:B------:R-:W-:Y:S05]  /*d440*/  EXIT ;  /* 0x000000000000794d */ /* 0x000fea0003800000 */
.L_x_2199:
        /* <DEDUP_REMOVED lines=17> */
.L_x_2203:
[----:B------:R-:W-:Y:S01]  /*d560*/  IMAD.MOV.U32 R0, RZ, RZ, 0x7f ;  /* 0x0000007fff007424 */ /* 0x000fe200078e00ff */
[----:B------:R-:W-:-:S04]  /*d570*/  ISETP.GT.U32.AND P0, PT, R2, 0x7f800000, PT ;  /* 0x7f8000000200780c */ /* 0x000fc80003f04070 */
[----:B------:R-:W-:-:S09]  /*d580*/  SEL R0, R0, 0x7c, P0 ;  /* 0x0000007c00007807 */ /* 0x000fd20000000000 */
.L_x_2204:
[----:B------:R-:W-:Y:S05]  /*d590*/  BSYNC B0 ;  /* 0x0000000000007941 */ /* 0x000fea0003800000 */
.L_x_2202:
[----:B------:R-:W-:-:S04]  /*d5a0*/  LOP3.LUT R2, R3, 0x80000000, RZ, 0xc0, !PT ;  /* 0x8000000003027812 */ /* 0x000fc800078ec0ff */
[----:B------:R-:W-:-:S04]  /*d5b0*/  SHF.R.U32.HI R3, RZ, 0x18, R2 ;  /* 0x00000018ff037819 */ /* 0x000fc80000011602 */
[----:B------:R-:W-:-:S05]  /*d5c0*/  LOP3.LUT R3, R0, R3, RZ, 0xfc, !PT ;  /* 0x0000000300037212 */ /* 0x000fca00078efcff */
[----:B------:R-:W-:Y:S01]  /*d5d0*/  STG.E.U8 desc[UR36][R16.64], R3 ;  /* 0x0000000310007986 */ /* 0x000fe2000c101124 */
[----:B------:R-:W-:Y:S05]  /*d5e0*/  EXIT ;  /* 0x000000000000794d */ /* 0x000fea0003800000 */
.L_x_2198:
[----:B------:R-:W-:Y:S01]  /*d5f0*/  UMOV UR4, 0xf0000000 ;  /* 0xf000000000047882 */ /* 0x000fe20000000000 */
[----:B------:R-:W-:Y:S01]  /*d600*/  UMOV UR5, 0x380fffff ;  /* 0x380fffff00057882 */ /* 0x000fe20000000000 */
[----:B------:R-:W0:Y:S01]  /*d610*/  F2F.F32.F64 R0, R4 ;  /* 0x0000000400007310 */ /* 0x000e220000301000 */
[----:B------:R-:W-:-:S14]  /*d620*/  DSETP.GEU.AND P0, PT, |R4|, UR4, PT ;  /* 0x0000000404007e2a */ /* 0x000fdc000bf0e200 */
[----:B0-----:R-:W-:-:S05]  /*d630*/  @!P0 FMUL R0, R0, 1.175494350822287508e-38 ;  /* 0x0080000000008820 */ /* 0x001fca0000400000 */
[----:B------:R-:W-:-:S05]  /*d640*/  F2FP.BF16.F32.PACK_AB R0, RZ, R0 ;  /* 0x00000000ff00723e */ /* 0x000fca00000010ff */
[----:B------:R-:W-:Y:S01]  /*d650*/  STG.E.U16 desc[UR36][R16.64], R0 ;  /* 0x0000000010007986 */ /* 0x000fe2000c101524 */
[----:B------:R-:W-:Y:S05]  /*d660*/  EXIT ;  /* 0x000000000000794d */ /* 0x000fea0003800000 */
.L_x_2195:
        /* <DEDUP_REMOVED lines=9> */
[----:B0-----:R-:W-:Y:S01]  /*d700*/  STG.E.U16 desc[UR36][R16.64], R5 ;  /* 0x0000000510007986 */ /* 0x001fe2000c101524 */
[----:B------:R-:W-:Y:S05]  /*d710*/  EXIT ;  /* 0x000000000000794d */ /* 0x000fea0003800000 */
.L_x_2207:
        /* <DEDUP_REMOVED lines=21> */
.L_x_2210:
[----:B------:R-:W-:-:S04]  /*d870*/  LOP3.LUT R2, R3, 0x80000000, RZ, 0xc0, !PT ;  /* 0x8000000003027812 */ /* 0x000fc800078ec0ff */
[----:B------:R-:W-:-:S04]  /*d880*/  SHF.R.U32.HI R3, RZ, 0x18, R2 ;  /* 0x00000018ff037819 */ /* 0x000fc80000011602 */
[----:B------:R-:W-:-:S04]  /*d890*/  LOP3.LUT R0, R0, R3, RZ, 0xfc, !PT ;  /* 0x0000000300007212 */ /* 0x000fc800078efcff */
[----:B------:R-:W-:-:S07]  /*d8a0*/  PRMT R8, R0, 0x7610, R8 ;  /* 0x0000761000087816 */ /* 0x000fce0000000008 */
.L_x_2209:
[----:B------:R-:W-:Y:S05]  /*d8b0*/  BSYNC B0 ;  /* 0x0000000000007941 */ /* 0x000fea0003800000 */
.L_x_2208:
[----:B------:R-:W-:Y:S01]  /*d8c0*/  STG.E.U8 desc[UR36][R16.64], R8 ;  /* 0x0000000810007986 */ /* 0x000fe2000c101124 */
[----:B------:R-:W-:Y:S05]  /*d8d0*/  EXIT ;  /* 0x000000000000794d */ /* 0x000fea0003800000 */
.L_x_2206:
        /* <DEDUP_REMOVED lines=21> */
.L_x_2213:
[----:B------:R-:W-:-:S04]  /*da30*/  LOP3.LUT R2, R3, 0x80000000, RZ, 0xc0, !PT ;  /* 0x8000000003027812 */ /* 0x000fc800078ec0ff */
[----:B------:R-:W-:-:S04]  /*da40*/  SHF.R.U32.HI R3, RZ, 0x18, R2 ;  /* 0x00000018ff037819 */ /* 0x000fc80000011602 */
[----:B------:R-:W-:-:S04]  /*da50*/  LOP3.LUT R0, R0, R3, RZ, 0xfc, !PT ;  /* 0x0000000300007212 */ /* 0x000fc800078efcff */
[----:B------:R-:W-:-:S07]  /*da60*/  PRMT R8, R0, 0x7610, R8 ;  /* 0x0000761000087816 */ /* 0x000fce0000000008 */
.L_x_2212:
[----:B------:R-:W-:Y:S05]  /*da70*/  BSYNC B0 ;  /* 0x0000000000007941 */ /* 0x000fea0003800000 */
.L_x_2211:
[----:B------:R-:W-:Y:S01]  /*da80*/  STG.E.U8 desc[UR36][R16.64], R8 ;  /* 0x0000000810007986 */ /* 0x000fe2000c101124 */
[----:B------:R-:W-:Y:S05]  /*da90*/  EXIT ;  /* 0x000000000000794d */ /* 0x000fea0003800000 */
.L_x_2205:
        /* <DEDUP_REMOVED lines=22> */
[----:B------:R-:W-:-:S05]  /*dc00*/  @!P0 IADD3 R0, R2, RZ, RZ ;  /* 0x000000ff02008210 */ /* 0x000fca0007ffe0ff */
[----:B------:R-:W-:-:S05]  /*dc10*/  @P1 IMAD.MOV.U32 R3, RZ, RZ, R0 ;  /* 0x000000ffff031224 */ /* 0x000fca00078e0000 */
[----:B------:R-:W-:Y:S01]  /*dc20*/  STG.E.U8 desc[UR36][R16.64], R3 ;  /* 0x0000000310007986 */ /* 0x000fe2000c101124 */
[----:B------:R-:W-:Y:S05]  /*dc30*/  EXIT ;  /* 0x000000000000794d */ /* 0x000fea0003800000 */
.L_x_2188:
        /* <DEDUP_REMOVED lines=16> */
.L_x_2216:
[----:B------:R-:W-:Y:S05]  /*dd40*/  EXIT ;  /* 0x000000000000794d */ /* 0x000fea0003800000 */
.L_x_2215:
[----:B------:R-:W0:Y:S02]  /*dd50*/  F2I.U64.F64.TRUNC R4, R4 ;  /* 0x0000000400047311 */ /* 0x000e24000030d800 */
[----:B0-----:R-:W-:Y:S01]  /*dd60*/  STG.E.64 desc[UR36][R16.64], R4 ;  /* 0x0000000410007986 */ /* 0x001fe2000c101b24 */
[----:B------:R-:W-:Y:S05]  /*dd70*/  EXIT ;  /* 0x000000000000794d */ /* 0x000fea0003800000 */
.L_x_2214:
[----:B------:R-:W0:Y:S02]  /*dd80*/  F2I.U32.F64.TRUNC R5, R4 ;  /* 0x0000000400057311 */ /* 0x000e24000030d000 */
[----:B0-----:R-:W-:Y:S01]  /*dd90*/  STG.E desc[UR36][R16.64], R5 ;  /* 0x0000000510007986 */ /* 0x001fe2000c101924 */
[----:B------:R-:W-:Y:S05]  /*dda0*/  EXIT ;  /* 0x000000000000794d */ /* 0x000fea0003800000 */
.L_x_2217:
        /* <DEDUP_REMOVED lines=13> */
.L_x_2732:


//--------------------- .text._ZN2at6native27unrolled_elementwise_kernelIZZZNS0_16cosh_kernel_cudaERNS_18TensorIteratorBaseEENKUlvE0_clEvENKUlvE_clEvEUldE_St5arrayIPcLm2EELi4E23TrivialOffsetCalculatorILi1EjESB_NS0_6memory12LoadWithCastILi1EEENSC_13StoreWithCastILi1EEEEEviT_T0_T2_T3_T4_T5_ --------------------------
	.section	.text._ZN2at6native27unrolled_elementwise_kernelIZZZNS0_16cosh_kernel_cudaERNS_18TensorIteratorBaseEENKUlvE0_clEvENKUlvE_clEvEUldE_St5arrayIPcLm2EELi4E23TrivialOffsetCalculatorILi1EjESB_NS0_6memory12LoadWithCastILi1EEENSC_13StoreWithCastILi1EEEEEviT_T0_T2_T3_T4_T5_,"ax",@progbits
	.align	128
        .global         _ZN2at6native27unrolled_elementwise_kernelIZZZNS0_16cosh_kernel_cudaERNS_18TensorIteratorBaseEENKUlvE0_clEvENKUlvE_clEvEUldE_St5arrayIPcLm2EELi4E23TrivialOffsetCalculatorILi1EjESB_NS0_6memory12LoadWithCastILi1EEENSC_13StoreWithCastILi1EEEEEviT_T0_T2_T3_T4_T5_
        .type           _ZN2at6native27unrolled_elementwise_kernelIZZZNS0_16cosh_kernel_cudaERNS_18TensorIteratorBaseEENKUlvE0_clEvENKUlvE_clEvEUldE_St5arrayIPcLm2EELi4E23TrivialOffsetCalculatorILi1EjESB_NS0_6memory12LoadWithCastILi1EEENSC_13StoreWithCastILi1EEEEEviT_T0_T2_T3_T4_T5_,@function
        .size           _ZN2at6native27unrolled_elementwise_kernelIZZZNS0_16cosh_kernel_cudaERNS_18TensorIteratorBaseEENKUlvE0_clEvENKUlvE_clEvEUldE_St5arrayIPcLm2EELi4E23TrivialOffsetCalculatorILi1EjESB_NS0_6memory12LoadWithCastILi1EEENSC_13StoreWithCastILi1EEEEEviT_T0_T2_T3_T4_T5_,(.L_x_2733 - _ZN2at6native27unrolled_elementwise_kernelIZZZNS0_16cosh_kernel_cudaERNS_18TensorIteratorBaseEENKUlvE0_clEvENKUlvE_clEvEUldE_St5arrayIPcLm2EELi4E23TrivialOffsetCalculatorILi1EjESB_NS0_6memory12LoadWithCastILi1EEENSC_13StoreWithCastILi1EEEEEviT_T0_T2_T3_T4_T5_)
        .other          _ZN2at6native27unrolled_elementwise_kernelIZZZNS0_16cosh_kernel_cudaERNS_18TensorIteratorBaseEENKUlvE0_clEvENKUlvE_clEvEUldE_St5arrayIPcLm2EELi4E23TrivialOffsetCalculatorILi1EjESB_NS0_6memory12LoadWithCastILi1EEENSC_13StoreWithCastILi1EEEEEviT_T0_T2_T3_T4_T5_,@"STO_CUDA_ENTRY STV_DEFAULT"
_ZN2at6native27unrolled_elementwise_kernelIZZZNS0_16cosh_kernel_cudaERNS_18TensorIteratorBaseEENKUlvE0_clEvENKUlvE_clEvEUldE_St5arrayIPcLm2EELi4E23TrivialOffsetCalculatorILi1EjESB_NS0_6memory12LoadWithCastILi1EEENSC_13StoreWithCastILi1EEEEEviT_T0_T2_T3_T4_T5_:
.text._ZN2at6native27unrolled_elementwise_kernelIZZZNS0_16cosh_kernel_cudaERNS_18TensorIteratorBaseEENKUlvE0_clEvENKUlvE_clEvEUldE_St5arrayIPcLm2EELi4E23TrivialOffsetCalculatorILi1EjESB_NS0_6memory12LoadWithCastILi1EEENSC_13StoreWithCastILi1EEEEEviT_T0_T2_T3_T4_T5_:
[----:B------:R-:W0:Y:S01]  /*0000*/  LDC R1, c[0x0][0x28] ;  /* 0x00000a00ff017b82 */ /* 0x000e220000000800 */
[----:B------:R-:W1:Y:S07]  /*0010*/  S2R R26, SR_CTAID.X ;  /* 0x00000000001a7919 */ /* 0x000e6e0000002500 */
[----:B------:R-:W1:Y:S01]  /*0020*/  LDC R3, c[0x0][0x210] ;  /* 0x00008400ff037b82 */ /* 0x000e620000000800 */
[----:B------:R-:W-:Y:S01]  /*0030*/  ULDC.64 UR36, c[0x0][0x208] ;  /* 0x0000820000247ab9 */ /* 0x000fe20000000a00 */
[----:B------:R-:W-:Y:S01]  /*0040*/  BSSY B6, `(.L_x_2218) ;  /* 0x00000fe000067945 */ /* 0x000fe20003800000 */
[----:B------:R-:W2:Y:S01]  /*0050*/  S2R R23, SR_TID.X ;  /* 0x0000000000177919 */ /* 0x000ea20000002100 */
[----:B------:R-:W-:-:S02]  /*0060*/  CS2R R24, SRZ ;  /* 0x0000000000187805 */ /* 0x000fc4000001ff00 */
[----:B------:R-:W-:Y:S02]  /*0070*/  CS2R R28, SRZ ;  /* 0x00000000001c7805 */ /* 0x000fe4000001ff00 */
        /* <DEDUP_REMOVED lines=22> */
[----:B--2---:R0:W1:Y:S01]  /*01e0*/  I2F.F64.S16 R28, R4 ;  /* 0x00000004001c7312 */ /* 0x0040620000101c00 */
[----:B------:R-:W-:Y:S05]  /*01f0*/  BRA `(.L_x_2225) ;  /* 0x0000000c00807947 */ /* 0x000fea0003800000 */
.L_x_2223:
[----:B------:R-:W2:Y:S02]  /*0200*/  LDG.E.U8 R4, desc[UR36][R4.64] ;  /* 0x0000002404047981 */ /* 0x000ea4000c1e1100 */
[----:B--2---:R0:W1:Y:S01]  /*0210*/  I2F.F64.U16 R28, R4 ;  /* 0x00000004001c7312 */ /* 0x0040620000101800 */
[----:B------:R-:W-:Y:S05]  /*0220*/  BRA `(.L_x_2225) ;  /* 0x0000000c00747947 */ /* 0x000fea0003800000 */
.L_x_2222:
        /* <DEDUP_REMOVED lines=9> */
.L_x_2227:
[----:B------:R-:W2:Y:S02]  /*02c0*/  LDG.E R4, desc[UR36][R4.64] ;  /* 0x0000002404047981 */ /* 0x000ea4000c1e1900 */
[----:B--2---:R1:W2:Y:S01]  /*02d0*/  I2F.F64 R28, R4 ;  /* 0x00000004001c7312 */ /* 0x0042a20000201c00 */
[----:B------:R-:W-:Y:S05]  /*02e0*/  BRA `(.L_x_2225) ;  /* 0x0000000c00447947 */ /* 0x000fea0003800000 */
.L_x_2226:
[----:B------:R-:W2:Y:S02]  /*02f0*/  LDG.E.U16 R4, desc[UR36][R4.64] ;  /* 0x0000002404047981 */ /* 0x000ea4000c1e1500 */
[----:B--2---:R3:W4:Y:S01]  /*0300*/  I2F.F64.S16 R28, R4 ;  /* 0x00000004001c7312 */ /* 0x0047220000101c00 */
[----:B------:R-:W-:Y:S05]  /*0310*/  BRA `(.L_x_2225) ;  /* 0x0000000c00387947 */ /* 0x000fea0003800000 */
.L_x_2221:
        /* <DEDUP_REMOVED lines=10> */
.L_x_2229:
[----:B------:R-:W2:Y:S02]  /*03c0*/  LDG.E.U16 R0, desc[UR36][R4.64] ;  /* 0x0000002404007981 */ /* 0x000ea4000c1e1500 */
[----:B--2---:R-:W-:-:S05]  /*03d0*/  HADD2.F32 R0, -RZ, R0.H0_H0 ;  /* 0x20000000ff007230 */ /* 0x004fca0000004100 */
[----:B------:R-:W-:-:S04]  /*03e0*/  FMUL.FTZ R0, R0, 1 ;  /* 0x3f80000000007820 */ /* 0x000fc80000410000 */
[----:B------:R0:W1:Y:S01]  /*03f0*/  F2F.F64.F32 R28, R0 ;  /* 0x00000000001c7310 */ /* 0x0000620000201800 */
[----:B------:R-:W-:Y:S05]  /*0400*/  BRA `(.L_x_2225) ;  /* 0x0000000800fc7947 */ /* 0x000fea0003800000 */
.L_x_2228:
        /* <DEDUP_REMOVED lines=10> */
.L_x_2231:
[----:B------:R-:W2:Y:S02]  /*04b0*/  LDG.E.U16 R4, desc[UR36][R4.64] ;  /* 0x0000002404047981 */ /* 0x000ea4000c1e1500 */
[----:B--2---:R-:W-:-:S05]  /*04c0*/  HADD2.F32 R0, -RZ, R4.H0_H0 ;  /* 0x20000004ff007230 */ /* 0x004fca0000004100 */
[----:B------:R-:W-:-:S04]  /*04d0*/  FMUL.FTZ R0, R0, 1 ;  /* 0x3f80000000007820 */ /* 0x000fc80000410000 */
[----:B------:R0:W1:Y:S01]  /*04e0*/  F2F.F64.F32 R28, R0 ;  /* 0x00000000001c7310 */ /* 0x0000620000201800 */
[----:B------:R-:W-:Y:S05]  /*04f0*/  BRA `(.L_x_2225) ;  /* 0x0000000800c07947 */ /* 0x000fea0003800000 */
.L_x_2230:
[----:B------:R0:W5:Y:S01]  /*0500*/  LDG.E.64 R28, desc[UR36][R4.64] ;  /* 0x00000024041c7981 */ /* 0x000162000c1e1b00 */
[----:B------:R-:W-:Y:S05]  /*0510*/  BRA `(.L_x_2225) ;  /* 0x0000000800b87947 */ /* 0x000fea0003800000 */
.L_x_2220:
        /* <DEDUP_REMOVED lines=13> */
.L_x_2234:
[----:B------:R0:W5:Y:S01]  /*05f0*/  LDG.E.64 R28, desc[UR36][R4.64] ;  /* 0x00000024041c7981 */ /* 0x000162000c1e1b00 */
[----:B------:R-:W-:Y:S05]  /*0600*/  BRA `(.L_x_2225) ;  /* 0x00000008007c7947 */ /* 0x000fea0003800000 */
.L_x_2233:
        /* <DEDUP_REMOVED lines=24> */
[----:B------:R-:W-:-:S05]  /*0790*/  LOP3.LUT R7, R7, 0x80000000, R0, 0xf8, !PT ;  /* 0x8000000007077812 */ /* 0x000fca00078ef800 */
[----:B------:R-:W-:-:S04]  /*07a0*/  FMUL.FTZ R7, R7, 1 ;  /* 0x3f80000007077820 */ /* 0x000fc80000410000 */
[----:B------:R0:W1:Y:S01]  /*07b0*/  F2F.F64.F32 R28, R7 ;  /* 0x00000007001c7310 */ /* 0x0000620000201800 */
[----:B------:R-:W-:Y:S05]  /*07c0*/  BRA `(.L_x_2225) ;  /* 0x00000008000c7947 */ /* 0x000fea0003800000 */
.L_x_2236:
        /* <DEDUP_REMOVED lines=12> */
[----:B------:R-:W-:-:S05]  /*0890*/  LOP3.LUT R0, R3, 0x80000000, R0, 0xf8, !PT ;  /* 0x8000000003007812 */ /* 0x000fca00078ef800 */
[----:B------:R-:W-:-:S04]  /*08a0*/  FMUL.FTZ R0, R0, 1 ;  /* 0x3f80000000007820 */ /* 0x000fc80000410000 */
[----:B------:R0:W1:Y:S01]  /*08b0*/  F2F.F64.F32 R28, R0 ;  /* 0x00000000001c7310 */ /* 0x0000620000201800 */
[----:B------:R-:W-:Y:S05]  /*08c0*/  BRA `(.L_x_2225) ;  /* 0x0000000400cc7947 */ /* 0x000fea0003800000 */
.L_x_2235:
[----:B------:R-:W2:Y:S02]  /*08d0*/  LDG.E.U16 R0, desc[UR36][R4.64] ;  /* 0x0000002404007981 */ /* 0x000ea4000c1e1500 */
[----:B--2---:R-:W-:-:S04]  /*08e0*/  IMAD.U32 R0, R0, 0x10000, RZ ;  /* 0x0001000000007824 */ /* 0x004fc800078e00ff */
[----:B------:R-:W-:-:S04]  /*08f0*/  FMUL.FTZ R0, R0, 1 ;  /* 0x3f80000000007820 */ /* 0x000fc80000410000 */
[----:B------:R0:W1:Y:S01]  /*0900*/  F2F.F64.F32 R28, R0 ;  /* 0x00000000001c7310 */ /* 0x0000620000201800 */
[----:B------:R-:W-:Y:S05]  /*0910*/  BRA `(.L_x_2225) ;  /* 0x0000000400b87947 */ /* 0x000fea0003800000 */
.L_x_2232:
        /* <DEDUP_REMOVED lines=9> */
[----:B--2---:R0:W1:Y:S01]  /*09b0*/  I2F.F64.U16 R28, R4 ;  /* 0x00000004001c7312 */ /* 0x0040620000101800 */
[----:B------:R-:W-:Y:S05]  /*09c0*/  BRA `(.L_x_2225) ;  /* 0x00000004008c7947 */ /* 0x000fea0003800000 */
.L_x_2239:
        /* <DEDUP_REMOVED lines=21> */
.L_x_2243:
[----:B------:R-:W-:Y:S05]  /*0b20*/  BSYNC B1 ;  /* 0x0000000000017941 */ /* 0x000fea0003800000 */
.L_x_2242:
[----:B------:R-:W-:Y:S01]  /*0b30*/  LEA R5, R0, 0x3b800000, 0x17 ;  /* 0x3b80000000057811 */ /* 0x000fe200078eb8ff */
[----:B------:R-:W-:-:S05]  /*0b40*/  IMAD.SHL.U32 R0, R3, 0x100000, RZ ;  /* 0x0010000003007824 */ /* 0x000fca00078e00ff */
[----:B------:R-:W-:-:S07]  /*0b50*/  LOP3.LUT R0, R5, R0, R6, 0xfe, !PT ;  /* 0x0000000005007212 */ /* 0x000fce00078efe06 */
.L_x_2241:
[----:B------:R-:W-:Y:S05]  /*0b60*/  BSYNC B0 ;  /* 0x0000000000007941 */ /* 0x000fea0003800000 */
.L_x_2240:
[----:B------:R-:W-:-:S04]  /*0b70*/  FMUL.FTZ R0, R0, 1 ;  /* 0x3f80000000007820 */ /* 0x000fc80000410000 */
[----:B------:R0:W1:Y:S01]  /*0b80*/  F2F.F64.F32 R28, R0 ;  /* 0x00000000001c7310 */ /* 0x0000620000201800 */
[----:B------:R-:W-:Y:S05]  /*0b90*/  BRA `(.L_x_2225) ;  /* 0x0000000400187947 */ /* 0x000fea0003800000 */
.L_x_2238:
        /* <DEDUP_REMOVED lines=21> */
.L_x_2247:
[----:B------:R-:W-:Y:S05]  /*0cf0*/  BSYNC B1 ;  /* 0x0000000000017941 */ /* 0x000fea0003800000 */
.L_x_2246:
[----:B------:R-:W-:Y:S01]  /*0d00*/  LEA R5, R0, 0x37800000, 0x17 ;  /* 0x3780000000057811 */ /* 0x000fe200078eb8ff */
[----:B------:R-:W-:-:S05]  /*0d10*/  IMAD.SHL.U32 R0, R3, 0x200000, RZ ;  /* 0x0020000003007824 */ /* 0x000fca00078e00ff */
[----:B------:R-:W-:-:S07]  /*0d20*/  LOP3.LUT R0, R5, R0, R6, 0xfe, !PT ;  /* 0x0000000005007212 */ /* 0x000fce00078efe06 */
.L_x_2245:
[----:B------:R-:W-:Y:S05]  /*0d30*/  BSYNC B0 ;  /* 0x0000000000007941 */ /* 0x000fea0003800000 */
.L_x_2244:
[----:B------:R-:W-:-:S04]  /*0d40*/  FMUL.FTZ R0, R0, 1 ;  /* 0x3f80000000007820 */ /* 0x000fc80000410000 */
[----:B------:R0:W1:Y:S01]  /*0d50*/  F2F.F64.F32 R28, R0 ;  /* 0x00000000001c7310 */ /* 0x0000620000201800 */
[----:B------:R-:W-:Y:S05]  /*0d60*/  BRA `(.L_x_2225) ;  /* 0x0000000000a47947 */ /* 0x000fea0003800000 */
.L_x_2237:
        /* <DEDUP_REMOVED lines=14> */
.L_x_2251:
[----:B------:R-:W-:Y:S05]  /*0e50*/  BSYNC B0 ;  /* 0x0000000000007941 */ /* 0x000fea0003800000 */
.L_x_2250:
[----:B------:R-:W-:-:S04]  /*0e60*/  FMUL.FTZ R0, R0, 1 ;  /* 0x3f80000000007820 */ /* 0x000fc80000410000 */
[----:B------:R0:W1:Y:S01]  /*0e70*/  F2F.F64.F32 R28, R0 ;  /* 0x00000000001c7310 */ /* 0x0000620000201800 */
[----:B------:R-:W-:Y:S05]  /*0e80*/  BRA `(.L_x_2225) ;  /* 0x00000000005c7947 */ /* 0x000fea0003800000 */
.L_x_2224:
        /* <DEDUP_REMOVED lines=16> */
.L_x_2252:
[----:B------:R-:W-:Y:S01]  /*0f90*/  CS2R R28, SRZ ;  /* 0x00000000001c7805 */ /* 0x000fe2000001ff00 */
[----:B------:R-:W-:Y:S06]  /*0fa0*/  BRA `(.L_x_2225) ;  /* 0x0000000000147947 */ /* 0x000fec0003800000 */
.L_x_2249:
[----:B------:R-:W2:Y:S02]  /*0fb0*/  LDG.E.64 R28, desc[UR36][R4.64] ;  /* 0x00000024041c7981 */ /* 0x000ea4000c1e1b00 */
[----:B--2---:R-:W0:Y:S01]  /*0fc0*/  I2F.F64.U64 R28, R28 ;  /* 0x0000001c001c7312 */ /* 0x004e220000301800 */
[----:B------:R-:W-:Y:S05]  /*0fd0*/  BRA `(.L_x_2225) ;  /* 0x0000000000087947 */ /* 0x000fea0003800000 */
.L_x_2248:
[----:B------:R-:W2:Y:S02]  /*0fe0*/  LDG.E R4, desc[UR36][R4.64] ;  /* 0x0000002404047981 */ /* 0x000ea4000c1e1900 */
[----:B--2---:R0:W1:Y:S02]  /*0ff0*/  I2F.F64.U32 R28, R4 ;  /* 0x00000004001c7312 */ /* 0x0040640000201800 */
.L_x_2225:
[----:B------:R-:W3:Y:S02]  /*1000*/  S2R R23, SR_TID.X ;  /* 0x0000000000177919 */ /* 0x000ee40000002100 */
[----:B---3--:R-:W-:-:S07]  /*1010*/  VIADD R23, R23, 0x80 ;  /* 0x0000008017177836 */ /* 0x008fce0000000000 */
.L_x_2219:
[----:B------:R-:W-:Y:S05]  /*1020*/  BSYNC B6 ;  /* 0x0000000000067941 */ /* 0x000fea0003800000 */
.L_x_2218:
        /* <DEDUP_REMOVED lines=21> */
[----:B------:R-:W3:Y:S02]  /*1180*/  LDG.E.S8 R4, desc[UR36][R4.64] ;  /* 0x0000002404047981 */ /* 0x000ee4000c1e1300 */
[----:B---3--:R0:W1:Y:S01]  /*1190*/  I2F.F64.S16 R24, R4 ;  /* 0x0000000400187312 */ /* 0x0080620000101c00 */
[----:B------:R-:W-:Y:S05]  /*11a0*/  BRA `(.L_x_2260) ;  /* 0x0000000c007c7947 */ /* 0x000fea0003800000 */
.L_x_2258:
[----:B------:R-:W3:Y:S02]  /*11b0*/  LDG.E.U8 R4, desc[UR36][R4.64] ;  /* 0x0000002404047981 */ /* 0x000ee4000c1e1100 */
[----:B---3--:R0:W1:Y:S01]  /*11c0*/  I2F.F64.U16 R24, R4 ;  /* 0x0000000400187312 */ /* 0x0080620000101800 */
[----:B------:R-:W-:Y:S05]  /*11d0*/  BRA `(.L_x_2260) ;  /* 0x0000000c00707947 */ /* 0x000fea0003800000 */
.L_x_2257:
[----:B------:R-:W-:-:S13]  /*11e0*/  ISETP.NE.AND P0, PT, R0, 0x2, PT ;  /* 0x000000020000780c */ /* 0x000fda0003f05270 */
[----:B------:R-:W-:Y:S05]  /*11f0*/  @!P0 BRA `(.L_x_2261) ;  /* 0x0000000000288947 */ /* 0x000fea0003800000 */
[----:B------:R-:W-:-:S13]  /*1200*/  ISETP.NE.AND P0, PT, R0, 0x3, PT ;  /* 0x000000030000780c */ /* 0x000fda0003f05270 */
[----:B------:R-:W-:Y:S05]  /*1210*/  @!P0 BRA `(.L_x_2262) ;  /* 0x0000000000148947 */ /* 0x000fea0003800000 */
[----:B------:R-:W-:-:S13]  /*1220*/  ISETP.NE.AND P0, PT, R0, 0x4, PT ;  /* 0x000000040000780c */ /* 0x000fda0003f05270 */
[----:B------:R-:W-:Y:S05]  /*1230*/  @P0 BRA `(.L_x_2259) ;  /* 0x0000000800fc0947 */ /* 0x000fea0003800000 */
[----:B------:R-:W3:Y:S02]  /*1240*/  LDG.E.64 R24, desc[UR36][R4.64] ;  /* 0x0000002404187981 */ /* 0x000ee4000c1e1b00 */
[----:B---3--:R-:W0:Y:S01]  /*1250*/  I2F.F64.S64 R24, R24 ;  /* 0x0000001800187312 */ /* 0x008e220000301c00 */
[----:B------:R-:W-:Y:S05]  /*1260*/  BRA `(.L_x_2260) ;  /* 0x0000000c004c7947 */ /* 0x000fea0003800000 */
.L_x_2262:
[----:B------:R-:W3:Y:S02]  /*1270*/  LDG.E R4, desc[UR36][R4.64] ;  /* 0x0000002404047981 */ /* 0x000ee4000c1e1900 */
[----:B---3--:R0:W1:Y:S01]  /*1280*/  I2F.F64 R24, R4 ;  /* 0x0000000400187312 */ /* 0x0080620000201c00 */
[----:B------:R-:W-:Y:S05]  /*1290*/  BRA `(.L_x_2260) ;  /* 0x0000000c00407947 */ /* 0x000fea0003800000 */
.L_x_2261:
[----:B------:R-:W3:Y:S02]  /*12a0*/  LDG.E.U16 R4, desc[UR36][R4.64] ;  /* 0x0000002404047981 */ /* 0x000ee4000c1e1500 */
[----:B---3--:R0:W1:Y:S01]  /*12b0*/  I2F.F64.S16 R24, R4 ;  /* 0x0000000400187312 */ /* 0x0080620000101c00 */
[----:B------:R-:W-:Y:S05]  /*12c0*/  BRA `(.L_x_2260) ;  /* 0x0000000c00347947 */ /* 0x000fea0003800000 */
.L_x_2256:
[----:B------:R-:W-:-:S13]  /*12d0*/  ISETP.GT.AND P0, PT, R0, 0x6, PT ;  /* 0x000000060000780c */ /* 0x000fda0003f04270 */
[----:B------:R-:W-:Y:S05]  /*12e0*/  @P0 BRA `(.L_x_2263) ;  /* 0x0000000000340947 */ /* 0x000fea0003800000 */
[----:B------:R-:W-:-:S13]  /*12f0*/  ISETP.NE.AND P0, PT, R0, 0x5, PT ;  /* 0x000000050000780c */ /* 0x000fda0003f05270 */
[----:B------:R-:W-:Y:S05]  /*1300*/  @!P0 BRA `(.L_x_2264) ;  /* 0x0000000000188947 */ /* 0x000fea0003800000 */
[----:B------:R-:W-:-:S13]  /*1310*/  ISETP.NE.AND P0, PT, R0, 0x6, PT ;  /* 0x000000060000780c */ /* 0x000fda0003f05270 */
[----:B------:R-:W-:Y:S05]  /*1320*/  @P0 BRA `(.L_x_2259) ;  /* 0x0000000800c00947 */ /* 0x000fea0003800000 */
[----:B------:R-:W3:Y:S02]  /*1330*/  LDG.E R24, desc[UR36][R4.64] ;  /* 0x0000002404187981 */ /* 0x000ee4000c1e1900 */
[----:B---3--:R-:W-:-:S06]  /*1340*/  FMUL.FTZ R24, R24, 1 ;  /* 0x3f80000018187820 */ /* 0x008fcc0000410000 */
[----:B------:R-:W0:Y:S01]  /*1350*/  F2F.F64.F32 R24, R24 ;  /* 0x0000001800187310 */ /* 0x000e220000201800 */
[----:B------:R-:W-:Y:S05]  /*1360*/  BRA `(.L_x_2260) ;  /* 0x0000000c000c7947 */ /* 0x000fea0003800000 */
.L_x_2264:
[----:B------:R-:W3:Y:S02]  /*1370*/  LDG.E.U16 R0, desc[UR36][R4.64] ;  /* 0x0000002404007981 */ /* 0x000ee4000c1e1500 */
[----:B---3--:R-:W-:-:S05]  /*1380*/  HADD2.F32 R0, -RZ, R0.H0_H0 ;  /* 0x20000000ff007230 */ /* 0x008fca0000004100 */
[----:B------:R-:W-:-:S04]  /*1390*/  FMUL.FTZ R0, R0, 1 ;  /* 0x3f80000000007820 */ /* 0x000fc80000410000 */
[----:B------:R0:W1:Y:S01]  /*13a0*/  F2F.F64.F32 R24, R0 ;  /* 0x0000000000187310 */ /* 0x0000620000201800 */
[----:B------:R-:W-:Y:S05]  /*13b0*/  BRA `(.L_x_2260) ;  /* 0x0000000800f87947 */ /* 0x000fea0003800000 */
.L_x_2263:
[----:B------:R-:W-:-:S13]  /*13c0*/  ISETP.NE.AND P0, PT, R0, 0x7, PT ;  /* 0x000000070000780c */ /* 0x000fda0003f05270 */
[----:B------:R-:W-:Y:S05]  /*13d0*/  @!P0 BRA `(.L_x_2265) ;  /* 0x0000000000348947 */ /* 0x000fea0003800000 */
        /* <DEDUP_REMOVED lines=8> */
.L_x_2266:
[----:B------:R-:W3:Y:S02]  /*1460*/  LDG.E.U16 R4, desc[UR36][R4.64] ;  /* 0x0000002404047981 */ /* 0x000ee4000c1e1500 */
[----:B---3--:R-:W-:-:S05]  /*1470*/  HADD2.F32 R0, -RZ, R4.H0_H0 ;  /* 0x20000004ff007230 */ /* 0x008fca0000004100 */
[----:B------:R-:W-:-:S04]  /*1480*/  FMUL.FTZ R0, R0, 1 ;  /* 0x3f80000000007820 */ /* 0x000fc80000410000 */
[----:B------:R0:W1:Y:S01]  /*1490*/  F2F.F64.F32 R24, R0 ;  /* 0x0000000000187310 */ /* 0x0000620000201800 */
[----:B------:R-:W-:Y:S05]  /*14a0*/  BRA `(.L_x_2260) ;  /* 0x0000000800bc7947 */ /* 0x000fea0003800000 */
.L_x_2265:
[----:B------:R0:W5:Y:S01]  /*14b0*/  LDG.E.64 R24, desc[UR36][R4.64] ;  /* 0x0000002404187981 */ /* 0x000162000c1e1b00 */
[----:B------:R-:W-:Y:S05]  /*14c0*/  BRA `(.L_x_2260) ;  /* 0x0000000800b47947 */ /* 0x000fea0003800000 */
.L_x_2255:
        /* <DEDUP_REMOVED lines=8> */
[----:B------:R-:W3:Y:S01]  /*1550*/  LDG.E.U8 R4, desc[UR36][R4.64] ;  /* 0x0000002404047981 */ /* 0x000ee2000c1e1100 */
[----:B------:R-:W-:Y:S01]  /*1560*/  IMAD.MOV.U32 R24, RZ, RZ, RZ ;  /* 0x000000ffff187224 */ /* 0x000fe200078e00ff */
[----:B---3--:R-:W-:-:S04]  /*1570*/  ISETP.NE.AND P0, PT, R4, RZ, PT ;  /* 0x000000ff0400720c */ /* 0x008fc80003f05270 */
[----:B------:R-:W-:Y:S01]  /*1580*/  FSEL R25, RZ, 1.875, !P0 ;  /* 0x3ff00000ff197808 */ /* 0x000fe20004000000 */
[----:B------:R-:W-:Y:S08]  /*1590*/  BRA `(.L_x_2260) ;  /* 0x0000000800807947 */ /* 0x000ff00003800000 */
.L_x_2269:
[----:B------:R0:W5:Y:S01]  /*15a0*/  LDG.E.64 R24, desc[UR36][R4.64] ;  /* 0x0000002404187981 */ /* 0x000162000c1e1b00 */
[----:B------:R-:W-:Y:S05]  /*15b0*/  BRA `(.L_x_2260) ;  /* 0x0000000800787947 */ /* 0x000fea0003800000 */
.L_x_2268:
[----:B------:R-:W-:-:S13]  /*15c0*/  ISETP.NE.AND P0, PT, R0, 0xf, PT ;  /* 0x0000000f0000780c */ /* 0x000fda0003f05270 */
[----:B------:R-:W-:Y:S05]  /*15d0*/  @!P0 BRA `(.L_x_2270) ;  /* 0x0000000000a48947 */ /* 0x000fea0003800000 */
[----:B------:R-:W-:-:S13]  /*15e0*/  ISETP.NE.AND P0, PT, R0, 0x17, PT ;  /* 0x000000170000780c */ /* 0x000fda0003f05270 */
[----:B------:R-:W-:Y:S05]  /*15f0*/  @!P0 BRA `(.L_x_2271) ;  /* 0x0000000000608947 */ /* 0x000fea0003800000 */
[----:B------:R-:W-:-:S13]  /*1600*/  ISETP.NE.AND P0, PT, R0, 0x18, PT ;  /* 0x000000180000780c */ /* 0x000fda0003f05270 */
[----:B------:R-:W-:Y:S05]  /*1610*/  @P0 BRA `(.L_x_2259) ;  /* 0x0000000800040947 */ /* 0x000fea0003800000 */
[----:B------:R-:W3:Y:S01]  /*1620*/  LDG.E.U8 R0, desc[UR36][R4.64] ;  /* 0x0000002404007981 */ /* 0x000ee2000c1e1100 */
[----:B------:R-:W-:Y:S02]  /*1630*/  IMAD.MOV.U32 R9, RZ, RZ, -0x800000 ;  /* 0xff800000ff097424 */ /* 0x000fe400078e00ff */
[----:B---3--:R-:W-:-:S05]  /*1640*/  IMAD.SHL.U32 R0, R0, 0x1000000, RZ ;  /* 0x0100000000007824 */ /* 0x008fca00078e00ff */
        /* <DEDUP_REMOVED lines=19> */
.L_x_2271:
[----:B------:R-:W3:Y:S02]  /*1780*/  LDG.E.U8 R4, desc[UR36][R4.64] ;  /* 0x0000002404047981 */ /* 0x000ee4000c1e1100 */
[----:B---3--:R-:W-:-:S05]  /*1790*/  IMAD.SHL.U32 R0, R4, 0x2000000, RZ ;  /* 0x0200000004007824 */ /* 0x008fca00078e00ff */
        /* <DEDUP_REMOVED lines=11> */
[----:B------:R3:W0:Y:S01]  /*1850*/  F2F.F64.F32 R24, R0 ;  /* 0x0000000000187310 */ /* 0x0006220000201800 */
[----:B------:R-:W-:Y:S05]  /*1860*/  BRA `(.L_x_2260) ;  /* 0x0000000400cc7947 */ /* 0x000fea0003800000 */
.L_x_2270:
[----:B------:R-:W3:Y:S02]  /*1870*/  LDG.E.U16 R0, desc[UR36][R4.64] ;  /* 0x0000002404007981 */ /* 0x000ee4000c1e1500 */
[----:B---3--:R-:W-:-:S04]  /*1880*/  IMAD.U32 R0, R0, 0x10000, RZ ;  /* 0x0001000000007824 */ /* 0x008fc800078e00ff */
[----:B------:R-:W-:-:S04]  /*1890*/  FMUL.FTZ R0, R0, 1 ;  /* 0x3f80000000007820 */ /* 0x000fc80000410000 */
[----:B------:R0:W1:Y:S01]  /*18a0*/  F2F.F64.F32 R24, R0 ;  /* 0x0000000000187310 */ /* 0x0000620000201800 */
[----:B------:R-:W-:Y:S05]  /*18b0*/  BRA `(.L_x_2260) ;  /* 0x0000000400b87947 */ /* 0x000fea0003800000 */
.L_x_2267:
        /* <DEDUP_REMOVED lines=8> */
[----:B------:R-:W3:Y:S02]  /*1940*/  LDG.E.U16 R4, desc[UR36][R4.64] ;  /* 0x0000002404047981 */ /* 0x000ee4000c1e1500 */
[----:B---3--:R0:W1:Y:S01]  /*1950*/  I2F.F64.U16 R24, R4 ;  /* 0x0000000400187312 */ /* 0x0080620000101800 */
[----:B------:R-:W-:Y:S05]  /*1960*/  BRA `(.L_x_2260) ;  /* 0x00000004008c7947 */ /* 0x000fea0003800000 */
.L_x_2274:
[----:B------:R-:W3:Y:S01]  /*1970*/  LDG.E.U8 R3, desc[UR36][R4.64] ;  /* 0x0000002404037981 */ /* 0x000ee2000c1e1100 */
[----:B------:R-:W-:Y:S01]  /*1980*/  BSSY B0, `(.L_x_2275) ;  /* 0x0000018000007945 */ /* 0x000fe20003800000 */
[----:B------:R-:W-:Y:S01]  /*1990*/  IMAD.MOV.U32 R0, RZ, RZ, RZ ;  /* 0x000000ffff007224 */ /* 0x000fe200078e00ff */
[----:B---3--:R-:W-:-:S13]  /*19a0*/  ISETP.NE.AND P0, PT, R3, RZ, PT ;  /* 0x000000ff0300720c */ /* 0x008fda0003f05270 */
        /* <DEDUP_REMOVED lines=17> */
.L_x_2278:
[----:B------:R-:W-:Y:S05]  /*1ac0*/  BSYNC B1 ;  /* 0x0000000000017941 */ /* 0x000fea0003800000 */
.L_x_2277:
[----:B------:R-:W-:Y:S01]  /*1ad0*/  LEA R5, R0, 0x3b800000, 0x17 ;  /* 0x3b80000000057811 */ /* 0x000fe200078eb8ff */
[----:B------:R-:W-:-:S05]  /*1ae0*/  IMAD.SHL.U32 R0, R3, 0x100000, RZ ;  /* 0x0010000003007824 */ /* 0x000fca00078e00ff */
[----:B------:R-:W-:-:S07]  /*1af0*/  LOP3.LUT R0, R5, R0, R6, 0xfe, !PT ;  /* 0x0000000005007212 */ /* 0x000fce00078efe06 */
.L_x_2276:
[----:B------:R-:W-:Y:S05]  /*1b00*/  BSYNC B0 ;  /* 0x0000000000007941 */ /* 0x000fea0003800000 */
.L_x_2275:
[----:B------:R-:W-:-:S04]  /*1b10*/  FMUL.FTZ R0, R0, 1 ;  /* 0x3f80000000007820 */ /* 0x000fc80000410000 */
[----:B------:R0:W1:Y:S01]  /*1b20*/  F2F.F64.F32 R24, R0 ;  /* 0x0000000000187310 */ /* 0x0000620000201800 */
[----:B------:R-:W-:Y:S05]  /*1b30*/  BRA `(.L_x_2260) ;  /* 0x0000000400187947 */ /* 0x000fea0003800000 */
.L_x_2273:
        /* <DEDUP_REMOVED lines=21> */
.L_x_2282:
[----:B------:R-:W-:Y:S05]  /*1c90*/  BSYNC B1 ;  /* 0x0000000000017941 */ /* 0x000fea0003800000 */
.L_x_2281:
[----:B------:R-:W-:Y:S01]  /*1ca0*/  LEA R5, R0, 0x37800000, 0x17 ;  /* 0x3780000000057811 */ /* 0x000fe200078eb8ff */
[----:B------:R-:W-:-:S05]  /*1cb0*/  IMAD.SHL.U32 R0, R3, 0x200000, RZ ;  /* 0x0020000003007824 */ /* 0x000fca00078e00ff */
[----:B------:R-:W-:-:S07]  /*1cc0*/  LOP3.LUT R0, R5, R0, R6, 0xfe, !PT ;  /* 0x0000000005007212 */ /* 0x000fce00078efe06 */
.L_x_2280:
[----:B------:R-:W-:Y:S05]  /*1cd0*/  BSYNC B0 ;  /* 0x0000000000007941 */ /* 0x000fea0003800000 */
.L_x_2279:
[----:B------:R-:W-:-:S04]  /*1ce0*/  FMUL.FTZ R0, R0, 1 ;  /* 0x3f80000000007820 */ /* 0x000fc80000410000 */
[----:B------:R0:W1:Y:S01]  /*1cf0*/  F2F.F64.F32 R24, R0 ;  /* 0x0000000000187310 */ /* 0x0000620000201800 */
[----:B------:R-:W-:Y:S05]  /*1d00*/  BRA `(.L_x_2260) ;  /* 0x0000000000a47947 */ /* 0x000fea0003800000 */
.L_x_2272:
[----:B------:R-:W-:-:S13]  /*1d10*/  ISETP.NE.AND P0, PT, R0, 0x1c, PT ;  /* 0x0000001c0000780c */ /* 0x000fda0003f05270 */
[----:B------:R-:W-:Y:S05]  /*1d20*/  @!P0 BRA `(.L_x_2283) ;  /* 0x0000000000948947 */ /* 0x000fea0003800000 */
[----:B------:R-:W-:-:S13]  /*1d30*/  ISETP.NE.AND P0, PT, R0, 0x1d, PT ;  /* 0x0000001d0000780c */ /* 0x000fda0003f05270 */
[----:B------:R-:W-:Y:S05]  /*1d40*/  @!P0 BRA `(.L_x_2284) ;  /* 0x0000000000808947 */ /* 0x000fea0003800000 */
[----:B------:R-:W-:-:S13]  /*1d50*/  ISETP.NE.AND P0, PT, R0, 0x2c, PT ;  /* 0x0000002c0000780c */ /* 0x000fda0003f05270 */
[----:B------:R-:W-:Y:S05]  /*1d60*/  @P0 BRA `(.L_x_2259) ;  /* 0x0000000000300947 */ /* 0x000fea0003800000 */
[----:B------:R-:W3:Y:S01]  /*1d70*/  LDG.E.U8 R4, desc[UR36][R4.64] ;  /* 0x0000002404047981 */ /* 0x000ee2000c1e1100 */
[----:B------:R-:W-:Y:S01]  /*1d80*/  BSSY B0, `(.L_x_2285) ;  /* 0x0000007000007945 */ /* 0x000fe20003800000 */
[----:B------:R-:W-:Y:S01]  /*1d90*/  IMAD.MOV.U32 R0, RZ, RZ, 0x400000 ;  /* 0x00400000ff007424 */ /* 0x000fe200078e00ff */
[----:B---3--:R-:W-:-:S13]  /*1da0*/  ISETP.NE.AND P0, PT, R4, RZ, PT ;  /* 0x000000ff0400720c */ /* 0x008fda0003f05270 */
[----:B------:R-:W-:Y:S05]  /*1db0*/  @!P0 BRA `(.L_x_2286) ;  /* 0x00000000000c8947 */ /* 0x000fea0003800000 */
[----:B------:R-:W-:-:S13]  /*1dc0*/  ISETP.NE.AND P0, PT, R4, 0xff, PT ;  /* 0x000000ff0400780c */ /* 0x000fda0003f05270 */
[----:B------:R-:W-:Y:S02]  /*1dd0*/  @!P0 IMAD.MOV.U32 R0, RZ, RZ, 0x7f800001 ;  /* 0x7f800001ff008424 */ /* 0x000fe400078e00ff */
[----:B------:R-:W-:-:S07]  /*1de0*/  @P0 IMAD.SHL.U32 R0, R4, 0x800000, RZ ;  /* 0x0080000004000824 */ /* 0x000fce00078e00ff */
.L_x_2286:
[----:B------:R-:W-:Y:S05]  /*1df0*/  BSYNC B0 ;  /* 0x0000000000007941 */ /* 0x000fea0003800000 */
.L_x_2285:
[----:B------:R-:W-:-:S04]  /*1e00*/  FMUL.FTZ R0, R0, 1 ;  /* 0x3f80000000007820 */ /* 0x000fc80000410000 */
[----:B------:R0:W1:Y:S01]  /*1e10*/  F2F.F64.F32 R24, R0 ;  /* 0x0000000000187310 */ /* 0x0000620000201800 */
[----:B------:R-:W-:Y:S05]  /*1e20*/  BRA `(.L_x_2260) ;  /* 0x00000000005c7947 */ /* 0x000fea0003800000 */
.L_x_2259:
        /* <DEDUP_REMOVED lines=16> */
.L_x_2287:
[----:B------:R-:W-:Y:S01]  /*1f30*/  CS2R R24, SRZ ;  /* 0x0000000000187805 */ /* 0x000fe2000001ff00 */
[----:B------:R-:W-:Y:S06]  /*1f40*/  BRA `(.L_x_2260) ;  /* 0x0000000000147947 */ /* 0x000fec0003800000 */
.L_x_2284:
[----:B------:R-:W3:Y:S02]  /*1f50*/  LDG.E.64 R24, desc[UR36][R4.64] ;  /* 0x0000002404187981 */ /* 0x000ee4000c1e1b00 */
[----:B---3--:R-:W0:Y:S01]  /*1f60*/  I2F.F64.U64 R24, R24 ;  /* 0x0000001800187312 */ /* 0x008e220000301800 */
[----:B------:R-:W-:Y:S05]  /*1f70*/  BRA `(.L_x_2260) ;  /* 0x0000000000087947 */ /* 0x000fea0003800000 */
.L_x_2283:
[----:B------:R-:W3:Y:S02]  /*1f80*/  LDG.E R4, desc[UR36][R4.64] ;  /* 0x0000002404047981 */ /* 0x000ee4000c1e1900 */
[----:B---3--:R0:W1:Y:S02]  /*1f90*/  I2F.F64.U32 R24, R4 ;  /* 0x0000000400187312 */ /* 0x0080640000201800 */
.L_x_2260:
[----:B------:R-:W-:-:S07]  /*1fa0*/  VIADD R23, R23, 0x80 ;  /* 0x0000008017177836 */ /* 0x000fce0000000000 */
.L_x_2254:
[----:B------:R-:W-:Y:S05]  /*1fb0*/  BSYNC B6 ;  /* 0x0000000000067941 */ /* 0x000fea0003800000 */
.L_x_2253:
[----:B------:R-:W-:Y:S01]  /*1fc0*/  ISETP.GE.AND P0, PT, R23, R2, PT ;  /* 0x000000021700720c */ /* 0x000fe20003f06270 */
[----:B------:R-:W-:Y:S01]  /*1fd0*/  BSSY B6, `(.L_x_2288) ;  /* 0x00000f9000067945 */ /* 0x000fe20003800000 */
[----:B------:R-:W-:Y:S02]  /*1fe0*/  CS2R R16, SRZ ;  /* 0x0000000000107805 */ /* 0x000fe4000001ff00 */
[----:B------:R-:W-:-:S09]  /*1ff0*/  CS2R R18, SRZ ;  /* 0x0000000000127805 */ /* 0x000fd2000001ff00 */
[----:B------:R-:W-:Y:S05]  /*2000*/  @P0 BRA `(.L_x_2289) ;  /* 0x0000000c00d40947 */ /* 0x000fea0003800000 */
[----:B01----:R-:W0:Y:S01]  /*2010*/  LDC.64 R4, c[0x0][0x220] ;  /* 0x00008800ff047b82 */ /* 0x003e220000000a00 */
[----:B---3--:R-:W-:Y:S01]  /*2020*/  IMAD R0, R26, 0x200, R23 ;  /* 0x000002001a007824 */ /* 0x008fe200078e0217 */
        /* <DEDUP_REMOVED lines=19> */
.L_x_2293:
[----:B------:R-:W3:Y:S02]  /*2160*/  LDG.E.U8 R4, desc[UR36][R4.64] ;  /* 0x0000002404047981 */ /* 0x000ee4000c1e1100 */
[----:B---3--:R0:W1:Y:S01]  /*2170*/  I2F.F64.U16 R18, R4 ;  /* 0x0000000400127312 */ /* 0x0080620000101800 */
[----:B------:R-:W-:Y:S05]  /*2180*/  BRA `(.L_x_2295) ;  /* 0x0000000c00707947 */ /* 0x000fea0003800000 */
.L_x_2292:
        /* <DEDUP_REMOVED lines=9> */
.L_x_2297:
[----:B------:R-:W3:Y:S02]  /*2220*/  LDG.E R4, desc[UR36][R4.64] ;  /* 0x0000002404047981 */ /* 0x000ee4000c1e1900 */
[----:B---3--:R0:W1:Y:S01]  /*2230*/  I2F.F64 R18, R4 ;  /* 0x0000000400127312 */ /* 0x0080620000201c00 */
[----:B------:R-:W-:Y:S05]  /*2240*/  BRA `(.L_x_2295) ;  /* 0x0000000c00407947 */ /* 0x000fea0003800000 */
.L_x_2296:
[----:B------:R-:W3:Y:S02]  /*2250*/  LDG.E.U16 R4, desc[UR36][R4.64] ;  /* 0x0000002404047981 */ /* 0x000ee4000c1e1500 */
[----:B---3--:R0:W1:Y:S01]  /*2260*/  I2F.F64.S16 R18, R4 ;  /* 0x0000000400127312 */ /* 0x0080620000101c00 */
[----:B------:R-:W-:Y:S05]  /*2270*/  BRA `(.L_x_2295) ;  /* 0x0000000c00347947 */ /* 0x000fea0003800000 */
.L_x_2291:
        /* <DEDUP_REMOVED lines=10> */
.L_x_2299:
[----:B------:R-:W3:Y:S02]  /*2320*/  LDG.E.U16 R0, desc[UR36][R4.64] ;  /* 0x0000002404007981 */ /* 0x000ee4000c1e1500 */
[----:B---3--:R-:W-:-:S05]  /*2330*/  HADD2.F32 R0, -RZ, R0.H0_H0 ;  /* 0x20000000ff007230 */ /* 0x008fca0000004100 */
[----:B------:R-:W-:-:S04]  /*2340*/  FMUL.FTZ R0, R0, 1 ;  /* 0x3f80000000007820 */ /* 0x000fc80000410000 */
[----:B------:R0:W1:Y:S01]  /*2350*/  F2F.F64.F32 R18, R0 ;  /* 0x0000000000127310 */ /* 0x0000620000201800 */
[----:B------:R-:W-:Y:S05]  /*2360*/  BRA `(.L_x_2295) ;  /* 0x0000000800f87947 */ /* 0x000fea0003800000 */
.L_x_2298:
        /* <DEDUP_REMOVED lines=10> */
.L_x_2301:
[----:B------:R-:W3:Y:S02]  /*2410*/  LDG.E.U16 R4, desc[UR36][R4.64] ;  /* 0x0000002404047981 */ /* 0x000ee4000c1e1500 */
[----:B---3--:R-:W-:-:S05]  /*2420*/  HADD2.F32 R0, -RZ, R4.H0_H0 ;  /* 0x20000004ff007230 */ /* 0x008fca0000004100 */
[----:B------:R-:W-:-:S04]  /*2430*/  FMUL.FTZ R0, R0, 1 ;  /* 0x3f80000000007820 */ /* 0x000fc80000410000 */
[----:B------:R0:W1:Y:S01]  /*2440*/  F2F.F64.F32 R18, R0 ;  /* 0x0000000000127310 */ /* 0x0000620000201800 */
[----:B------:R-:W-:Y:S05]  /*2450*/  BRA `(.L_x_2295) ;  /* 0x0000000800bc7947 */ /* 0x000fea0003800000 */
.L_x_2300:
[----:B------:R0:W5:Y:S01]  /*2460*/  LDG.E.64 R18, desc[UR36][R4.64] ;  /* 0x0000002404127981 */ /* 0x000162000c1e1b00 */
[----:B------:R-:W-:Y:S05]  /*2470*/  BRA `(.L_x_2295) ;  /* 0x0000000800b47947 */ /* 0x000fea0003800000 */
.L_x_2290:
        /* <DEDUP_REMOVED lines=13> */
.L_x_2304:
[----:B------:R0:W5:Y:S01]  /*2550*/  LDG.E.64 R18, desc[UR36][R4.64] ;  /* 0x0000002404127981 */ /* 0x000162000c1e1b00 */
[----:B------:R-:W-:Y:S05]  /*2560*/  BRA `(.L_x_2295) ;  /* 0x0000000800787947 */ /* 0x000fea0003800000 */
.L_x_2303:
        /* <DEDUP_REMOVED lines=28> */
.L_x_2306:
        /* <DEDUP_REMOVED lines=15> */
.L_x_2305:
[----:B------:R-:W3:Y:S02]  /*2820*/  LDG.E.U16 R0, desc[UR36][R4.64] ;  /* 0x0000002404007981 */ /* 0x000ee4000c1e1500 */
[----:B---3--:R-:W-:-:S04]  /*2830*/  IMAD.U32 R0, R0, 0x10000, RZ ;  /* 0x0001000000007824 */ /* 0x008fc800078e00ff */
[----:B------:R-:W-:-:S04]  /*2840*/  FMUL.FTZ R0, R0, 1 ;  /* 0x3f80000000007820 */ /* 0x000fc80000410000 */
[----:B------:R0:W1:Y:S01]  /*2850*/  F2F.F64.F32 R18, R0 ;  /* 0x0000000000127310 */ /* 0x0000620000201800 */
[----:B------:R-:W-:Y:S05]  /*2860*/  BRA `(.L_x_2295) ;  /* 0x0000000400b87947 */ /* 0x000fea0003800000 */
.L_x_2302:
        /* <DEDUP_REMOVED lines=11> */
.L_x_2309:
        /* <DEDUP_REMOVED lines=21> */
.L_x_2313:
[----:B------:R-:W-:Y:S05]  /*2a70*/  BSYNC B1 ;  /* 0x0000000000017941 */ /* 0x000fea0003800000 */
.L_x_2312:
[----:B------:R-:W-:Y:S01]  /*2a80*/  LEA R5, R0, 0x3b800000, 0x17 ;  /* 0x3b80000000057811 */ /* 0x000fe200078eb8ff */
[----:B------:R-:W-:-:S05]  /*2a90*/  IMAD.SHL.U32 R0, R3, 0x100000, RZ ;  /* 0x0010000003007824 */ /* 0x000fca00078e00ff */
[----:B------:R-:W-:-:S07]  /*2aa0*/  LOP3.LUT R0, R5, R0, R6, 0xfe, !PT ;  /* 0x0000000005007212 */ /* 0x000fce00078efe06 */
.L_x_2311:
[----:B------:R-:W-:Y:S05]  /*2ab0*/  BSYNC B0 ;  /* 0x0000000000007941 */ /* 0x000fea0003800000 */
.L_x_2310:
[----:B------:R-:W-:-:S04]  /*2ac0*/  FMUL.FTZ R0, R0, 1 ;  /* 0x3f80000000007820 */ /* 0x000fc80000410000 */
[----:B------:R3:W0:Y:S01]  /*2ad0*/  F2F.F64.F32 R18, R0 ;  /* 0x0000000000127310 */ /* 0x0006220000201800 */
[----:B------:R-:W-:Y:S05]  /*2ae0*/  BRA `(.L_x_2295) ;  /* 0x0000000400187947 */ /* 0x000fea0003800000 */
.L_x_2308:
        /* <DEDUP_REMOVED lines=21> */
.L_x_2317:
[----:B------:R-:W-:Y:S05]  /*2c40*/  BSYNC B1 ;  /* 0x0000000000017941 */ /* 0x000fea0003800000 */
.L_x_2316:
[----:B------:R-:W-:Y:S01]  /*2c50*/  LEA R5, R0, 0x37800000, 0x17 ;  /* 0x3780000000057811 */ /* 0x000fe200078eb8ff */
[----:B------:R-:W-:-:S05]  /*2c60*/  IMAD.SHL.U32 R0, R3, 0x200000, RZ ;  /* 0x0020000003007824 */ /* 0x000fca00078e00ff */
[----:B------:R-:W-:-:S07]  /*2c70*/  LOP3.LUT R0, R5, R0, R6, 0xfe, !PT ;  /* 0x0000000005007212 */ /* 0x000fce00078efe06 */
.L_x_2315:
[----:B------:R-:W-:Y:S05]  /*2c80*/  BSYNC B0 ;  /* 0x0000000000007941 */ /* 0x000fea0003800000 */
.L_x_2314:
[----:B------:R-:W-:-:S04]  /*2c90*/  FMUL.FTZ R0, R0, 1 ;  /* 0x3f80000000007820 */ /* 0x000fc80000410000 */
[----:B------:R0:W1:Y:S01]  /*2ca0*/  F2F.F64.F32 R18, R0 ;  /* 0x0000000000127310 */ /* 0x0000620000201800 */
[----:B------:R-:W-:Y:S05]  /*2cb0*/  BRA `(.L_x_2295) ;  /* 0x0000000000a47947 */ /* 0x000fea0003800000 */
.L_x_2307:
        /* <DEDUP_REMOVED lines=14> */
.L_x_2321:
[----:B------:R-:W-:Y:S05]  /*2da0*/  BSYNC B0 ;  /* 0x0000000000007941 */ /* 0x000fea0003800000 */
.L_x_2320:
[----:B------:R-:W-:-:S04]  /*2db0*/  FMUL.FTZ R0, R0, 1 ;  /* 0x3f80000000007820 */ /* 0x000fc80000410000 */
[----:B------:R0:W1:Y:S01]  /*2dc0*/  F2F.F64.F32 R18, R0 ;  /* 0x0000000000127310 */ /* 0x0000620000201800 */
[----:B------:R-:W-:Y:S05]  /*2dd0*/  BRA `(.L_x_2295) ;  /* 0x00000000005c7947 */ /* 0x000fea0003800000 */
.L_x_2294:
        /* <DEDUP_REMOVED lines=16> */
.L_x_2322:
[----:B------:R-:W-:Y:S01]  /*2ee0*/  CS2R R18, SRZ ;  /* 0x0000000000127805 */ /* 0x000fe2000001ff00 */
[----:B------:R-:W-:Y:S06]  /*2ef0*/  BRA `(.L_x_2295) ;  /* 0x0000000000147947 */ /* 0x000fec0003800000 */
.L_x_2319:
[----:B------:R-:W3:Y:S02]  /*2f00*/  LDG.E.64 R18, desc[UR36][R4.64] ;  /* 0x0000002404127981 */ /* 0x000ee4000c1e1b00 */
[----:B---3--:R-:W0:Y:S01]  /*2f10*/  I2F.F64.U64 R18, R18 ;  /* 0x0000001200127312 */ /* 0x008e220000301800 */
[----:B------:R-:W-:Y:S05]  /*2f20*/  BRA `(.L_x_2295) ;  /* 0x0000000000087947 */ /* 0x000fea0003800000 */
.L_x_2318:
[----:B------:R-:W3:Y:S02]  /*2f30*/  LDG.E R4, desc[UR36][R4.64] ;  /* 0x0000002404047981 */ /* 0x000ee4000c1e1900 */
[----:B---3--:R0:W1:Y:S02]  /*2f40*/  I2F.F64.U32 R18, R4 ;  /* 0x0000000400127312 */ /* 0x0080640000201800 */
.L_x_2295:
[----:B------:R-:W-:-:S07]  /*2f50*/  VIADD R23, R23, 0x80 ;  /* 0x0000008017177836 */ /* 0x000fce0000000000 */
.L_x_2289:
[----:B------:R-:W-:Y:S05]  /*2f60*/  BSYNC B6 ;  /* 0x0000000000067941 */ /* 0x000fea0003800000 */
.L_x_2288:
[----:B------:R-:W-:Y:S01]  /*2f70*/  ISETP.GE.AND P0, PT, R23, R2, PT ;  /* 0x000000021700720c */ /* 0x000fe20003f06270 */
[----:B------:R-:W-:-:S12]  /*2f80*/  BSSY B6, `(.L_x_2323) ;  /* 0x00000f4000067945 */ /* 0x000fd80003800000 */
[----:B------:R-:W-:Y:S05]  /*2f90*/  @P0 BRA `(.L_x_2324) ;  /* 0x0000000c00c80947 */ /* 0x000fea0003800000 */
[----:B01----:R-:W0:Y:S01]  /*2fa0*/  LDC.64 R4, c[0x0][0x220] ;  /* 0x00008800ff047b82 */ /* 0x003e220000000a00 */
[----:B---3--:R-:W-:Y:S01]  /*2fb0*/  PRMT R0, R22, 0x9910, RZ ;  /* 0x0000991016007816 */ /* 0x008fe200000000ff */
        /* <DEDUP_REMOVED lines=18> */
.L_x_2328:
[----:B------:R-:W3:Y:S02]  /*30e0*/  LDG.E.U8 R4, desc[UR36][R4.64] ;  /* 0x0000002404047981 */ /* 0x000ee4000c1e1100 */
[----:B---3--:R0:W1:Y:S01]  /*30f0*/  I2F.F64.U16 R16, R4 ;  /* 0x0000000400107312 */ /* 0x0080620000101800 */
[----:B------:R-:W-:Y:S05]  /*3100*/  BRA `(.L_x_2324) ;  /* 0x0000000c006c7947 */ /* 0x000fea0003800000 */
.L_x_2327:
        /* <DEDUP_REMOVED lines=9> */
.L_x_2331:
[----:B------:R-:W3:Y:S02]  /*31a0*/  LDG.E R4, desc[UR36][R4.64] ;  /* 0x0000002404047981 */ /* 0x000ee4000c1e1900 */
[----:B---3--:R0:W1:Y:S01]  /*31b0*/  I2F.F64 R16, R4 ;  /* 0x0000000400107312 */ /* 0x0080620000201c00 */
[----:B------:R-:W-:Y:S05]  /*31c0*/  BRA `(.L_x_2324) ;  /* 0x0000000c003c7947 */ /* 0x000fea0003800000 */
.L_x_2330:
[----:B------:R-:W3:Y:S02]  /*31d0*/  LDG.E.U16 R4, desc[UR36][R4.64] ;  /* 0x0000002404047981 */ /* 0x000ee4000c1e1500 */
[----:B---3--:R0:W1:Y:S01]  /*31e0*/  I2F.F64.S16 R16, R4 ;  /* 0x0000000400107312 */ /* 0x0080620000101c00 */
[----:B------:R-:W-:Y:S05]  /*31f0*/  BRA `(.L_x_2324) ;  /* 0x0000000c00307947 */ /* 0x000fea0003800000 */
.L_x_2326:
        /* <DEDUP_REMOVED lines=10> */
.L_x_2333:
[----:B------:R-:W3:Y:S02]  /*32a0*/  LDG.E.U16 R0, desc[UR36][R4.64] ;  /* 0x0000002404007981 */ /* 0x000ee4000c1e1500 */
[----:B---3--:R-:W-:-:S05]  /*32b0*/  HADD2.F32 R0, -RZ, R0.H0_H0 ;  /* 0x20000000ff007230 */ /* 0x008fca0000004100 */
[----:B------:R-:W-:-:S04]  /*32c0*/  FMUL.FTZ R0, R0, 1 ;  /* 0x3f80000000007820 */ /* 0x000fc80000410000 */
[----:B------:R0:W1:Y:S01]  /*32d0*/  F2F.F64.F32 R16, R0 ;  /* 0x0000000000107310 */ /* 0x0000620000201800 */
[----:B------:R-:W-:Y:S05]  /*32e0*/  BRA `(.L_x_2324) ;  /* 0x0000000800f47947 */ /* 0x000fea0003800000 */
.L_x_2332:
        /* <DEDUP_REMOVED lines=10> */
.L_x_2335:
[----:B------:R-:W3:Y:S02]  /*3390*/  LDG.E.U16 R4, desc[UR36][R4.64] ;  /* 0x0000002404047981 */ /* 0x000ee4000c1e1500 */
[----:B---3--:R-:W-:-:S05]  /*33a0*/  HADD2.F32 R0, -RZ, R4.H0_H0 ;  /* 0x20000004ff007230 */ /* 0x008fca0000004100 */
[----:B------:R-:W-:-:S04]  /*33b0*/  FMUL.FTZ R0, R0, 1 ;  /* 0x3f80000000007820 */ /* 0x000fc80000410000 */
[----:B------:R0:W1:Y:S01]  /*33c0*/  F2F.F64.F32 R16, R0 ;  /* 0x0000000000107310 */ /* 0x0000620000201800 */
[----:B------:R-:W-:Y:S05]  /*33d0*/  BRA `(.L_x_2324) ;  /* 0x0000000800b87947 */ /* 0x000fea0003800000 */
.L_x_2334:
[----:B------:R0:W5:Y:S01]  /*33e0*/  LDG.E.64 R16, desc[UR36][R4.64] ;  /* 0x0000002404107981 */ /* 0x000162000c1e1b00 */
[----:B------:R-:W-:Y:S05]  /*33f0*/  BRA `(.L_x_2324) ;  /* 0x0000000800b07947 */ /* 0x000fea0003800000 */
.L_x_2325:
        /* <DEDUP_REMOVED lines=13> */
.L_x_2338:
[----:B------:R0:W5:Y:S01]  /*34d0*/  LDG.E.64 R16, desc[UR36][R4.64] ;  /* 0x0000002404107981 */ /* 0x000162000c1e1b00 */
[----:B------:R-:W-:Y:S05]  /*34e0*/  BRA `(.L_x_2324) ;  /* 0x0000000800747947 */ /* 0x000fea0003800000 */
.L_x_2337:
        /* <DEDUP_REMOVED lines=28> */
.L_x_2340:
        /* <DEDUP_REMOVED lines=15> */
.L_x_2339:
[----:B------:R-:W3:Y:S02]  /*37a0*/  LDG.E.U16 R0, desc[UR36][R4.64] ;  /* 0x0000002404007981 */ /* 0x000ee4000c1e1500 */
[----:B---3--:R-:W-:-:S04]  /*37b0*/  IMAD.U32 R0, R0, 0x10000, RZ ;  /* 0x0001000000007824 */ /* 0x008fc800078e00ff */
[----:B------:R-:W-:-:S04]  /*37c0*/  FMUL.FTZ R0, R0, 1 ;  /* 0x3f80000000007820 */ /* 0x000fc80000410000 */
[----:B------:R0:W1:Y:S01]  /*37d0*/  F2F.F64.F32 R16, R0 ;  /* 0x0000000000107310 */ /* 0x0000620000201800 */
[----:B------:R-:W-:Y:S05]  /*37e0*/  BRA `(.L_x_2324) ;  /* 0x0000000400b47947 */ /* 0x000fea0003800000 */
.L_x_2336:
        /* <DEDUP_REMOVED lines=11> */
.L_x_2343:
        /* <DEDUP_REMOVED lines=21> */
.L_x_2347:
[----:B------:R-:W-:Y:S05]  /*39f0*/  BSYNC B1 ;  /* 0x0000000000017941 */ /* 0x000fea0003800000 */
.L_x_2346:
[----:B------:R-:W-:Y:S01]  /*3a00*/  LEA R5, R0, 0x3b800000, 0x17 ;  /* 0x3b80000000057811 */ /* 0x000fe200078eb8ff */
[----:B------:R-:W-:-:S05]  /*3a10*/  IMAD.SHL.U32 R0, R3, 0x100000, RZ ;  /* 0x0010000003007824 */ /* 0x000fca00078e00ff */
[----:B------:R-:W-:-:S07]  /*3a20*/  LOP3.LUT R0, R5, R0, R6, 0xfe, !PT ;  /* 0x0000000005007212 */ /* 0x000fce00078efe06 */
.L_x_2345:
[----:B------:R-:W-:Y:S05]  /*3a30*/  BSYNC B0 ;  /* 0x0000000000007941 */ /* 0x000fea0003800000 */
.L_x_2344:
[----:B------:R-:W-:-:S04]  /*3a40*/  FMUL.FTZ R0, R0, 1 ;  /* 0x3f80000000007820 */ /* 0x000fc80000410000 */
[----:B------:R0:W1:Y:S01]  /*3a50*/  F2F.F64.F32 R16, R0 ;  /* 0x0000000000107310 */ /* 0x0000620000201800 */
[----:B------:R-:W-:Y:S05]  /*3a60*/  BRA `(.L_x_2324) ;  /* 0x0000000400147947 */ /* 0x000fea0003800000 */
.L_x_2342:
        /* <DEDUP_REMOVED lines=21> */
.L_x_2351:
[----:B------:R-:W-:Y:S05]  /*3bc0*/  BSYNC B1 ;  /* 0x0000000000017941 */ /* 0x000fea0003800000 */
.L_x_2350:
[----:B------:R-:W-:Y:S01]  /*3bd0*/  LEA R5, R0, 0x37800000, 0x17 ;  /* 0x3780000000057811 */ /* 0x000fe200078eb8ff */
[----:B------:R-:W-:-:S05]  /*3be0*/  IMAD.SHL.U32 R0, R3, 0x200000, RZ ;  /* 0x0020000003007824 */ /* 0x000fca00078e00ff */
[----:B------:R-:W-:-:S07]  /*3bf0*/  LOP3.LUT R0, R5, R0, R6, 0xfe, !PT ;  /* 0x0000000005007212 */ /* 0x000fce00078efe06 */
.L_x_2349:
[----:B------:R-:W-:Y:S05]  /*3c00*/  BSYNC B0 ;  /* 0x0000000000007941 */ /* 0x000fea0003800000 */
.L_x_2348:
[----:B------:R-:W-:-:S04]  /*3c10*/  FMUL.FTZ R0, R0, 1 ;  /* 0x3f80000000007820 */ /* 0x000fc80000410000 */
[----:B------:R0:W1:Y:S01]  /*3c20*/  F2F.F64.F32 R16, R0 ;  /* 0x0000000000107310 */ /* 0x0000620000201800 */
[----:B------:R-:W-:Y:S05]  /*3c30*/  BRA `(.L_x_2324) ;  /* 0x0000000000a07947 */ /* 0x000fea0003800000 */
.L_x_2341:
        /* <DEDUP_REMOVED lines=14> */
.L_x_2355:
[----:B------:R-:W-:Y:S05]  /*3d20*/  BSYNC B0 ;  /* 0x0000000000007941 */ /* 0x000fea0003800000 */
.L_x_2354:
[----:B------:R-:W-:-:S04]  /*3d30*/  FMUL.FTZ R0, R0, 1 ;  /* 0x3f80000000007820 */ /* 0x000fc80000410000 */
[----:B------:R0:W1:Y:S01]  /*3d40*/  F2F.F64.F32 R16, R0 ;  /* 0x0000000000107310 */ /* 0x0000620000201800 */
[----:B------:R-:W-:Y:S05]  /*3d50*/  BRA `(.L_x_2324) ;  /* 0x0000000000587947 */ /* 0x000fea0003800000 */
.L_x_2329:
        /* <DEDUP_REMOVED lines=16> */
.L_x_2356:
[----:B------:R-:W-:Y:S05]  /*3e60*/  BRA `(.L_x_2324) ;  /* 0x0000000000147947 */ /* 0x000fea0003800000 */
.L_x_2353:
[----:B------:R-:W3:Y:S02]  /*3e70*/  LDG.E.64 R16, desc[UR36][R4.64] ;  /* 0x0000002404107981 */ /* 0x000ee4000c1e1b00 */
[----:B---3--:R-:W0:Y:S01]  /*3e80*/  I2F.F64.U64 R16, R16 ;  /* 0x0000001000107312 */ /* 0x008e220000301800 */
[----:B------:R-:W-:Y:S05]  /*3e90*/  BRA `(.L_x_2324) ;  /* 0x0000000000087947 */ /* 0x000fea0003800000 */
.L_x_2352:
[----:B------:R-:W3:Y:S02]  /*3ea0*/  LDG.E R4, desc[UR36][R4.64] ;  /* 0x0000002404047981 */ /* 0x000ee4000c1e1900 */
[----:B---3--:R0:W1:Y:S02]  /*3eb0*/  I2F.F64.U32 R16, R4 ;  /* 0x0000000400107312 */ /* 0x0080640000201800 */
.L_x_2324:
[----:B------:R-:W-:Y:S05]  /*3ec0*/  BSYNC B6 ;  /* 0x0000000000067941 */ /* 0x000fea0003800000 */
.L_x_2323:
[----:B------:R-:W2:Y:S01]  /*3ed0*/  S2R R3, SR_TID.X ;  /* 0x0000000000037919 */ /* 0x000ea20000002100 */
[----:B------:R-:W-:Y:S01]  /*3ee0*/  BSSY B0, `(.L_x_2357) ;  /* 0x000003e000007945 */ /* 0x000fe20003800000 */
[----:B--2---:R-:W-:-:S13]  /*3ef0*/  ISETP.GE.AND P0, PT, R3, R2, PT ;  /* 0x000000020300720c */ /* 0x004fda0003f06270 */
[----:B------:R-:W-:Y:S05]  /*3f00*/  @P0 BRA `(.L_x_2358) ;  /* 0x0000000000ec0947 */ /* 0x000fea0003800000 */
[----:B01--45:R-:W-:Y:S01]  /*3f10*/  LOP3.LUT R9, R29, 0x7fffffff, RZ, 0xc0, !PT ;  /* 0x7fffffff1d097812 */ /* 0x033fe200078ec0ff */
[----:B------:R-:W-:Y:S01]  /*3f20*/  BSSY B1, `(.L_x_2359) ;  /* 0x0000038000017945 */ /* 0x000fe20003800000 */
[----:B------:R-:W-:Y:S02]  /*3f30*/  IMAD.MOV.U32 R8, RZ, RZ, R28 ;  /* 0x000000ffff087224 */ /* 0x000fe400078e001c */
[----:B------:R-:W-:-:S13]  /*3f40*/  ISETP.GE.U32.AND P1, PT, R9, 0x408633cf, PT ;  /* 0x408633cf0900780c */ /* 0x000fda0003f26070 */
[----:B------:R-:W-:-:S06]  /*3f50*/  @P1 DSETP.GTU.AND P2, PT, R28, +INF , PT ;  /* 0x7ff000001c00142a */ /* 0x000fcc0003f4c000 */
[----:B------:R-:W-:Y:S02]  /*3f60*/  @P1 FSEL R4, R28, RZ, P2 ;  /* 0x000000ff1c041208 */ /* 0x000fe40001000000 */
[----:B------:R-:W-:Y:S01]  /*3f70*/  @P1 FSEL R5, R29, +QNAN , P2 ;  /* 0x7ff000001d051808 */ /* 0x000fe20001000000 */
[----:B------:R-:W-:Y:S06]  /*3f80*/  @P1 BRA `(.L_x_2360) ;  /* 0x0000000000c41947 */ /* 0x000fec0003800000 */
        /* <DEDUP_REMOVED lines=49> */
.L_x_2360:
[----:B------:R-:W-:Y:S05]  /*42a0*/  BSYNC B1 ;  /* 0x0000000000017941 */ /* 0x000fea0003800000 */
.L_x_2359:
[----:B------:R-:W-:-:S11]  /*42b0*/  DADD R4, R4, R4 ;  /* 0x0000000004047229 */ /* 0x000fd60000000004 */
.L_x_2358:
[----:B------:R-:W-:Y:S05]  /*42c0*/  BSYNC B0 ;  /* 0x0000000000007941 */ /* 0x000fea0003800000 */
.L_x_2357:
[----:B------:R-:W-:Y:S01]  /*42d0*/  VIADD R22, R3, 0x80 ;  /* 0x0000008003167836 */ /* 0x000fe20000000000 */
[----:B------:R-:W-:Y:S04]  /*42e0*/  BSSY B0, `(.L_x_2361) ;  /* 0x000003e000007945 */ /* 0x000fe80003800000 */
[----:B------:R-:W-:-:S13]  /*42f0*/  ISETP.GE.AND P1, PT, R22, R2, PT ;  /* 0x000000021600720c */ /* 0x000fda0003f26270 */
[----:B------:R-:W-:Y:S05]  /*4300*/  @P1 BRA `(.L_x_2362) ;  /* 0x0000000000ec1947 */ /* 0x000fea0003800000 */
[----:B01---5:R-:W-:Y:S01]  /*4310*/  LOP3.LUT R11, R25, 0x7fffffff, RZ, 0xc0, !PT ;  /* 0x7fffffff190b7812 */ /* 0x023fe200078ec0ff */
        /* <DEDUP_REMOVED lines=56> */
.L_x_2364:
[----:B------:R-:W-:Y:S05]  /*46a0*/  BSYNC B1 ;  /* 0x0000000000017941 */ /* 0x000fea0003800000 */
.L_x_2363:
[----:B----4-:R-:W-:-:S11]  /*46b0*/  DADD R28, R8, R8 ;  /* 0x00000000081c7229 */ /* 0x010fd60000000008 */
.L_x_2362:
[----:B------:R-:W-:Y:S05]  /*46c0*/  BSYNC B0 ;  /* 0x0000000000007941 */ /* 0x000fea0003800000 */
.L_x_2361:
[----:B0-----:R-:W-:Y:S01]  /*46d0*/  VIADD R7, R3, 0x100 ;  /* 0x0000010003077836 */ /* 0x001fe20000000000 */
[----:B------:R-:W-:Y:S04]  /*46e0*/  BSSY B0, `(.L_x_2365) ;  /* 0x000003e000007945 */ /* 0x000fe80003800000 */
[----:B------:R-:W-:-:S13]  /*46f0*/  ISETP.GE.AND P1, PT, R7, R2, PT ;  /* 0x000000020700720c */ /* 0x000fda0003f26270 */
[----:B------:R-:W-:Y:S05]  /*4700*/  @P1 BRA `(.L_x_2366) ;  /* 0x0000000000ec1947 */ /* 0x000fea0003800000 */
[----:B-1---5:R-:W-:Y:S01]  /*4710*/  LOP3.LUT R11, R19, 0x7fffffff, RZ, 0xc0, !PT ;  /* 0x7fffffff130b7812 */ /* 0x022fe200078ec0ff */
        /* <DEDUP_REMOVED lines=56> */
.L_x_2368:
[----:B------:R-:W-:Y:S05]  /*4aa0*/  BSYNC B1 ;  /* 0x0000000000017941 */ /* 0x000fea0003800000 */
.L_x_2367:
[----:B------:R-:W-:-:S11]  /*4ab0*/  DADD R24, R8, R8 ;  /* 0x0000000008187229 */ /* 0x000fd60000000008 */
.L_x_2366:
[----:B------:R-:W-:Y:S05]  /*4ac0*/  BSYNC B0 ;  /* 0x0000000000007941 */ /* 0x000fea0003800000 */
.L_x_2365:
[----:B------:R-:W-:Y:S01]  /*4ad0*/  VIADD R7, R3, 0x180 ;  /* 0x0000018003077836 */ /* 0x000fe20000000000 */
        /* <DEDUP_REMOVED lines=60> */
.L_x_2372:
[----:B------:R-:W-:Y:S05]  /*4ea0*/  BSYNC B1 ;  /* 0x0000000000017941 */ /* 0x000fea0003800000 */
.L_x_2371:
[----:B------:R-:W-:-:S11]  /*4eb0*/  DADD R16, R8, R8 ;  /* 0x0000000008107229 */ /* 0x000fd60000000008 */
.L_x_2370:
[----:B------:R-:W-:Y:S05]  /*4ec0*/  BSYNC B0 ;  /* 0x0000000000007941 */ /* 0x000fea0003800000 */
.L_x_2369:
[----:B---3--:R-:W0:Y:S01]  /*4ed0*/  S2R R0, SR_CTAID.X ;  /* 0x0000000000007919 */ /* 0x008e220000002500 */
[----:B------:R-:W0:Y:S01]  /*4ee0*/  LDC R7, c[0x0][0x210] ;  /* 0x00008400ff077b82 */ /* 0x000e220000000800 */
[----:B------:R-:W-:Y:S01]  /*4ef0*/  BSSY B6, `(.L_x_2373) ;  /* 0x000012f000067945 */ /* 0x000fe20003800000 */
[----:B-1---5:R-:W-:-:S06]  /*4f00*/  IMAD.MOV.U32 R19, RZ, RZ, R3 ;  /* 0x000000ffff137224 */ /* 0x022fcc00078e0003 */
[----:B------:R-:W1:Y:S01]  /*4f10*/  LDC.U8 R18, c[0x0][0x234] ;  /* 0x00008d00ff127b82 */ /* 0x000e620000000000 */
[----:B0-----:R-:W-:Y:S01]  /*4f20*/  IMAD R2, R0, -0x200, R7 ;  /* 0xfffffe0000027824 */ /* 0x001fe200078e0207 */
[----:B------:R-:W-:Y:S06]  /*4f30*/  @P0 BRA `(.L_x_2374) ;  /* 0x0000001000a80947 */ /* 0x000fec0003800000 */
[----:B------:R-:W0:Y:S01]  /*4f40*/  LDC.64 R8, c[0x0][0x218] ;  /* 0x00008600ff087b82 */ /* 0x000e220000000a00 */
[----:B------:R-:W-:Y:S01]  /*4f50*/  IMAD R3, R0, 0x200, R3 ;  /* 0x0000020000037824 */ /* 0x000fe200078e0203 */
[----:B-1----:R-:W-:Y:S01]  /*4f60*/  PRMT R0, R18, 0x9910, RZ ;  /* 0x0000991012007816 */ /* 0x002fe200000000ff */
[----:B------:R-:W-:Y:S02]  /*4f70*/  ULDC UR4, c[0x0][0x238] ;  /* 0x00008e0000047ab9 */ /* 0x000fe40000000800 */
[----:B------:R-:W-:Y:S01]  /*4f80*/  IMAD R3, R3, UR4, RZ ;  /* 0x0000000403037c24 */ /* 0x000fe2000f8e02ff */
[----:B------:R-:W-:-:S04]  /*4f90*/  ISETP.GT.AND P0, PT, R0, 0x9, PT ;  /* 0x000000090000780c */ /* 0x000fc80003f04270 */
[----:B0-----:R-:W-:-:S05]  /*4fa0*/  IADD3 R8, P1, R3, R8, RZ ;  /* 0x0000000803087210 */ /* 0x001fca0007f3e0ff */
[----:B------:R-:W-:-:S04]  /*4fb0*/  IMAD.X R9, RZ, RZ, R9, P1 ;  /* 0x000000ffff097224 */ /* 0x000fc800008e0609 */
        /* <DEDUP_REMOVED lines=9> */
[----:B------:R-:W0:Y:S01]  /*5050*/  F2I.F64.TRUNC R5, R4 ;  /* 0x0000000400057311 */ /* 0x000e22000030d100 */
[----:B------:R-:W-:Y:S01]  /*5060*/  IMAD.MOV.U32 R19, RZ, RZ, R22 ;  /* 0x000000ffff137224 */ /* 0x000fe200078e0016 */
[----:B0-----:R0:W-:Y:S01]  /*5070*/  STG.E.U8 desc[UR36][R8.64], R5 ;  /* 0x0000000508007986 */ /* 0x0011e2000c101124 */
[----:B------:R-:W-:Y:S05]  /*5080*/  BRA `(.L_x_2374) ;  /* 0x0000001000547947 */ /* 0x000fea0003800000 */
.L_x_2378:
[----:B------:R-:W0:Y:S01]  /*5090*/  F2I.S64.F64.TRUNC R4, R4 ;  /* 0x0000000400047311 */ /* 0x000e22000030d900 */
[----:B------:R-:W-:Y:S02]  /*50a0*/  IMAD.MOV.U32 R19, RZ, RZ, R22 ;  /* 0x000000ffff137224 */ /* 0x000fe400078e0016 */
[----:B0-----:R-:W-:-:S05]  /*50b0*/  IMAD.MOV.U32 R3, RZ, RZ, R4 ;  /* 0x000000ffff037224 */ /* 0x001fca00078e0004 */
[----:B------:R0:W-:Y:S01]  /*50c0*/  STG.E.U8 desc[UR36][R8.64], R3 ;  /* 0x0000000308007986 */ /* 0x0001e2000c101124 */
[----:B------:R-:W-:Y:S05]  /*50d0*/  BRA `(.L_x_2374) ;  /* 0x0000001000407947 */ /* 0x000fea0003800000 */
.L_x_2377:
[----:B------:R-:W-:-:S13]  /*50e0*/  ISETP.NE.AND P0, PT, R0, 0x2, PT ;  /* 0x000000020000780c */ /* 0x000fda0003f05270 */
[----:B------:R-:W-:Y:S05]  /*50f0*/  @!P0 BRA `(.L_x_2380) ;  /* 0x0000000000308947 */ /* 0x000fea0003800000 */
[----:B------:R-:W-:-:S13]  /*5100*/  ISETP.NE.AND P0, PT, R0, 0x3, PT ;  /* 0x000000030000780c */ /* 0x000fda0003f05270 */
[----:B------:R-:W-:Y:S05]  /*5110*/  @!P0 BRA `(.L_x_2381) ;  /* 0x0000000000188947 */ /* 0x000fea0003800000 */
[----:B------:R-:W-:-:S13]  /*5120*/  ISETP.NE.AND P0, PT, R0, 0x4, PT ;  /* 0x000000040000780c */ /* 0x000fda0003f05270 */
[----:B------:R-:W-:Y:S05]  /*5130*/  @P0 BRA `(.L_x_2379) ;  /* 0x0000000c00c40947 */ /* 0x000fea0003800000 */
[----:B------:R-:W0:Y:S01]  /*5140*/  F2I.S64.F64.TRUNC R4, R4 ;  /* 0x0000000400047311 */ /* 0x000e22000030d900 */
[----:B------:R-:W-:Y:S01]  /*5150*/  IMAD.MOV.U32 R19, RZ, RZ, R22 ;  /* 0x000000ffff137224 */ /* 0x000fe200078e0016 */
[----:B0-----:R0:W-:Y:S01]  /*5160*/  STG.E.64 desc[UR36][R8.64], R4 ;  /* 0x0000000408007986 */ /* 0x0011e2000c101b24 */
[----:B------:R-:W-:Y:S05]  /*5170*/  BRA `(.L_x_2374) ;  /* 0x0000001000187947 */ /* 0x000fea0003800000 */
.L_x_2381:
[----:B------:R-:W0:Y:S01]  /*5180*/  F2I.F64.TRUNC R5, R4 ;  /* 0x0000000400057311 */ /* 0x000e22000030d100 */
[----:B------:R-:W-:Y:S01]  /*5190*/  IMAD.MOV.U32 R19, RZ, RZ, R22 ;  /* 0x000000ffff137224 */ /* 0x000fe200078e0016 */
[----:B0-----:R0:W-:Y:S01]  /*51a0*/  STG.E desc[UR36][R8.64], R5 ;  /* 0x0000000508007986 */ /* 0x0011e2000c101924 */
[----:B------:R-:W-:Y:S05]  /*51b0*/  BRA `(.L_x_2374) ;  /* 0x0000001000087947 */ /* 0x000fea0003800000 */
.L_x_2380:
[----:B------:R-:W0:Y:S01]  /*51c0*/  F2I.F64.TRUNC R5, R4 ;  /* 0x0000000400057311 */ /* 0x000e22000030d100 */
[----:B------:R-:W-:Y:S01]  /*51d0*/  IMAD.MOV.U32 R19, RZ, RZ, R22 ;  /* 0x000000ffff137224 */ /* 0x000fe200078e0016 */
[----:B0-----:R0:W-:Y:S01]  /*51e0*/  STG.E.U16 desc[UR36][R8.64], R5 ;  /* 0x0000000508007986 */ /* 0x0011e2000c101524 */
[----:B------:R-:W-:Y:S05]  /*51f0*/  BRA `(.L_x_2374) ;  /* 0x0000000c00f87947 */ /* 0x000fea0003800000 */
.L_x_2376:
        /* <DEDUP_REMOVED lines=10> */
[----:B------:R-:W-:-:S13]  /*52a0*/  IMAD.MOV.U32 R19, RZ, RZ, R22 ;  /* 0x000000ffff137224 */ /* 0x000fda00078e0016 */
[----:B0-----:R-:W-:-:S05]  /*52b0*/  @!P0 FMUL R3, R3, 1.175494350822287508e-38 ;  /* 0x0080000003038820 */ /* 0x001fca0000400000 */
[----:B------:R0:W-:Y:S01]  /*52c0*/  STG.E desc[UR36][R8.64], R3 ;  /* 0x0000000308007986 */ /* 0x0001e2000c101924 */
[----:B------:R-:W-:Y:S05]  /*52d0*/  BRA `(.L_x_2374) ;  /* 0x0000000c00c07947 */ /* 0x000fea0003800000 */
.L_x_2383:
[----:B------:R-:W-:Y:S01]  /*52e0*/  UMOV UR4, 0xf0000000 ;  /* 0xf000000000047882 */ /* 0x000fe20000000000 */
[----:B------:R-:W-:Y:S01]  /*52f0*/  UMOV UR5, 0x380fffff ;  /* 0x380fffff00057882 */ /* 0x000fe20000000000 */
[----:B------:R-:W0:Y:S01]  /*5300*/  F2F.F32.F64 R0, R4 ;  /* 0x0000000400007310 */ /* 0x000e220000301000 */
[----:B------:R-:W-:Y:S01]  /*5310*/  DSETP.GEU.AND P0, PT, |R4|, UR4, PT ;  /* 0x0000000404007e2a */ /* 0x000fe2000bf0e200 */
[----:B------:R-:W-:-:S13]  /*5320*/  IMAD.MOV.U32 R19, RZ, RZ, R22 ;  /* 0x000000ffff137224 */ /* 0x000fda00078e0016 */
[----:B0-----:R-:W-:-:S05]  /*5330*/  @!P0 FMUL R0, R0, 1.175494350822287508e-38 ;  /* 0x0080000000008820 */ /* 0x001fca0000400000 */
[----:B------:R-:W-:-:S05]  /*5340*/  F2FP.F16.F32.PACK_AB R0, RZ, R0 ;  /* 0x00000000ff00723e */ /* 0x000fca00000000ff */
[----:B------:R0:W-:Y:S01]  /*5350*/  STG.E.U16 desc[UR36][R8.64], R0 ;  /* 0x0000000008007986 */ /* 0x0001e2000c101524 */
[----:B------:R-:W-:Y:S05]  /*5360*/  BRA `(.L_x_2374) ;  /* 0x0000000c009c7947 */ /* 0x000fea0003800000 */
.L_x_2382:
        /* <DEDUP_REMOVED lines=10> */
[----:B------:R-:W-:Y:S02]  /*5410*/  IMAD.MOV.U32 R7, RZ, RZ, RZ ;  /* 0x000000ffff077224 */ /* 0x000fe400078e00ff */
[----:B------:R-:W-:-:S11]  /*5420*/  IMAD.MOV.U32 R19, RZ, RZ, R22 ;  /* 0x000000ffff137224 */ /* 0x000fd600078e0016 */
[----:B0-----:R-:W-:-:S05]  /*5430*/  @!P0 FMUL R6, R6, 1.175494350822287508e-38 ;  /* 0x0080000006068820 */ /* 0x001fca0000400000 */
[----:B------:R0:W-:Y:S01]  /*5440*/  STG.E.64 desc[UR36][R8.64], R6 ;  /* 0x0000000608007986 */ /* 0x0001e2000c101b24 */
[----:B------:R-:W-:Y:S05]  /*5450*/  BRA `(.L_x_2374) ;  /* 0x0000000c00607947 */ /* 0x000fea0003800000 */
.L_x_2385:
[----:B------:R-:W-:Y:S01]  /*5460*/  UMOV UR4, 0xf0000000 ;  /* 0xf000000000047882 */ /* 0x000fe20000000000 */
[----:B------:R-:W-:Y:S01]  /*5470*/  UMOV UR5, 0x380fffff ;  /* 0x380fffff00057882 */ /* 0x000fe20000000000 */
[----:B------:R-:W0:Y:S01]  /*5480*/  F2F.F32.F64 R0, R4 ;  /* 0x0000000400007310 */ /* 0x000e220000301000 */
[----:B------:R-:W-:Y:S01]  /*5490*/  DSETP.GEU.AND P0, PT, |R4|, UR4, PT ;  /* 0x0000000404007e2a */ /* 0x000fe2000bf0e200 */
[----:B------:R-:W-:-:S13]  /*54a0*/  IMAD.MOV.U32 R19, RZ, RZ, R22 ;  /* 0x000000ffff137224 */ /* 0x000fda00078e0016 */
[----:B0-----:R-:W-:-:S05]  /*54b0*/  @!P0 FMUL R0, R0, 1.175494350822287508e-38 ;  /* 0x0080000000008820 */ /* 0x001fca0000400000 */
[----:B------:R-:W-:-:S04]  /*54c0*/  F2FP.F16.F32.PACK_AB R3, RZ, R0 ;  /* 0x00000000ff03723e */ /* 0x000fc800000000ff */
[----:B------:R-:W-:-:S05]  /*54d0*/  PRMT R3, R3, 0x5410, RZ ;  /* 0x0000541003037816 */ /* 0x000fca00000000ff */
[----:B------:R0:W-:Y:S01]  /*54e0*/  STG.E desc[UR36][R8.64], R3 ;  /* 0x0000000308007986 */ /* 0x0001e2000c101924 */
[----:B------:R-:W-:Y:S05]  /*54f0*/  BRA `(.L_x_2374) ;  /* 0x0000000c00387947 */ /* 0x000fea0003800000 */
.L_x_2384:
[----:B------:R0:W-:Y:S01]  /*5500*/  STG.E.64 desc[UR36][R8.64], R4 ;  /* 0x0000000408007986 */ /* 0x0001e2000c101b24 */
[----:B------:R-:W-:Y:S01]  /*5510*/  IMAD.MOV.U32 R19, RZ, RZ, R22 ;  /* 0x000000ffff137224 */ /* 0x000fe200078e0016 */
[----:B------:R-:W-:Y:S06]  /*5520*/  BRA `(.L_x_2374) ;  /* 0x0000000c002c7947 */ /* 0x000fec0003800000 */
.L_x_2375:
        /* <DEDUP_REMOVED lines=8> */
[----:B------:R-:W-:Y:S01]  /*55b0*/  DSETP.NEU.AND P0, PT, R4, RZ, PT ;  /* 0x000000ff0400722a */ /* 0x000fe20003f0d000 */
[----:B------:R-:W-:-:S05]  /*55c0*/  IMAD.MOV.U32 R19, RZ, RZ, R22 ;  /* 0x000000ffff137224 */ /* 0x000fca00078e0016 */
[----:B------:R-:W-:-:S05]  /*55d0*/  SEL R3, RZ, 0x1, !P0 ;  /* 0x00000001ff037807 */ /* 0x000fca0004000000 */
[----:B------:R0:W-:Y:S01]  /*55e0*/  STG.E.U8 desc[UR36][R8.64], R3 ;  /* 0x0000000308007986 */ /* 0x0001e2000c101124 */
[----:B------:R-:W-:Y:S05]  /*55f0*/  BRA `(.L_x_2374) ;  /* 0x0000000800f87947 */ /* 0x000fea0003800000 */
.L_x_2388:
[----:B------:R-:W-:Y:S01]  /*5600*/  CS2R R6, SRZ ;  /* 0x0000000000067805 */ /* 0x000fe2000001ff00 */
[----:B------:R-:W-:-:S04]  /*5610*/  IMAD.MOV.U32 R19, RZ, RZ, R22 ;  /* 0x000000ffff137224 */ /* 0x000fc800078e0016 */
[----:B------:R0:W-:Y:S01]  /*5620*/  STG.E.128 desc[UR36][R8.64], R4 ;  /* 0x0000000408007986 */ /* 0x0001e2000c101d24 */
[----:B------:R-:W-:Y:S05]  /*5630*/  BRA `(.L_x_2374) ;  /* 0x0000000800e87947 */ /* 0x000fea0003800000 */
.L_x_2387:
        /* <DEDUP_REMOVED lines=25> */
.L_x_2392:
[----:B------:R-:W-:Y:S05]  /*57d0*/  BSYNC B0 ;  /* 0x0000000000007941 */ /* 0x000fea0003800000 */
.L_x_2391:
[----:B------:R-:W-:Y:S01]  /*57e0*/  LOP3.LUT R7, R0, R7, RZ, 0xfc, !PT ;  /* 0x0000000700077212 */ /* 0x000fe200078efcff */
[----:B------:R-:W-:-:S04]  /*57f0*/  IMAD.MOV.U32 R19, RZ, RZ, R22 ;  /* 0x000000ffff137224 */ /* 0x000fc800078e0016 */
[----:B------:R0:W-:Y:S01]  /*5800*/  STG.E.U8 desc[UR36][R8.64], R7 ;  /* 0x0000000708007986 */ /* 0x0001e2000c101124 */
[----:B------:R-:W-:Y:S05]  /*5810*/  BRA `(.L_x_2374) ;  /* 0x0000000800707947 */ /* 0x000fea0003800000 */
.L_x_2390:
        /* <DEDUP_REMOVED lines=17> */
.L_x_2394:
[----:B------:R-:W-:Y:S01]  /*5930*/  IMAD.MOV.U32 R0, RZ, RZ, 0x7f ;  /* 0x0000007fff007424 */ /* 0x000fe200078e00ff */
[----:B------:R-:W-:-:S04]  /*5940*/  ISETP.GT.U32.AND P0, PT, R3, 0x7f800000, PT ;  /* 0x7f8000000300780c */ /* 0x000fc80003f04070 */
[----:B------:R-:W-:-:S09]  /*5950*/  SEL R0, R0, 0x7c, P0 ;  /* 0x0000007c00007807 */ /* 0x000fd20000000000 */
.L_x_2395:
[----:B------:R-:W-:Y:S05]  /*5960*/  BSYNC B0 ;  /* 0x0000000000007941 */ /* 0x000fea0003800000 */
.L_x_2393:
[----:B------:R-:W-:Y:S01]  /*5970*/  LOP3.LUT R3, R7, 0x80000000, RZ, 0xc0, !PT ;  /* 0x8000000007037812 */ /* 0x000fe200078ec0ff */
[----:B------:R-:W-:-:S03]  /*5980*/  IMAD.MOV.U32 R19, RZ, RZ, R22 ;  /* 0x000000ffff137224 */ /* 0x000fc600078e0016 */
[----:B------:R-:W-:-:S04]  /*5990*/  SHF.R.U32.HI R3, RZ, 0x18, R3 ;  /* 0x00000018ff037819 */ /* 0x000fc80000011603 */
[----:B------:R-:W-:-:S05]  /*59a0*/  LOP3.LUT R3, R0, R3, RZ, 0xfc, !PT ;  /* 0x0000000300037212 */ /* 0x000fca00078efcff */
[----:B------:R0:W-:Y:S01]  /*59b0*/  STG.E.U8 desc[UR36][R8.64], R3 ;  /* 0x0000000308007986 */ /* 0x0001e2000c101124 */
[----:B------:R-:W-:Y:S05]  /*59c0*/  BRA `(.L_x_2374) ;  /* 0x0000000800047947 */ /* 0x000fea0003800000 */
.L_x_2389:
[----:B------:R-:W-:Y:S01]  /*59d0*/  UMOV UR4, 0xf0000000 ;  /* 0xf000000000047882 */ /* 0x000fe20000000000 */
[----:B------:R-:W-:Y:S01]  /*59e0*/  UMOV UR5, 0x380fffff ;  /* 0x380fffff00057882 */ /* 0x000fe20000000000 */
[----:B------:R-:W0:Y:S01]  /*59f0*/  F2F.F32.F64 R0, R4 ;  /* 0x0000000400007310 */ /* 0x000e220000301000 */
[----:B------:R-:W-:Y:S01]  /*5a00*/  DSETP.GEU.AND P0, PT, |R4|, UR4, PT ;  /* 0x0000000404007e2a */ /* 0x000fe2000bf0e200 */
[----:B------:R-:W-:-:S13]  /*5a10*/  IMAD.MOV.U32 R19, RZ, RZ, R22 ;  /* 0x000000ffff137224 */ /* 0x000fda00078e0016 */
[----:B0-----:R-:W-:-:S05]  /*5a20*/  @!P0 FMUL R0, R0, 1.175494350822287508e-38 ;  /* 0x0080000000008820 */ /* 0x001fca0000400000 */
[----:B------:R-:W-:-:S05]  /*5a30*/  F2FP.BF16.F32.PACK_AB R0, RZ, R0 ;  /* 0x00000000ff00723e */ /* 0x000fca00000010ff */
[----:B------:R0:W-:Y:S01]  /*5a40*/  STG.E.U16 desc[UR36][R8.64], R0 ;  /* 0x0000000008007986 */ /* 0x0001e2000c101524 */
[----:B------:R-:W-:Y:S05]  /*5a50*/  BRA `(.L_x_2374) ;  /* 0x0000000400e07947 */ /* 0x000fea0003800000 */
.L_x_2386:
        /* <DEDUP_REMOVED lines=8> */
[----:B------:R-:W0:Y:S01]  /*5ae0*/  F2I.U32.F64.TRUNC R5, R4 ;  /* 0x0000000400057311 */ /* 0x000e22000030d000 */
[----:B------:R-:W-:Y:S01]  /*5af0*/  IMAD.MOV.U32 R19, RZ, RZ, R22 ;  /* 0x000000ffff137224 */ /* 0x000fe200078e0016 */
[----:B0-----:R0:W-:Y:S01]  /*5b00*/  STG.E.U16 desc[UR36][R8.64], R5 ;  /* 0x0000000508007986 */ /* 0x0011e2000c101524 */
[----:B------:R-:W-:Y:S05]  /*5b10*/  BRA `(.L_x_2374) ;  /* 0x0000000400b07947 */ /* 0x000fea0003800000 */
.L_x_2398:
        /* <DEDUP_REMOVED lines=21> */
.L_x_2401:
[----:B------:R-:W-:-:S04]  /*5c70*/  LOP3.LUT R0, R7, 0x80000000, RZ, 0xc0, !PT ;  /* 0x8000000007007812 */ /* 0x000fc800078ec0ff */
[----:B------:R-:W-:-:S04]  /*5c80*/  SHF.R.U32.HI R0, RZ, 0x18, R0 ;  /* 0x00000018ff007819 */ /* 0x000fc80000011600 */
[----:B------:R-:W-:-:S07]  /*5c90*/  LOP3.LUT R0, R3, R0, RZ, 0xfc, !PT ;  /* 0x0000000003007212 */ /* 0x000fce00078efcff */
.L_x_2400:
[----:B------:R-:W-:Y:S05]  /*5ca0*/  BSYNC B0 ;  /* 0x0000000000007941 */ /* 0x000fea0003800000 */
.L_x_2399:
[----:B------:R0:W-:Y:S01]  /*5cb0*/  STG.E.U8 desc[UR36][R8.64], R0 ;  /* 0x0000000008007986 */ /* 0x0001e2000c101124 */
[----:B------:R-:W-:Y:S01]  /*5cc0*/  IMAD.MOV.U32 R19, RZ, RZ, R22 ;  /* 0x000000ffff137224 */ /* 0x000fe200078e0016 */
[----:B------:R-:W-:Y:S06]  /*5cd0*/  BRA `(.L_x_2374) ;  /* 0x0000000400407947 */ /* 0x000fec0003800000 */
.L_x_2397:
        /* <DEDUP_REMOVED lines=21> */
.L_x_2404:
[----:B------:R-:W-:-:S04]  /*5e30*/  LOP3.LUT R0, R7, 0x80000000, RZ, 0xc0, !PT ;  /* 0x8000000007007812 */ /* 0x000fc800078ec0ff */
[----:B------:R-:W-:-:S04]  /*5e40*/  SHF.R.U32.HI R0, RZ, 0x18, R0 ;  /* 0x00000018ff007819 */ /* 0x000fc80000011600 */
[----:B------:R-:W-:-:S07]  /*5e50*/  LOP3.LUT R0, R3, R0, RZ, 0xfc, !PT ;  /* 0x0000000003007212 */ /* 0x000fce00078efcff */
.L_x_2403:
[----:B------:R-:W-:Y:S05]  /*5e60*/  BSYNC B0 ;  /* 0x0000000000007941 */ /* 0x000fea0003800000 */
.L_x_2402:
[----:B------:R0:W-:Y:S01]  /*5e70*/  STG.E.U8 desc[UR36][R8.64], R0 ;  /* 0x0000000008007986 */ /* 0x0001e2000c101124 */
[----:B------:R-:W-:Y:S01]  /*5e80*/  IMAD.MOV.U32 R19, RZ, RZ, R22 ;  /* 0x000000ffff137224 */ /* 0x000fe200078e0016 */
[----:B------:R-:W-:Y:S06]  /*5e90*/  BRA `(.L_x_2374) ;  /* 0x0000000000d07947 */ /* 0x000fec0003800000 */
.L_x_2396:
        /* <DEDUP_REMOVED lines=27> */
.L_x_2379:
        /* <DEDUP_REMOVED lines=15> */
[----:B0---4-:R-:W-:Y:S05]  /*6140*/  CALL.ABS.NOINC R14 ;  /* 0x000000000e007343 */ /* 0x011fea0003c00000 */
.L_x_2407:
[----:B------:R-:W-:Y:S01]  /*6150*/  IMAD.MOV.U32 R19, RZ, RZ, R22 ;  /* 0x000000ffff137224 */ /* 0x000fe200078e0016 */
[----:B------:R-:W-:Y:S06]  /*6160*/  BRA `(.L_x_2374) ;  /* 0x00000000001c7947 */ /* 0x000fec0003800000 */
.L_x_2406:
[----:B------:R-:W0:Y:S01]  /*6170*/  F2I.U64.F64.TRUNC R4, R4 ;  /* 0x0000000400047311 */ /* 0x000e22000030d800 */
[----:B------:R-:W-:Y:S01]  /*6180*/  IMAD.MOV.U32 R19, RZ, RZ, R22 ;  /* 0x000000ffff137224 */ /* 0x000fe200078e0016 */
[----:B0-----:R3:W-:Y:S01]  /*6190*/  STG.E.64 desc[UR36][R8.64], R4 ;  /* 0x0000000408007986 */ /* 0x0017e2000c101b24 */
[----:B------:R-:W-:Y:S05]  /*61a0*/  BRA `(.L_x_2374) ;  /* 0x00000000000c7947 */ /* 0x000fea0003800000 */
.L_x_2405:
[----:B------:R-:W0:Y:S01]  /*61b0*/  F2I.U32.F64.TRUNC R5, R4 ;  /* 0x0000000400057311 */ /* 0x000e22000030d000 */
[----:B------:R-:W-:Y:S01]  /*61c0*/  IMAD.MOV.U32 R19, RZ, RZ, R22 ;  /* 0x000000ffff137224 */ /* 0x000fe200078e0016 */
[----:B0-----:R0:W-:Y:S06]  /*61d0*/  STG.E desc[UR36][R8.64], R5 ;  /* 0x0000000508007986 */ /* 0x0011ec000c101924 */
.L_x_2374:
[----:B------:R-:W-:Y:S05]  /*61e0*/  BSYNC B6 ;  /* 0x0000000000067941 */ /* 0x000fea0003800000 */
.L_x_2373:
[----:B------:R-:W-:Y:S01]  /*61f0*/  ISETP.GE.AND P0, PT, R19, R2, PT ;  /* 0x000000021300720c */ /* 0x000fe20003f06270 */
[----:B------:R-:W-:-:S12]  /*6200*/  BSSY B6, `(.L_x_2408) ;  /* 0x0000232000067945 */ /* 0x000fd80003800000 */
[----:B------:R-:W-:Y:S05]  /*6210*/  @P0 BRA `(.L_x_2409) ;  /* 0x0000002000c00947 */ /* 0x000fea0003800000 */
[----:B0-----:R-:W0:Y:S01]  /*6220*/  S2R R0, SR_CTAID.X ;  /* 0x0000000000007919 */ /* 0x001e220000002500 */
[----:B---3--:R-:W3:Y:S01]  /*6230*/  LDC.64 R4, c[0x0][0x218] ;  /* 0x00008600ff047b82 */ /* 0x008ee20000000a00 */
[----:B-1----:R-:W-:Y:S01]  /*6240*/  PRMT R6, R18, 0x9910, RZ ;  /* 0x0000991012067816 */ /* 0x002fe200000000ff */
[----:B------:R-:W-:Y:S01]  /*6250*/  ULDC UR4, c[0x0][0x238] ;  /* 0x00008e0000047ab9 */ /* 0x000fe20000000800 */
[----:B0-----:R-:W-:-:S04]  /*6260*/  IMAD R0, R0, 0x200, R19 ;  /* 0x0000020000007824 */ /* 0x001fc800078e0213 */
[----:B--2---:R-:W-:Y:S02]  /*6270*/  IMAD R3, R0, UR4, RZ ;  /* 0x0000000400037c24 */ /* 0x004fe4000f8e02ff */
[----:B------:R-:W-:-:S03]  /*6280*/  IMAD.MOV.U32 R0, RZ, RZ, R6 ;  /* 0x000000ffff007224 */ /* 0x000fc600078e0006 */
[----:B---3--:R-:W-:Y:S02]  /*6290*/  IADD3 R4, P0, R3, R4, RZ ;  /* 0x0000000403047210 */ /* 0x008fe40007f1e0ff */
[----:B------:R-:W-:-:S03]  /*62a0*/  ISETP.GT.AND P1, PT, R0, 0x9, PT ;  /* 0x000000090000780c */ /* 0x000fc60003f24270 */
[----:B------:R-:W-:-:S10]  /*62b0*/  IMAD.X R5, RZ, RZ, R5, P0 ;  /* 0x000000ffff057224 */ /* 0x000fd400000e0605 */
        /* <DEDUP_REMOVED lines=9> */
[----:B----4-:R-:W0:Y:S02]  /*6350*/  F2I.F64.TRUNC R29, R28 ;  /* 0x0000001c001d7311 */ /* 0x010e24000030d100 */
[----:B0-----:R0:W-:Y:S01]  /*6360*/  STG.E.U8 desc[UR36][R4.64], R29 ;  /* 0x0000001d04007986 */ /* 0x0011e2000c101124 */
[----:B------:R-:W-:Y:S05]  /*6370*/  BRA `(.L_x_2415) ;  /* 0x0000001000007947 */ /* 0x000fea0003800000 */
.L_x_2413:
[----:B----4-:R-:W0:Y:S02]  /*6380*/  F2I.S64.F64.TRUNC R28, R28 ;  /* 0x0000001c001c7311 */ /* 0x010e24000030d900 */
[----:B0-----:R-:W-:-:S05]  /*6390*/  IMAD.MOV.U32 R3, RZ, RZ, R28 ;  /* 0x000000ffff037224 */ /* 0x001fca00078e001c */
[----:B------:R0:W-:Y:S01]  /*63a0*/  STG.E.U8 desc[UR36][R4.64], R3 ;  /* 0x0000000304007986 */ /* 0x0001e2000c101124 */
[----:B------:R-:W-:Y:S05]  /*63b0*/  BRA `(.L_x_2415) ;  /* 0x0000000c00f07947 */ /* 0x000fea0003800000 */
.L_x_2412:
[----:B------:R-:W-:-:S13]  /*63c0*/  ISETP.NE.AND P0, PT, R0, 0x2, PT ;  /* 0x000000020000780c */ /* 0x000fda0003f05270 */
[----:B------:R-:W-:Y:S05]  /*63d0*/  @!P0 BRA `(.L_x_2416) ;  /* 0x0000000000288947 */ /* 0x000fea0003800000 */
[----:B------:R-:W-:-:S13]  /*63e0*/  ISETP.NE.AND P0, PT, R0, 0x3, PT ;  /* 0x000000030000780c */ /* 0x000fda0003f05270 */
[----:B------:R-:W-:Y:S05]  /*63f0*/  @!P0 BRA `(.L_x_2417) ;  /* 0x0000000000148947 */ /* 0x000fea0003800000 */
[----:B------:R-:W-:-:S13]  /*6400*/  ISETP.NE.AND P0, PT, R0, 0x4, PT ;  /* 0x000000040000780c */ /* 0x000fda0003f05270 */
[----:B------:R-:W-:Y:S05]  /*6410*/  @P0 BRA `(.L_x_2414) ;  /* 0x0000000c00800947 */ /* 0x000fea0003800000 */
[----:B----4-:R-:W0:Y:S02]  /*6420*/  F2I.S64.F64.TRUNC R28, R28 ;  /* 0x0000001c001c7311 */ /* 0x010e24000030d900 */
[----:B0-----:R0:W-:Y:S01]  /*6430*/  STG.E.64 desc[UR36][R4.64], R28 ;  /* 0x0000001c04007986 */ /* 0x0011e2000c101b24 */
[----:B------:R-:W-:Y:S05]  /*6440*/  BRA `(.L_x_2415) ;  /* 0x0000000c00cc7947 */ /* 0x000fea0003800000 */
.L_x_2417:
[----:B----4-:R-:W0:Y:S02]  /*6450*/  F2I.F64.TRUNC R29, R28 ;  /* 0x0000001c001d7311 */ /* 0x010e24000030d100 */
[----:B0-----:R0:W-:Y:S01]  /*6460*/  STG.E desc[UR36][R4.64], R29 ;  /* 0x0000001d04007986 */ /* 0x0011e2000c101924 */
[----:B------:R-:W-:Y:S05]  /*6470*/  BRA `(.L_x_2415) ;  /* 0x0000000c00c07947 */ /* 0x000fea0003800000 */
.L_x_2416:
[----:B----4-:R-:W0:Y:S02]  /*6480*/  F2I.F64.TRUNC R29, R28 ;  /* 0x0000001c001d7311 */ /* 0x010e24000030d100 */
[----:B0-----:R0:W-:Y:S01]  /*6490*/  STG.E.U16 desc[UR36][R4.64], R29 ;  /* 0x0000001d04007986 */ /* 0x0011e2000c101524 */
[----:B------:R-:W-:Y:S05]  /*64a0*/  BRA `(.L_x_2415) ;  /* 0x0000000c00b47947 */ /* 0x000fea0003800000 */
.L_x_2411:
        /* <DEDUP_REMOVED lines=8> */
[----:B----4-:R-:W0:Y:S01]  /*6530*/  F2F.F32.F64 R3, R28 ;  /* 0x0000001c00037310 */ /* 0x010e220000301000 */
[----:B------:R-:W-:-:S14]  /*6540*/  DSETP.GEU.AND P0, PT, |R28|, UR4, PT ;  /* 0x000000041c007e2a */ /* 0x000fdc000bf0e200 */
[----:B0-----:R-:W-:-:S05]  /*6550*/  @!P0 FMUL R3, R3, 1.175494350822287508e-38 ;  /* 0x0080000003038820 */ /* 0x001fca0000400000 */
[----:B------:R0:W-:Y:S01]  /*6560*/  STG.E desc[UR36][R4.64], R3 ;  /* 0x0000000304007986 */ /* 0x0001e2000c101924 */
[----:B------:R-:W-:Y:S05]  /*6570*/  BRA `(.L_x_2415) ;  /* 0x0000000c00807947 */ /* 0x000fea0003800000 */
.L_x_2419:
[----:B------:R-:W-:Y:S01]  /*6580*/  UMOV UR4, 0xf0000000 ;  /* 0xf000000000047882 */ /* 0x000fe20000000000 */
[----:B------:R-:W-:Y:S01]  /*6590*/  UMOV UR5, 0x380fffff ;  /* 0x380fffff00057882 */ /* 0x000fe20000000000 */
[----:B----4-:R-:W0:Y:S01]  /*65a0*/  F2F.F32.F64 R0, R28 ;  /* 0x0000001c00007310 */ /* 0x010e220000301000 */
[----:B------:R-:W-:-:S14]  /*65b0*/  DSETP.GEU.AND P0, PT, |R28|, UR4, PT ;  /* 0x000000041c007e2a */ /* 0x000fdc000bf0e200 */
[----:B0-----:R-:W-:-:S05]  /*65c0*/  @!P0 FMUL R0, R0, 1.175494350822287508e-38 ;  /* 0x0080000000008820 */ /* 0x001fca0000400000 */
[----:B------:R-:W-:-:S05]  /*65d0*/  F2FP.F16.F32.PACK_AB R0, RZ, R0 ;  /* 0x00000000ff00723e */ /* 0x000fca00000000ff */
[----:B------:R0:W-:Y:S01]  /*65e0*/  STG.E.U16 desc[UR36][R4.64], R0 ;  /* 0x0000000004007986 */ /* 0x0001e2000c101524 */
[----:B------:R-:W-:Y:S05]  /*65f0*/  BRA `(.L_x_2415) ;  /* 0x0000000c00607947 */ /* 0x000fea0003800000 */
.L_x_2418:
        /* <DEDUP_REMOVED lines=8> */
[----:B----4-:R-:W0:Y:S01]  /*6680*/  F2F.F32.F64 R6, R28 ;  /* 0x0000001c00067310 */ /* 0x010e220000301000 */
[----:B------:R-:W-:Y:S01]  /*6690*/  DSETP.GEU.AND P0, PT, |R28|, UR4, PT ;  /* 0x000000041c007e2a */ /* 0x000fe2000bf0e200 */
[----:B------:R-:W-:-:S13]  /*66a0*/  IMAD.MOV.U32 R7, RZ, RZ, RZ ;  /* 0x000000ffff077224 */ /* 0x000fda00078e00ff */
[----:B0-----:R-:W-:-:S05]  /*66b0*/  @!P0 FMUL R6, R6, 1.175494350822287508e-38 ;  /* 0x0080000006068820 */ /* 0x001fca0000400000 */
[----:B------:R0:W-:Y:S01]  /*66c0*/  STG.E.64 desc[UR36][R4.64], R6 ;  /* 0x0000000604007986 */ /* 0x0001e2000c101b24 */
[----:B------:R-:W-:Y:S05]  /*66d0*/  BRA `(.L_x_2415) ;  /* 0x0000000c00287947 */ /* 0x000fea0003800000 */
.L_x_2421:
[----:B------:R-:W-:Y:S01]  /*66e0*/  UMOV UR4, 0xf0000000 ;  /* 0xf000000000047882 */ /* 0x000fe20000000000 */
[----:B------:R-:W-:Y:S01]  /*66f0*/  UMOV UR5, 0x380fffff ;  /* 0x380fffff00057882 */ /* 0x000fe20000000000 */
[----:B----4-:R-:W0:Y:S01]  /*6700*/  F2F.F32.F64 R0, R28 ;  /* 0x0000001c00007310 */ /* 0x010e220000301000 */
[----:B------:R-:W-:-:S14]  /*6710*/  DSETP.GEU.AND P0, PT, |R28|, UR4, PT ;  /* 0x000000041c007e2a */ /* 0x000fdc000bf0e200 */
[----:B0-----:R-:W-:-:S05]  /*6720*/  @!P0 FMUL R0, R0, 1.175494350822287508e-38 ;  /* 0x0080000000008820 */ /* 0x001fca0000400000 */
[----:B------:R-:W-:-:S04]  /*6730*/  F2FP.F16.F32.PACK_AB R3, RZ, R0 ;  /* 0x00000000ff03723e */ /* 0x000fc800000000ff */
[----:B------:R-:W-:-:S05]  /*6740*/  PRMT R3, R3, 0x5410, RZ ;  /* 0x0000541003037816 */ /* 0x000fca00000000ff */
[----:B------:R0:W-:Y:S01]  /*6750*/  STG.E desc[UR36][R4.64], R3 ;  /* 0x0000000304007986 */ /* 0x0001e2000c101924 */
[----:B------:R-:W-:Y:S05]  /*6760*/  BRA `(.L_x_2415) ;  /* 0x0000000c00047947 */ /* 0x000fea0003800000 */
.L_x_2420:
[----:B----4-:R0:W-:Y:S01]  /*6770*/  STG.E.64 desc[UR36][R4.64], R28 ;  /* 0x0000001c04007986 */ /* 0x0101e2000c101b24 */
[----:B------:R-:W-:Y:S05]  /*6780*/  BRA `(.L_x_2415) ;  /* 0x0000000800fc7947 */ /* 0x000fea0003800000 */
.L_x_2410:
        /* <DEDUP_REMOVED lines=8> */
[----:B----4-:R-:W-:-:S06]  /*6810*/  DSETP.NEU.AND P0, PT, R28, RZ, PT ;  /* 0x000000ff1c00722a */ /* 0x010fcc0003f0d000 */
[----:B------:R-:W-:-:S05]  /*6820*/  SEL R3, RZ, 0x1, !P0 ;  /* 0x00000001ff037807 */ /* 0x000fca0004000000 */
[----:B------:R0:W-:Y:S01]  /*6830*/  STG.E.U8 desc[UR36][R4.64], R3 ;  /* 0x0000000304007986 */ /* 0x0001e2000c101124 */
[----:B------:R-:W-:Y:S05]  /*6840*/  BRA `(.L_x_2415) ;  /* 0x0000000800cc7947 */ /* 0x000fea0003800000 */
.L_x_2424:
[----:B------:R-:W-:-:S05]  /*6850*/  CS2R R30, SRZ ;  /* 0x00000000001e7805 */ /* 0x000fca000001ff00 */
[----:B----4-:R0:W-:Y:S01]  /*6860*/  STG.E.128 desc[UR36][R4.64], R28 ;  /* 0x0000001c04007986 */ /* 0x0101e2000c101d24 */
[----:B------:R-:W-:Y:S05]  /*6870*/  BRA `(.L_x_2415) ;  /* 0x0000000800c07947 */ /* 0x000fea0003800000 */
.L_x_2423:
        /* <DEDUP_REMOVED lines=25> */
.L_x_2428:
[----:B------:R-:W-:Y:S05]  /*6a10*/  BSYNC B0 ;  /* 0x0000000000007941 */ /* 0x000fea0003800000 */
.L_x_2427:
[----:B------:R-:W-:-:S05]  /*6a20*/  LOP3.LUT R7, R0, R7, RZ, 0xfc, !PT ;  /* 0x0000000700077212 */ /* 0x000fca00078efcff */
[----:B------:R0:W-:Y:S01]  /*6a30*/  STG.E.U8 desc[UR36][R4.64], R7 ;  /* 0x0000000704007986 */ /* 0x0001e2000c101124 */
[----:B------:R-:W-:Y:S05]  /*6a40*/  BRA `(.L_x_2415) ;  /* 0x00000008004c7947 */ /* 0x000fea0003800000 */
.L_x_2426:
[----:B------:R-:W-:Y:S01]  /*6a50*/  UMOV UR4, 0xf0000000 ;  /* 0xf000000000047882 */ /* 0x000fe20000000000 */
[----:B------:R-:W-:Y:S01]  /*6a60*/  UMOV UR5, 0x380fffff ;  /* 0x380fffff00057882 */ /* 0x000fe20000000000 */
[----:B----4-:R-:W0:Y:S01]  /*6a70*/  F2F.F32.F64 R7, R28 ;  /* 0x0000001c00077310 */ /* 0x010e220000301000 */
        /* <DEDUP_REMOVED lines=14> */
.L_x_2430:
[----:B------:R-:W-:Y:S01]  /*6b60*/  IMAD.MOV.U32 R0, RZ, RZ, 0x7f ;  /* 0x0000007fff007424 */ /* 0x000fe200078e00ff */
[----:B------:R-:W-:-:S04]  /*6b70*/  ISETP.GT.U32.AND P0, PT, R3, 0x7f800000, PT ;  /* 0x7f8000000300780c */ /* 0x000fc80003f04070 */
[----:B------:R-:W-:-:S09]  /*6b80*/  SEL R0, R0, 0x7c, P0 ;  /* 0x0000007c00007807 */ /* 0x000fd20000000000 */
.L_x_2431:
[----:B------:R-:W-:Y:S05]  /*6b90*/  BSYNC B0 ;  /* 0x0000000000007941 */ /* 0x000fea0003800000 */
.L_x_2429:
[----:B------:R-:W-:-:S04]  /*6ba0*/  LOP3.LUT R3, R7, 0x80000000, RZ, 0xc0, !PT ;  /* 0x8000000007037812 */ /* 0x000fc800078ec0ff */
[----:B------:R-:W-:-:S04]  /*6bb0*/  SHF.R.U32.HI R3, RZ, 0x18, R3 ;  /* 0x00000018ff037819 */ /* 0x000fc80000011603 */
[----:B------:R-:W-:-:S05]  /*6bc0*/  LOP3.LUT R3, R0, R3, RZ, 0xfc, !PT ;  /* 0x0000000300037212 */ /* 0x000fca00078efcff */
[----:B------:R0:W-:Y:S01]  /*6bd0*/  STG.E.U8 desc[UR36][R4.64], R3 ;  /* 0x0000000304007986 */ /* 0x0001e2000c101124 */
[----:B------:R-:W-:Y:S05]  /*6be0*/  BRA `(.L_x_2415) ;  /* 0x0000000400e47947 */ /* 0x000fea0003800000 */
.L_x_2425:
[----:B------:R-:W-:Y:S01]  /*6bf0*/  UMOV UR4, 0xf0000000 ;  /* 0xf000000000047882 */ /* 0x000fe20000000000 */
[----:B------:R-:W-:Y:S01]  /*6c00*/  UMOV UR5, 0x380fffff ;  /* 0x380fffff00057882 */ /* 0x000fe20000000000 */
[----:B----4-:R-:W0:Y:S01]  /*6c10*/  F2F.F32.F64 R0, R28 ;  /* 0x0000001c00007310 */ /* 0x010e220000301000 */
[----:B------:R-:W-:-:S14]  /*6c20*/  DSETP.GEU.AND P0, PT, |R28|, UR4, PT ;  /* 0x000000041c007e2a */ /* 0x000fdc000bf0e200 */
[----:B0-----:R-:W-:-:S05]  /*6c30*/  @!P0 FMUL R0, R0, 1.175494350822287508e-38 ;  /* 0x0080000000008820 */ /* 0x001fca0000400000 */
[----:B------:R-:W-:-:S05]  /*6c40*/  F2FP.BF16.F32.PACK_AB R0, RZ, R0 ;  /* 0x00000000ff00723e */ /* 0x000fca00000010ff */
[----:B------:R0:W-:Y:S01]  /*6c50*/  STG.E.U16 desc[UR36][R4.64], R0 ;  /* 0x0000000004007986 */ /* 0x0001e2000c101524 */
[----:B------:R-:W-:Y:S05]  /*6c60*/  BRA `(.L_x_2415) ;  /* 0x0000000400c47947 */ /* 0x000fea0003800000 */
.L_x_2422:
        /* <DEDUP_REMOVED lines=8> */
[----:B----4-:R-:W0:Y:S02]  /*6cf0*/  F2I.U32.F64.TRUNC R29, R28 ;  /* 0x0000001c001d7311 */ /* 0x010e24000030d000 */
[----:B0-----:R4:W-:Y:S01]  /*6d00*/  STG.E.U16 desc[UR36][R4.64], R29 ;  /* 0x0000001d04007986 */ /* 0x0019e2000c101524 */
[----:B------:R-:W-:Y:S05]  /*6d10*/  BRA `(.L_x_2415) ;  /* 0x0000000400987947 */ /* 0x000fea0003800000 */
.L_x_2434:
[----:B------:R-:W-:Y:S01]  /*6d20*/  UMOV UR4, 0xf0000000 ;  /* 0xf000000000047882 */ /* 0x000fe20000000000 */
[----:B------:R-:W-:Y:S01]  /*6d30*/  UMOV UR5, 0x380fffff ;  /* 0x380fffff00057882 */ /* 0x000fe20000000000 */
[----:B----4-:R-:W0:Y:S01]  /*6d40*/  F2F.F32.F64 R7, R28 ;  /* 0x0000001c00077310 */ /* 0x010e220000301000 */
        /* <DEDUP_REMOVED lines=18> */
.L_x_2437:
[----:B------:R-:W-:-:S04]  /*6e70*/  LOP3.LUT R0, R7, 0x80000000, RZ, 0xc0, !PT ;  /* 0x8000000007007812 */ /* 0x000fc800078ec0ff */
[----:B------:R-:W-:-:S04]  /*6e80*/  SHF.R.U32.HI R0, RZ, 0x18, R0 ;  /* 0x00000018ff007819 */ /* 0x000fc80000011600 */
[----:B------:R-:W-:-:S07]  /*6e90*/  LOP3.LUT R0, R3, R0, RZ, 0xfc, !PT ;  /* 0x0000000003007212 */ /* 0x000fce00078efcff */
.L_x_2436:
[----:B------:R-:W-:Y:S05]  /*6ea0*/  BSYNC B0 ;  /* 0x0000000000007941 */ /* 0x000fea0003800000 */
.L_x_2435:
[----:B------:R3:W-:Y:S01]  /*6eb0*/  STG.E.U8 desc[UR36][R4.64], R0 ;  /* 0x0000000004007986 */ /* 0x0007e2000c101124 */
[----:B------:R-:W-:Y:S05]  /*6ec0*/  BRA `(.L_x_2415) ;  /* 0x00000004002c7947 */ /* 0x000fea0003800000 */
.L_x_2433:
        /* <DEDUP_REMOVED lines=21> */
.L_x_2440:
[----:B------:R-:W-:-:S04]  /*7020*/  LOP3.LUT R0, R7, 0x80000000, RZ, 0xc0, !PT ;  /* 0x8000000007007812 */ /* 0x000fc800078ec0ff */
[----:B------:R-:W-:-:S04]  /*7030*/  SHF.R.U32.HI R0, RZ, 0x18, R0 ;  /* 0x00000018ff007819 */ /* 0x000fc80000011600 */
[----:B------:R-:W-:-:S07]  /*7040*/  LOP3.LUT R0, R3, R0, RZ, 0xfc, !PT ;  /* 0x0000000003007212 */ /* 0x000fce00078efcff */
.L_x_2439:
[----:B------:R-:W-:Y:S05]  /*7050*/  BSYNC B0 ;  /* 0x0000000000007941 */ /* 0x000fea0003800000 */
.L_x_2438:
[----:B------:R0:W-:Y:S01]  /*7060*/  STG.E.U8 desc[UR36][R4.64], R0 ;  /* 0x0000000004007986 */ /* 0x0001e2000c101124 */
[----:B------:R-:W-:Y:S05]  /*7070*/  BRA `(.L_x_2415) ;  /* 0x0000000000c07947 */ /* 0x000fea0003800000 */
.L_x_2432:
        /* <DEDUP_REMOVED lines=26> */
.L_x_2414:
        /* <DEDUP_REMOVED lines=16> */
.L_x_2443:
[----:B------:R-:W-:Y:S05]  /*7320*/  BRA `(.L_x_2415) ;  /* 0x0000000000147947 */ /* 0x000fea0003800000 */
.L_x_2442:
[----:B----4-:R-:W0:Y:S02]  /*7330*/  F2I.U64.F64.TRUNC R28, R28 ;  /* 0x0000001c001c7311 */ /* 0x010e24000030d800 */
[----:B0-----:R2:W-:Y:S01]  /*7340*/  STG.E.64 desc[UR36][R4.64], R28 ;  /* 0x0000001c04007986 */ /* 0x0015e2000c101b24 */
[----:B------:R-:W-:Y:S05]  /*7350*/  BRA `(.L_x_2415) ;  /* 0x0000000000087947 */ /* 0x000fea0003800000 */
.L_x_2441:
[----:B----4-:R-:W0:Y:S02]  /*7360*/  F2I.U32.F64.TRUNC R29, R28 ;  /* 0x0000001c001d7311 */ /* 0x010e24000030d000 */
[----:B0-----:R0:W-:Y:S02]  /*7370*/  STG.E desc[UR36][R4.64], R29 ;  /* 0x0000001d04007986 */ /* 0x0011e4000c101924 */
.L_x_2415:
[----:B------:R-:W-:-:S05]  /*7380*/  VIADD R19, R19, 0x80 ;  /* 0x0000008013137836 */ /* 0x000fca0000000000 */
[----:B------:R-:W-:-:S13]  /*7390*/  ISETP.GE.AND P0, PT, R19, R2, PT ;  /* 0x000000021300720c */ /* 0x000fda0003f06270 */
[----:B------:R-:W-:Y:S05]  /*73a0*/  @P0 BRA `(.L_x_2409) ;  /* 0x00000010005c0947 */ /* 0x000fea0003800000 */
[----:B0--3--:R-:W0:Y:S01]  /*73b0*/  S2R R0, SR_CTAID.X ;  /* 0x0000000000007919 */ /* 0x009e220000002500 */
[----:B-12-4-:R-:W1:Y:S01]  /*73c0*/  LDC.64 R4, c[0x0][0x218] ;  /* 0x00008600ff047b82 */ /* 0x016e620000000a00 */
[----:B------:R-:W-:Y:S01]  /*73d0*/  PRMT R6, R18, 0x9910, RZ ;  /* 0x0000991012067816 */ /* 0x000fe200000000ff */
[----:B------:R-:W-:Y:S01]  /*73e0*/  ULDC UR4, c[0x0][0x238] ;  /* 0x00008e0000047ab9 */ /* 0x000fe20000000800 */
[----:B0-----:R-:W-:-:S04]  /*73f0*/  IMAD R0, R0, 0x200, R19 ;  /* 0x0000020000007824 */ /* 0x001fc800078e0213 */
[----:B------:R-:W-:Y:S02]  /*7400*/  IMAD R3, R0, UR4, RZ ;  /* 0x0000000400037c24 */ /* 0x000fe4000f8e02ff */
[----:B------:R-:W-:-:S03]  /*7410*/  IMAD.MOV.U32 R0, RZ, RZ, R6 ;  /* 0x000000ffff007224 */ /* 0x000fc600078e0006 */
[----:B-1----:R-:W-:Y:S02]  /*7420*/  IADD3 R4, P0, R3, R4, RZ ;  /* 0x0000000403047210 */ /* 0x002fe40007f1e0ff */
        /* <DEDUP_REMOVED lines=14> */
.L_x_2447:
[----:B------:R-:W0:Y:S02]  /*7510*/  F2I.S64.F64.TRUNC R24, R24 ;  /* 0x0000001800187311 */ /* 0x000e24000030d900 */
[----:B0-----:R-:W-:-:S05]  /*7520*/  IMAD.MOV.U32 R3, RZ, RZ, R24 ;  /* 0x000000ffff037224 */ /* 0x001fca00078e0018 */
[----:B------:R3:W-:Y:S01]  /*7530*/  STG.E.U8 desc[UR36][R4.64], R3 ;  /* 0x0000000304007986 */ /* 0x0007e2000c101124 */
[----:B------:R-:W-:Y:S05]  /*7540*/  BRA `(.L_x_2449) ;  /* 0x0000000c00f07947 */ /* 0x000fea0003800000 */
.L_x_2446:
        /* <DEDUP_REMOVED lines=9> */
.L_x_2451:
[----:B------:R-:W0:Y:S02]  /*75e0*/  F2I.F64.TRUNC R25, R24 ;  /* 0x0000001800197311 */ /* 0x000e24000030d100 */
[----:B0-----:R2:W-:Y:S01]  /*75f0*/  STG.E desc[UR36][R4.64], R25 ;  /* 0x0000001904007986 */ /* 0x0015e2000c101924 */
[----:B------:R-:W-:Y:S05]  /*7600*/  BRA `(.L_x_2449) ;  /* 0x0000000c00c07947 */ /* 0x000fea0003800000 */
.L_x_2450:
[----:B------:R-:W0:Y:S02]  /*7610*/  F2I.F64.TRUNC R25, R24 ;  /* 0x0000001800197311 */ /* 0x000e24000030d100 */
[----:B0-----:R0:W-:Y:S01]  /*7620*/  STG.E.U16 desc[UR36][R4.64], R25 ;  /* 0x0000001904007986 */ /* 0x0011e2000c101524 */
[----:B------:R-:W-:Y:S05]  /*7630*/  BRA `(.L_x_2449) ;  /* 0x0000000c00b47947 */ /* 0x000fea0003800000 */
.L_x_2445:
        /* <DEDUP_REMOVED lines=13> */
.L_x_2453:
        /* <DEDUP_REMOVED lines=8> */
.L_x_2452:
        /* <DEDUP_REMOVED lines=14> */
.L_x_2455:
        /* <DEDUP_REMOVED lines=9> */
.L_x_2454:
[----:B------:R0:W-:Y:S01]  /*7900*/  STG.E.64 desc[UR36][R4.64], R24 ;  /* 0x0000001804007986 */ /* 0x0001e2000c101b24 */
[----:B------:R-:W-:Y:S05]  /*7910*/  BRA `(.L_x_2449) ;  /* 0x0000000800fc7947 */ /* 0x000fea0003800000 */
.L_x_2444:
        /* <DEDUP_REMOVED lines=12> */
.L_x_2458:
[----:B------:R-:W-:-:S05]  /*79e0*/  CS2R R26, SRZ ;  /* 0x00000000001a7805 */ /* 0x000fca000001ff00 */
[----:B------:R0:W-:Y:S01]  /*79f0*/  STG.E.128 desc[UR36][R4.64], R24 ;  /* 0x0000001804007986 */ /* 0x0001e2000c101d24 */
[----:B------:R-:W-:Y:S05]  /*7a00*/  BRA `(.L_x_2449) ;  /* 0x0000000800c07947 */ /* 0x000fea0003800000 */
.L_x_2457:
        /* <DEDUP_REMOVED lines=25> */
.L_x_2462:
[----:B------:R-:W-:Y:S05]  /*7ba0*/  BSYNC B0 ;  /* 0x0000000000007941 */ /* 0x000fea0003800000 */
.L_x_2461:
[----:B------:R-:W-:-:S05]  /*7bb0*/  LOP3.LUT R7, R0, R7, RZ, 0xfc, !PT ;  /* 0x0000000700077212 */ /* 0x000fca00078efcff */
[----:B------:R0:W-:Y:S01]  /*7bc0*/  STG.E.U8 desc[UR36][R4.64], R7 ;  /* 0x0000000704007986 */ /* 0x0001e2000c101124 */
[----:B------:R-:W-:Y:S05]  /*7bd0*/  BRA `(.L_x_2449) ;  /* 0x00000008004c7947 */ /* 0x000fea0003800000 */
.L_x_2460:
        /* <DEDUP_REMOVED lines=17> */
.L_x_2464:
[----:B------:R-:W-:Y:S01]  /*7cf0*/  IMAD.MOV.U32 R0, RZ, RZ, 0x7f ;  /* 0x0000007fff007424 */ /* 0x000fe200078e00ff */
[----:B------:R-:W-:-:S04]  /*7d00*/  ISETP.GT.U32.AND P0, PT, R3, 0x7f800000, PT ;  /* 0x7f8000000300780c */ /* 0x000fc80003f04070 */
[----:B------:R-:W-:-:S09]  /*7d10*/  SEL R0, R0, 0x7c, P0 ;  /* 0x0000007c00007807 */ /* 0x000fd20000000000 */
.L_x_2465:
[----:B------:R-:W-:Y:S05]  /*7d20*/  BSYNC B0 ;  /* 0x0000000000007941 */ /* 0x000fea0003800000 */
.L_x_2463:
[----:B------:R-:W-:-:S04]  /*7d30*/  LOP3.LUT R3, R7, 0x80000000, RZ, 0xc0, !PT ;  /* 0x8000000007037812 */ /* 0x000fc800078ec0ff */
[----:B------:R-:W-:-:S04]  /*7d40*/  SHF.R.U32.HI R3, RZ, 0x18, R3 ;  /* 0x00000018ff037819 */ /* 0x000fc80000011603 */
[----:B------:R-:W-:-:S05]  /*7d50*/  LOP3.LUT R3, R0, R3, RZ, 0xfc, !PT ;  /* 0x0000000300037212 */ /* 0x000fca00078efcff */
[----:B------:R0:W-:Y:S01]  /*7d60*/  STG.E.U8 desc[UR36][R4.64], R3 ;  /* 0x0000000304007986 */ /* 0x0001e2000c101124 */
[----:B------:R-:W-:Y:S05]  /*7d70*/  BRA `(.L_x_2449) ;  /* 0x0000000400e47947 */ /* 0x000fea0003800000 */
.L_x_2459:
        /* <DEDUP_REMOVED lines=8> */
.L_x_2456:
        /* <DEDUP_REMOVED lines=11> */
.L_x_2468:
        /* <DEDUP_REMOVED lines=21> */
.L_x_2471:
[----:B------:R-:W-:-:S04]  /*8000*/  LOP3.LUT R0, R7, 0x80000000, RZ, 0xc0, !PT ;  /* 0x8000000007007812 */ /* 0x000fc800078ec0ff */
[----:B------:R-:W-:-:S04]  /*8010*/  SHF.R.U32.HI R0, RZ, 0x18, R0 ;  /* 0x00000018ff007819 */ /* 0x000fc80000011600 */
[----:B------:R-:W-:-:S07]  /*8020*/  LOP3.LUT R0, R3, R0, RZ, 0xfc, !PT ;  /* 0x0000000003007212 */ /* 0x000fce00078efcff */
.L_x_2470:
[----:B------:R-:W-:Y:S05]  /*8030*/  BSYNC B0 ;  /* 0x0000000000007941 */ /* 0x000fea0003800000 */
.L_x_2469:
[----:B------:R0:W-:Y:S01]  /*8040*/  STG.E.U8 desc[UR36][R4.64], R0 ;  /* 0x0000000004007986 */ /* 0x0001e2000c101124 */
[----:B------:R-:W-:Y:S05]  /*8050*/  BRA `(.L_x_2449) ;  /* 0x00000004002c7947 */ /* 0x000fea0003800000 */
.L_x_2467:
        /* <DEDUP_REMOVED lines=21> */
.L_x_2474:
[----:B------:R-:W-:-:S04]  /*81b0*/  LOP3.LUT R0, R7, 0x80000000, RZ, 0xc0, !PT ;  /* 0x8000000007007812 */ /* 0x000fc800078ec0ff */
[----:B------:R-:W-:-:S04]  /*81c0*/  SHF.R.U32.HI R0, RZ, 0x18, R0 ;  /* 0x00000018ff007819 */ /* 0x000fc80000011600 */
[----:B------:R-:W-:-:S07]  /*81d0*/  LOP3.LUT R0, R3, R0, RZ, 0xfc, !PT ;  /* 0x0000000003007212 */ /* 0x000fce00078efcff */
.L_x_2473:
[----:B------:R-:W-:Y:S05]  /*81e0*/  BSYNC B0 ;  /* 0x0000000000007941 */ /* 0x000fea0003800000 */
.L_x_2472:
[----:B------:R0:W-:Y:S01]  /*81f0*/  STG.E.U8 desc[UR36][R4.64], R0 ;  /* 0x0000000004007986 */ /* 0x0001e2000c101124 */
[----:B------:R-:W-:Y:S05]  /*8200*/  BRA `(.L_x_2449) ;  /* 0x0000000000c07947 */ /* 0x000fea0003800000 */
.L_x_2466:
        /* <DEDUP_REMOVED lines=26> */
.L_x_2448:
        /* <DEDUP_REMOVED lines=16> */
.L_x_2477:
[----:B------:R-:W-:Y:S05]  /*84b0*/  BRA `(.L_x_2449) ;  /* 0x0000000000147947 */ /* 0x000fea0003800000 */
.L_x_2476:
[----:B------:R-:W0:Y:S02]  /*84c0*/  F2I.U64.F64.TRUNC R24, R24 ;  /* 0x0000001800187311 */ /* 0x000e24000030d800 */
[----:B0-----:R0:W-:Y:S01]  /*84d0*/  STG.E.64 desc[UR36][R4.64], R24 ;  /* 0x0000001804007986 */ /* 0x0011e2000c101b24 */
[----:B------:R-:W-:Y:S05]  /*84e0*/  BRA `(.L_x_2449) ;  /* 0x0000000000087947 */ /* 0x000fea0003800000 */
.L_x_2475:
[----:B------:R-:W0:Y:S02]  /*84f0*/  F2I.U32.F64.TRUNC R25, R24 ;  /* 0x0000001800197311 */ /* 0x000e24000030d000 */
[----:B0-----:R0:W-:Y:S02]  /*8500*/  STG.E desc[UR36][R4.64], R25 ;  /* 0x0000001904007986 */ /* 0x0011e4000c101924 */
.L_x_2449:
[----:B------:R-:W-:-:S07]  /*8510*/  VIADD R19, R19, 0x80 ;  /* 0x0000008013137836 */ /* 0x000fce0000000000 */
.L_x_2409:
[----:B------:R-:W-:Y:S05]  /*8520*/  BSYNC B6 ;  /* 0x0000000000067941 */ /* 0x000fea0003800000 */
.L_x_2408:
[----:B------:R-:W-:-:S13]  /*8530*/  ISETP.GE.AND P0, PT, R19, R2, PT ;  /* 0x000000021300720c */ /* 0x000fda0003f06270 */
[----:B------:R-:W-:Y:S05]  /*8540*/  @P0 EXIT ;  /* 0x000000000000094d */ /* 0x000fea0003800000 */
[----:B0--3--:R-:W0:Y:S01]  /*8550*/  S2R R0, SR_CTAID.X ;  /* 0x0000000000007919 */ /* 0x009e220000002500 */
[----:B-12---:R-:W1:Y:S01]  /*8560*/  LDC.64 R2, c[0x0][0x218] ;  /* 0x00008600ff027b82 */ /* 0x006e620000000a00 */
[----:B------:R-:W-:Y:S01]  /*8570*/  ULDC UR4, c[0x0][0x238] ;  /* 0x00008e0000047ab9 */ /* 0x000fe20000000800 */
[----:B0-----:R-:W-:Y:S01]  /*8580*/  IMAD R19, R0, 0x200, R19 ;  /* 0x0000020000137824 */ /* 0x001fe200078e0213 */
[----:B------:R-:W-:-:S03]  /*8590*/  PRMT R0, R18, 0x9910, RZ ;  /* 0x0000991012007816 */ /* 0x000fc600000000ff */
[----:B------:R-:W-:Y:S01]  /*85a0*/  IMAD R19, R19, UR4, RZ ;  /* 0x0000000413137c24 */ /* 0x000fe2000f8e02ff */
[----:B------:R-:W-:-:S04]  /*85b0*/  ISETP.GT.AND P1, PT, R0, 0x9, PT ;  /* 0x000000090000780c */ /* 0x000fc80003f24270 */
[----:B-1----:R-:W-:-:S05]  /*85c0*/  IADD3 R2, P0, R19, R2, RZ ;  /* 0x0000000213027210 */ /* 0x002fca0007f1e0ff */
        /* <DEDUP_REMOVED lines=13> */
.L_x_2481:
[----:B------:R-:W4:Y:S02]  /*86a0*/  F2I.S64.F64.TRUNC R16, R16 ;  /* 0x0000001000107311 */ /* 0x000f24000030d900 */
[----:B----4-:R-:W-:-:S05]  /*86b0*/  IMAD.MOV.U32 R5, RZ, RZ, R16 ;  /* 0x000000ffff057224 */ /* 0x010fca00078e0010 */
[----:B------:R-:W-:Y:S01]  /*86c0*/  STG.E.U8 desc[UR36][R2.64], R5 ;  /* 0x0000000502007986 */ /* 0x000fe2000c101124 */
[----:B------:R-:W-:Y:S05]  /*86d0*/  EXIT ;  /* 0x000000000000794d */ /* 0x000fea0003800000 */
.L_x_2480:
        /* <DEDUP_REMOVED lines=9> */
.L_x_2484:
[----:B------:R-:W0:Y:S02]  /*8770*/  F2I.F64.TRUNC R17, R16 ;  /* 0x0000001000117311 */ /* 0x000e24000030d100 */
[----:B0-----:R-:W-:Y:S01]  /*8780*/  STG.E desc[UR36][R2.64], R17 ;  /* 0x0000001102007986 */ /* 0x001fe2000c101924 */
[----:B------:R-:W-:Y:S05]  /*8790*/  EXIT ;  /* 0x000000000000794d */ /* 0x000fea0003800000 */
.L_x_2483:
[----:B------:R-:W0:Y:S02]  /*87a0*/  F2I.F64.TRUNC R17, R16 ;  /* 0x0000001000117311 */ /* 0x000e24000030d100 */
[----:B0-----:R-:W-:Y:S01]  /*87b0*/  STG.E.U16 desc[UR36][R2.64], R17 ;  /* 0x0000001102007986 */ /* 0x001fe2000c101524 */
[----:B------:R-:W-:Y:S05]  /*87c0*/  EXIT ;  /* 0x000000000000794d */ /* 0x000fea0003800000 */
.L_x_2479:
        /* <DEDUP_REMOVED lines=11> */
[----:B------:R-:W-:Y:S01]  /*8880*/  STG.E desc[UR36][R2.64], R5 ;  /* 0x0000000502007986 */ /* 0x000fe2000c101924 */
[----:B------:R-:W-:Y:S05]  /*8890*/  EXIT ;  /* 0x000000000000794d */ /* 0x000fea0003800000 */
.L_x_2486:
        /* <DEDUP_REMOVED lines=8> */
.L_x_2485:
        /* <DEDUP_REMOVED lines=12> */
[----:B------:R-:W-:Y:S01]  /*89e0*/  STG.E.64 desc[UR36][R2.64], R4 ;  /* 0x0000000402007986 */ /* 0x000fe2000c101b24 */
[----:B------:R-:W-:Y:S05]  /*89f0*/  EXIT ;  /* 0x000000000000794d */ /* 0x000fea0003800000 */
.L_x_2488:
[----:B------:R-:W-:Y:S01]  /*8a00*/  UMOV UR4, 0xf0000000 ;  /* 0xf000000000047882 */ /* 0x000fe20000000000 */
[----:B------:R-:W-:Y:S01]  /*8a10*/  UMOV UR5, 0x380fffff ;  /* 0x380fffff00057882 */ /* 0x000fe20000000000 */
[----:B------:R-:W0:Y:S01]  /*8a20*/  F2F.F32.F64 R0, R16 ;  /* 0x0000001000007310 */ /* 0x000e220000301000 */
[----:B------:R-:W-:-:S14]  /*8a30*/  DSETP.GEU.AND P0, PT, |R16|, UR4, PT ;  /* 0x0000000410007e2a */ /* 0x000fdc000bf0e200 */
[----:B0-----:R-:W-:-:S05]  /*8a40*/  @!P0 FMUL R0, R0, 1.175494350822287508e-38 ;  /* 0x0080000000008820 */ /* 0x001fca0000400000 */
[----:B----4-:R-:W-:-:S04]  /*8a50*/  F2FP.F16.F32.PACK_AB R5, RZ, R0 ;  /* 0x00000000ff05723e */ /* 0x010fc800000000ff */
[----:B------:R-:W-:-:S05]  /*8a60*/  PRMT R5, R5, 0x5410, RZ ;  /* 0x0000541005057816 */ /* 0x000fca00000000ff */
[----:B------:R-:W-:Y:S01]  /*8a70*/  STG.E desc[UR36][R2.64], R5 ;  /* 0x0000000502007986 */ /* 0x000fe2000c101924 */
[----:B------:R-:W-:Y:S05]  /*8a80*/  EXIT ;  /* 0x000000000000794d */ /* 0x000fea0003800000 */
.L_x_2487:
[----:B------:R-:W-:Y:S01]  /*8a90*/  STG.E.64 desc[UR36][R2.64], R16 ;  /* 0x0000001002007986 */ /* 0x000fe2000c101b24 */
[----:B------:R-:W-:Y:S05]  /*8aa0*/  EXIT ;  /* 0x000000000000794d */ /* 0x000fea0003800000 */
.L_x_2478:
        /* <DEDUP_REMOVED lines=9> */
[----:B----4-:R-:W-:-:S05]  /*8b40*/  SEL R5, RZ, 0x1, !P0 ;  /* 0x00000001ff057807 */ /* 0x010fca0004000000 */
[----:B------:R-:W-:Y:S01]  /*8b50*/  STG.E.U8 desc[UR36][R2.64], R5 ;  /* 0x0000000502007986 */ /* 0x000fe2000c101124 */
[----:B------:R-:W-:Y:S05]  /*8b60*/  EXIT ;  /* 0x000000000000794d */ /* 0x000fea0003800000 */
.L_x_2491:
[----:B------:R-:W-:-:S05]  /*8b70*/  CS2R R18, SRZ ;  /* 0x0000000000127805 */ /* 0x000fca000001ff00 */
[----:B------:R-:W-:Y:S01]  /*8b80*/  STG.E.128 desc[UR36][R2.64], R16 ;  /* 0x0000001002007986 */ /* 0x000fe2000c101d24 */
[----:B------:R-:W-:Y:S05]  /*8b90*/  EXIT ;  /* 0x000000000000794d */ /* 0x000fea0003800000 */
.L_x_2490:
        /* <DEDUP_REMOVED lines=12> */
[C---:B----4-:R-:W-:Y:S02]  /*8c60*/  LOP3.LUT R4, R7.reuse, 0x7fffffff, RZ, 0xc0, !PT ;  /* 0x7fffffff07047812 */ /* 0x050fe400078ec0ff */
        /* <DEDUP_REMOVED lines=12> */
.L_x_2495:
[----:B------:R-:W-:Y:S05]  /*8d30*/  BSYNC B0 ;  /* 0x0000000000007941 */ /* 0x000fea0003800000 */
.L_x_2494:
[----:B------:R-:W-:-:S05]  /*8d40*/  LOP3.LUT R5, R0, R5, RZ, 0xfc, !PT ;  /* 0x0000000500057212 */ /* 0x000fca00078efcff */
[----:B------:R-:W-:Y:S01]  /*8d50*/  STG.E.U8 desc[UR36][R2.64], R5 ;  /* 0x0000000502007986 */ /* 0x000fe2000c101124 */
[----:B------:R-:W-:Y:S05]  /*8d60*/  EXIT ;  /* 0x000000000000794d */ /* 0x000fea0003800000 */
.L_x_2493:
        /* <DEDUP_REMOVED lines=17> */
.L_x_2497:
[----:B------:R-:W-:Y:S01]  /*8e80*/  IMAD.MOV.U32 R0, RZ, RZ, 0x7f ;  /* 0x0000007fff007424 */ /* 0x000fe200078e00ff */
[----:B------:R-:W-:-:S04]  /*8e90*/  ISETP.GT.U32.AND P0, PT, R4, 0x7f800000, PT ;  /* 0x7f8000000400780c */ /* 0x000fc80003f04070 */
[----:B------:R-:W-:-:S09]  /*8ea0*/  SEL R0, R0, 0x7c, P0 ;  /* 0x0000007c00007807 */ /* 0x000fd20000000000 */
.L_x_2498:
[----:B------:R-:W-:Y:S05]  /*8eb0*/  BSYNC B0 ;  /* 0x0000000000007941 */ /* 0x000fea0003800000 */
.L_x_2496:
[----:B------:R-:W-:-:S04]  /*8ec0*/  LOP3.LUT R4, R5, 0x80000000, RZ, 0xc0, !PT ;  /* 0x8000000005047812 */ /* 0x000fc800078ec0ff */
[----:B------:R-:W-:-:S04]  /*8ed0*/  SHF.R.U32.HI R5, RZ, 0x18, R4 ;  /* 0x00000018ff057819 */ /* 0x000fc80000011604 */
[----:B------:R-:W-:-:S05]  /*8ee0*/  LOP3.LUT R5, R0, R5, RZ, 0xfc, !PT ;  /* 0x0000000500057212 */ /* 0x000fca00078efcff */
[----:B------:R-:W-:Y:S01]  /*8ef0*/  STG.E.U8 desc[UR36][R2.64], R5 ;  /* 0x0000000502007986 */ /* 0x000fe2000c101124 */
[----:B------:R-:W-:Y:S05]  /*8f00*/  EXIT ;  /* 0x000000000000794d */ /* 0x000fea0003800000 */
.L_x_2492:
        /* <DEDUP_REMOVED lines=8> */
.L_x_2489:
        /* <DEDUP_REMOVED lines=11> */
.L_x_2501:
[----:B------:R-:W-:Y:S01]  /*9040*/  UMOV UR4, 0xf0000000 ;  /* 0xf000000000047882 */ /* 0x000fe20000000000 */
[----:B------:R-:W-:Y:S01]  /*9050*/  UMOV UR5, 0x380fffff ;  /* 0x380fffff00057882 */ /* 0x000fe20000000000 */
[----:B------:R-:W0:Y:S01]  /*9060*/  F2F.F32.F64 R7, R16 ;  /* 0x0000001000077310 */ /* 0x000e220000301000 */
[----:B------:R-:W-:Y:S01]  /*9070*/  DSETP.GEU.AND P0, PT, |R16|, UR4, PT ;  /* 0x0000000410007e2a */ /* 0x000fe2000bf0e200 */
[----:B------:R-:W-:Y:S01]  /*9080*/  BSSY B0, `(.L_x_2502) ;  /* 0x0000015000007945 */ /* 0x000fe20003800000 */
[----:B------:R-:W-:-:S12]  /*9090*/  IMAD.MOV.U32 R0, RZ, RZ, 0x80 ;  /* 0x00000080ff007424 */ /* 0x000fd800078e00ff */
[----:B0-----:R-:W-:-:S05]  /*90a0*/  @!P0 FMUL R7, R7, 1.175494350822287508e-38 ;  /* 0x0080000007078820 */ /* 0x001fca0000400000 */
[----:B----4-:R-:W-:-:S04]  /*90b0*/  LOP3.LUT R5, R7, 0x7fffffff, RZ, 0xc0, !PT ;  /* 0x7fffffff07057812 */ /* 0x010fc800078ec0ff */
        /* <DEDUP_REMOVED lines=13> */
.L_x_2504:
[----:B------:R-:W-:-:S04]  /*9190*/  LOP3.LUT R0, R7, 0x80000000, RZ, 0xc0, !PT ;  /* 0x8000000007007812 */ /* 0x000fc800078ec0ff */
[----:B------:R-:W-:-:S04]  /*91a0*/  SHF.R.U32.HI R5, RZ, 0x18, R0 ;  /* 0x00000018ff057819 */ /* 0x000fc80000011600 */
[----:B------:R-:W-:-:S04]  /*91b0*/  LOP3.LUT R4, R4, R5, RZ, 0xfc, !PT ;  /* 0x0000000504047212 */ /* 0x000fc800078efcff */
[----:B------:R-:W-:-:S07]  /*91c0*/  PRMT R0, R4, 0x7610, R0 ;  /* 0x0000761004007816 */ /* 0x000fce0000000000 */
.L_x_2503:
[----:B------:R-:W-:Y:S05]  /*91d0*/  BSYNC B0 ;  /* 0x0000000000007941 */ /* 0x000fea0003800000 */
.L_x_2502:
[----:B------:R-:W-:Y:S01]  /*91e0*/  STG.E.U8 desc[UR36][R2.64], R0 ;  /* 0x0000000002007986 */ /* 0x000fe2000c101124 */
[----:B------:R-:W-:Y:S05]  /*91f0*/  EXIT ;  /* 0x000000000000794d */ /* 0x000fea0003800000 */
.L_x_2500:
        /* <DEDUP_REMOVED lines=21> */
.L_x_2507:
[----:B------:R-:W-:-:S04]  /*9350*/  LOP3.LUT R0, R7, 0x80000000, RZ, 0xc0, !PT ;  /* 0x8000000007007812 */ /* 0x000fc800078ec0ff */
[----:B------:R-:W-:-:S04]  /*9360*/  SHF.R.U32.HI R5, RZ, 0x18, R0 ;  /* 0x00000018ff057819 */ /* 0x000fc80000011600 */
[----:B------:R-:W-:-:S04]  /*9370*/  LOP3.LUT R4, R4, R5, RZ, 0xfc, !PT ;  /* 0x0000000504047212 */ /* 0x000fc800078efcff */
[----:B------:R-:W-:-:S07]  /*9380*/  PRMT R0, R4, 0x7610, R0 ;  /* 0x0000761004007816 */ /* 0x000fce0000000000 */
.L_x_2506:
[----:B------:R-:W-:Y:S05]  /*9390*/  BSYNC B0 ;  /* 0x0000000000007941 */ /* 0x000fea0003800000 */
.L_x_2505:
[----:B------:R-:W-:Y:S01]  /*93a0*/  STG.E.U8 desc[UR36][R2.64], R0 ;  /* 0x0000000002007986 */ /* 0x000fe2000c101124 */
[----:B------:R-:W-:Y:S05]  /*93b0*/  EXIT ;  /* 0x000000000000794d */ /* 0x000fea0003800000 */
.L_x_2499:
        /* <DEDUP_REMOVED lines=11> */
[----:B----4-:R-:W-:-:S04]  /*9470*/  SHF.R.U32.HI R4, RZ, 0x17, R6 ;  /* 0x00000017ff047819 */ /* 0x010fc80000011606 */
        /* <DEDUP_REMOVED lines=14> */
.L_x_2482:
[----:B------:R-:W-:Y:S01]  /*9560*/  MOV R0, 0x0 ;  /* 0x0000000000007802 */ /* 0x000fe20000000f00 */
[----:B------:R-:W-:Y:S01]  /*9570*/  ULDC.64 UR4, c[0x4][0x128] ;  /* 0x01004a0000047ab9 */ /* 0x000fe20000000a00 */
[----:B------:R-:W-:Y:S01]  /*9580*/  ULDC.64 UR6, c[0x4][0x10] ;  /* 0x0100040000067ab9 */ /* 0x000fe20000000a00 */
[----:B----4-:R-:W-:Y:S01]  /*9590*/  IMAD.U32 R4, RZ, RZ, UR4 ;  /* 0x00000004ff047e24 */ /* 0x010fe2000f8e00ff */
        /* <DEDUP_REMOVED lines=12> */
.L_x_2510:
[----:B------:R-:W-:Y:S05]  /*9660*/  EXIT ;  /* 0x000000000000794d */ /* 0x000fea0003800000 */
.L_x_2509:
[----:B------:R-:W0:Y:S02]  /*9670*/  F2I.U64.F64.TRUNC R16, R16 ;  /* 0x0000001000107311 */ /* 0x000e24000030d800 */
[----:B0-----:R-:W-:Y:S01]  /*9680*/  STG.E.64 desc[UR36][R2.64], R16 ;  /* 0x0000001002007986 */ /* 0x001fe2000c101b24 */
[----:B------:R-:W-:Y:S05]  /*9690*/  EXIT ;  /* 0x000000000000794d */ /* 0x000fea0003800000 */
.L_x_2508:
[----:B------:R-:W0:Y:S02]  /*96a0*/  F2I.U32.F64.TRUNC R17, R16 ;  /* 0x0000001000117311 */ /* 0x000e24000030d000 */
[----:B0-----:R-:W-:Y:S01]  /*96b0*/  STG.E desc[UR36][R2.64], R17 ;  /* 0x0000001102007986 */ /* 0x001fe2000c101924 */
[----:B------:R-:W-:Y:S05]  /*96c0*/  EXIT ;  /* 0x000000000000794d */ /* 0x000fea0003800000 */
.L_x_2511:
        /* <DEDUP_REMOVED lines=11> */
.L_x_2733:


//--------------------- .text._ZN2at6native18elementwise_kernelILi128ELi2EZNS0_22gpu_kernel_impl_nocastIZZZNS0_16cosh_kernel_cudaERNS_18TensorIteratorBaseEENKUlvE0_clEvENKUlvE_clEvEUldE_EEvS4_RKT_EUliE_EEviT1_ --------------------------
	.section	.text._ZN2at6native18elementwise_kernelILi128ELi2EZNS0_22gpu_kernel_impl_nocastIZZZNS0_16cosh_kernel_cudaERNS_18TensorIteratorBaseEENKUlvE0_clEvENKUlvE_clEvEUldE_EEvS4_RKT_EUliE_EEviT1_,"ax",@progbits
	.align	128
        .global         _ZN2at6native18elementwise_kernelILi128ELi2EZNS0_22gpu_kernel_impl_nocastIZZZNS0_16cosh_kernel_cudaERNS_18TensorIteratorBaseEENKUlvE0_clEvENKUlvE_clEvEUldE_EEvS4_RKT_EUliE_EEviT1_
        .type           _ZN2at6native18elementwise_kernelILi128ELi2EZNS0_22gpu_kernel_impl_nocastIZZZNS0_16cosh_kernel_cudaERNS_18TensorIteratorBaseEENKUlvE0_clEvENKUlvE_clEvEUldE_EEvS4_RKT_EUliE_EEviT1_,@function
        .size           _ZN2at6native18elementwise_kernelILi128ELi2EZNS0_22gpu_kernel_impl_nocastIZZZNS0_16cosh_kernel_cudaERNS_18TensorIteratorBaseEENKUlvE0_clEvENKUlvE_clEvEUldE_EEvS4_RKT_EUliE_EEviT1_,(.L_x_2734 - _ZN2at6native18elementwise_kernelILi128ELi2EZNS0_22gpu_kernel_impl_nocastIZZZNS0_16cosh_kernel_cudaERNS_18TensorIteratorBaseEENKUlvE0_clEvENKUlvE_clEvEUldE_EEvS4_RKT_EUliE_EEviT1_)
        .other          _ZN2at6native18elementwise_kernelILi128ELi2EZNS0_22gpu_kernel_impl_nocastIZZZNS0_16cosh_kernel_cudaERNS_18TensorIteratorBaseEENKUlvE0_clEvENKUlvE_clEvEUldE_EEvS4_RKT_EUliE_EEviT1_,@"STO_CUDA_ENTRY STV_DEFAULT"
_ZN2at6native18elementwise_kernelILi128ELi2EZNS0_22gpu_kernel_impl_nocastIZZZNS0_16cosh_kernel_cudaERNS_18TensorIteratorBaseEENKUlvE0_clEvENKUlvE_clEvEUldE_EEvS4_RKT_EUliE_EEviT1_:
.text._ZN2at6native18elementwise_kernelILi128ELi2EZNS0_22gpu_kernel_impl_nocastIZZZNS0_16cosh_kernel_cudaERNS_18TensorIteratorBaseEENKUlvE0_clEvENKUlvE_clEvEUldE_EEvS4_RKT_EUliE_EEviT1_:
        /* <DEDUP_REMOVED lines=312> */
.L_x_2514:
[----:B------:R-:W-:Y:S02]  /*1380*/  ULDC.64 UR8, c[0x0][0x418] ;  /* 0x0001060000087ab9 */ /* 0x000fe40000000a00 */
[----:B------:R-:W-:-:S04]  /*1390*/  IADD3 R4, P0, R2, UR8, RZ ;  /* 0x0000000802047c10 */ /* 0x000fc8000ff1e0ff */
[----:B------:R-:W-:Y:S01]  /*13a0*/  IADD3.X R5, RZ, UR9, RZ, P0, !PT ;  /* 0x00000009ff057c10 */ /* 0x000fe200087fe4ff */
[----:B------:R-:W-:-:S05]  /*13b0*/  ULDC.64 UR8, c[0x0][0x410] ;  /* 0x0001040000087ab9 */ /* 0x000fca0000000a00 */
[----:B------:R-:W2:Y:S01]  /*13c0*/  LDG.E.64 R4, desc[UR4][R4.64] ;  /* 0x0000000404047981 */ /* 0x000ea2000c1e1b00 */
[----:B------:R-:W-:Y:S01]  /*13d0*/  IADD3 R2, P2, R3, UR8, RZ ;  /* 0x0000000803027c10 */ /* 0x000fe2000ff5e0ff */
[----:B------:R-:W-:Y:S04]  /*13e0*/  BSSY B1, `(.L_x_2515) ;  /* 0x000003a000017945 */ /* 0x000fe80003800000 */
[----:B------:R-:W-:Y:S01]  /*13f0*/  IMAD.X R3, RZ, RZ, UR9, P2 ;  /* 0x00000009ff037e24 */ /* 0x000fe200090e06ff */
[----:B--2---:R-:W-:Y:S02]  /*1400*/  LOP3.LUT R9, R5, 0x7fffffff, RZ, 0xc0, !PT ;  /* 0x7fffffff05097812 */ /* 0x004fe400078ec0ff */
[----:B------:R-:W-:Y:S02]  /*1410*/  MOV R8, R4 ;  /* 0x0000000400087202 */ /* 0x000fe40000000f00 */
[----:B------:R-:W-:-:S13]  /*1420*/  ISETP.GE.U32.AND P0, PT, R9, 0x408633cf, PT ;  /* 0x408633cf0900780c */ /* 0x000fda0003f06070 */
[----:B------:R-:W-:-:S06]  /*1430*/  @P0 DSETP.GTU.AND P1, PT, R4, +INF , PT ;  /* 0x7ff000000400042a */ /* 0x000fcc0003f2c000 */
[----:B------:R-:W-:Y:S02]  /*1440*/  @P0 FSEL R6, R4, RZ, P1 ;  /* 0x000000ff04060208 */ /* 0x000fe40000800000 */
[----:B------:R-:W-:Y:S01]  /*1450*/  @P0 FSEL R7, R5, +QNAN , P1 ;  /* 0x7ff0000005070808 */ /* 0x000fe20000800000 */
[----:B------:R-:W-:Y:S06]  /*1460*/  @P0 BRA `(.L_x_2516) ;  /* 0x0000000000c40947 */ /* 0x000fec0003800000 */
[----:B------:R-:W-:Y:S01]  /*1470*/  MOV R4, 0x652b82fe ;  /* 0x652b82fe00047802 */ /* 0x000fe20000000f00 */
[----:B------:R-:W-:Y:S01]  /*1480*/  UMOV UR8, 0xfefa39ef ;  /* 0xfefa39ef00087882 */ /* 0x000fe20000000000 */
[----:B------:R-:W-:Y:S01]  /*1490*/  MOV R5, 0x3ff71547 ;  /* 0x3ff7154700057802 */ /* 0x000fe20000000f00 */
        /* <DEDUP_REMOVED lines=9> */
[----:B------:R-:W-:Y:S01]  /*1530*/  UMOV UR9, 0x3e5ade15 ;  /* 0x3e5ade1500097882 */ /* 0x000fe20000000000 */
[----:B------:R-:W-:-:S06]  /*1540*/  MOV R9, 0x3e928af3 ;  /* 0x3e928af300097802 */ /* 0x000fcc0000000f00 */
        /* <DEDUP_REMOVED lines=27> */
[----:B------:R-:W-:-:S05]  /*1700*/  LEA R4, R4, R9, 0x14 ;  /* 0x0000000904047211 */ /* 0x000fca00078ea0ff */
[----:B------:R-:W-:Y:S01]  /*1710*/  VIADD R9, R4, 0xffe00000 ;  /* 0xffe0000004097836 */ /* 0x000fe20000000000 */
[----:B------:R-:W-:-:S03]  /*1720*/  MOV R4, RZ ;  /* 0x000000ff00047202 */ /* 0x000fc60000000f00 */
[----:B------:R-:W0:Y:S03]  /*1730*/  MUFU.RCP64H R5, R9 ;  /* 0x0000000900057308 */ /* 0x000e260000001800 */
[----:B0-----:R-:W-:-:S08]  /*1740*/  DFMA R6, -R8, R4, 1 ;  /* 0x3ff000000806742b */ /* 0x001fd00000000104 */
[----:B------:R-:W-:-:S08]  /*1750*/  DFMA R6, R6, R6, R6 ;  /* 0x000000060606722b */ /* 0x000fd00000000006 */
[----:B------:R-:W-:-:S08]  /*1760*/  DFMA R6, R4, R6, R4 ;  /* 0x000000060406722b */ /* 0x000fd00000000004 */
[----:B------:R-:W-:-:S11]  /*1770*/  DFMA R6, R6, 0.0625, R8 ;  /* 0x3fb000000606782b */ /* 0x000fd60000000008 */
.L_x_2516:
[----:B------:R-:W-:Y:S05]  /*1780*/  BSYNC B1 ;  /* 0x0000000000017941 */ /* 0x000fea0003800000 */
.L_x_2515:
[----:B------:R-:W-:Y:S01]  /*1790*/  DADD R6, R6, R6 ;  /* 0x0000000006067229 */ /* 0x000fe20000000006 */
[----:B------:R-:W-:-:S06]  /*17a0*/  IADD3 R9, R0, 0x80, RZ ;  /* 0x0000008000097810 */ /* 0x000fcc0007ffe0ff */
[----:B------:R0:W-:Y:S04]  /*17b0*/  STG.E.64 desc[UR4][R2.64], R6 ;  /* 0x0000000602007986 */ /* 0x0001e8000c101b04 */
.L_x_2513:
[----:B------:R-:W-:Y:S05]  /*17c0*/  BSYNC B0 ;  /* 0x0000000000007941 */ /* 0x000fea0003800000 */
.L_x_2512:
        /* <DEDUP_REMOVED lines=8> */
[----:B------:R-:W-:Y:S01]  /*1850*/  IMAD.MOV.U32 R3, RZ, RZ, R9 ;  /* 0x000000ffff037224 */ /* 0x000fe200078e0009 */
        /* <DEDUP_REMOVED lines=283> */
[----:B------:R-:W-:-:S03]  /*2a10*/  @P0 MOV R6, RZ ;  /* 0x000000ff00060202 */ /* 0x000fc60000000f00 */
[----:B------:R-:W1:Y:S01]  /*2a20*/  @P0 LDC R11, c[0x0][0x33c] ;  /* 0x0000cf00ff0b0b82 */ /* 0x000e620000000800 */
[----:B------:R-:W-:-:S04]  /*2a30*/  IMAD.MOV R4, RZ, RZ, -R7 ;  /* 0x000000ffff047224 */ /* 0x000fc800078e0a07 */
[----:B------:R-:W-:-:S03]  /*2a40*/  IMAD R4, R4, UR8, R5 ;  /* 0x0000000804047c24 */ /* 0x000fc6000f8e0205 */
        /* <DEDUP_REMOVED lines=9> */
.L_x_2517:
[----:B------:R-:W-:Y:S02]  /*2ae0*/  ULDC.64 UR6, c[0x0][0x418] ;  /* 0x0001060000067ab9 */ /* 0x000fe40000000a00 */
[----:B------:R-:W-:-:S04]  /*2af0*/  IADD3 R4, P0, R0, UR6, RZ ;  /* 0x0000000600047c10 */ /* 0x000fc8000ff1e0ff */
[----:B------:R-:W-:Y:S01]  /*2b00*/  IADD3.X R5, RZ, UR7, RZ, P0, !PT ;  /* 0x00000007ff057c10 */ /* 0x000fe200087fe4ff */
[----:B------:R-:W-:-:S05]  /*2b10*/  ULDC.64 UR6, c[0x0][0x410] ;  /* 0x0001040000067ab9 */ /* 0x000fca0000000a00 */
[----:B------:R-:W2:Y:S01]  /*2b20*/  LDG.E.64 R4, desc[UR4][R4.64] ;  /* 0x0000000404047981 */ /* 0x000ea2000c1e1b00 */
[----:B------:R-:W-:Y:S01]  /*2b30*/  IADD3 R2, P2, R3, UR6, RZ ;  /* 0x0000000603027c10 */ /* 0x000fe2000ff5e0ff */
[----:B------:R-:W-:Y:S03]  /*2b40*/  BSSY B0, `(.L_x_2518) ;  /* 0x000003a000007945 */ /* 0x000fe60003800000 */
[----:B------:R-:W-:Y:S02]  /*2b50*/  IADD3.X R3, RZ, UR7, RZ, P2, !PT ;  /* 0x00000007ff037c10 */ /* 0x000fe400097fe4ff */
        /* <DEDUP_REMOVED lines=48> */
[----:B------:R-:W-:-:S04]  /*2e60*/  LEA R4, R4, R7, 0x14 ;  /* 0x0000000704047211 */ /* 0x000fc800078ea0ff */
[----:B------:R-:W-:Y:S02]  /*2e70*/  IADD3 R7, R4, -0x200000, RZ ;  /* 0xffe0000004077810 */ /* 0x000fe40007ffe0ff */
[----:B------:R-:W-:Y:S02]  /*2e80*/  MOV R4, RZ ;  /* 0x000000ff00047202 */ /* 0x000fe40000000f00 */
[----:B------:R-:W0:Y:S04]  /*2e90*/  MUFU.RCP64H R5, R7 ;  /* 0x0000000700057308 */ /* 0x000e280000001800 */
[----:B0-----:R-:W-:-:S08]  /*2ea0*/  DFMA R8, -R6, R4, 1 ;  /* 0x3ff000000608742b */ /* 0x001fd00000000104 */
[----:B------:R-:W-:-:S08]  /*2eb0*/  DFMA R8, R8, R8, R8 ;  /* 0x000000080808722b */ /* 0x000fd00000000008 */
[----:B------:R-:W-:-:S08]  /*2ec0*/  DFMA R8, R4, R8, R4 ;  /* 0x000000080408722b */ /* 0x000fd00000000004 */
[----:B------:R-:W-:-:S11]  /*2ed0*/  DFMA R8, R8, 0.0625, R6 ;  /* 0x3fb000000808782b */ /* 0x000fd60000000006 */
.L_x_2519:
[----:B------:R-:W-:Y:S05]  /*2ee0*/  BSYNC B0 ;  /* 0x0000000000007941 */ /* 0x000fea0003800000 */
.L_x_2518:
[----:B------:R-:W-:-:S07]  /*2ef0*/  DADD R8, R8, R8 ;  /* 0x0000000008087229 */ /* 0x000fce0000000008 */
[----:B------:R-:W-:Y:S01]  /*2f00*/  STG.E.64 desc[UR4][R2.64], R8 ;  /* 0x0000000802007986 */ /* 0x000fe2000c101b04 */
[----:B------:R-:W-:Y:S05]  /*2f10*/  EXIT ;  /* 0x000000000000794d */ /* 0x000fea0003800000 */
.L_x_2520:
        /* <DEDUP_REMOVED lines=14> */
.L_x_2734:


//--------------------- .text._ZN2at6native27unrolled_elementwise_kernelIZZZNS0_16cosh_kernel_cudaERNS_18TensorIteratorBaseEENKUlvE0_clEvENKUlvE_clEvEUldE_St5arrayIPcLm2EELi4E23TrivialOffsetCalculatorILi1EjESB_NS0_6memory15LoadWithoutCastENSC_16StoreWithoutCastEEEviT_T0_T2_T3_T4_T5_ --------------------------
	.section	.text._ZN2at6native27unrolled_elementwise_kernelIZZZNS0_16cosh_kernel_cudaERNS_18TensorIteratorBaseEENKUlvE0_clEvENKUlvE_clEvEUldE_St5arrayIPcLm2EELi4E23TrivialOffsetCalculatorILi1EjESB_NS0_6memory15LoadWithoutCastENSC_16StoreWithoutCastEEEviT_T0_T2_T3_T4_T5_,"ax",@progbits
	.align	128
        .global         _ZN2at6native27unrolled_elementwise_kernelIZZZNS0_16cosh_kernel_cudaERNS_18TensorIteratorBaseEENKUlvE0_clEvENKUlvE_clEvEUldE_St5arrayIPcLm2EELi4E23TrivialOffsetCalculatorILi1EjESB_NS0_6memory15LoadWithoutCastENSC_16StoreWithoutCastEEEviT_T0_T2_T3_T4_T5_
        .type           _ZN2at6native27unrolled_elementwise_kernelIZZZNS0_16cosh_kernel_cudaERNS_18TensorIteratorBaseEENKUlvE0_clEvENKUlvE_clEvEUldE_St5arrayIPcLm2EELi4E23TrivialOffsetCalculatorILi1EjESB_NS0_6memory15LoadWithoutCastENSC_16StoreWithoutCastEEEviT_T0_T2_T3_T4_T5_,@function
        .size           _ZN2at6native27unrolled_elementwise_kernelIZZZNS0_16cosh_kernel_cudaERNS_18TensorIteratorBaseEENKUlvE0_clEvENKUlvE_clEvEUldE_St5arrayIPcLm2EELi4E23TrivialOffsetCalculatorILi1EjESB_NS0_6memory15LoadWithoutCastENSC_16StoreWithoutCastEEEviT_T0_T2_T3_T4_T5_,(.L_x_2735 - _ZN2at6native27unrolled_elementwise_kernelIZZZNS0_16cosh_kernel_cudaERNS_18TensorIteratorBaseEENKUlvE0_clEvENKUlvE_clEvEUldE_St5arrayIPcLm2EELi4E23TrivialOffsetCalculatorILi1EjESB_NS0_6memory15LoadWithoutCastENSC_16StoreWithoutCastEEEviT_T0_T2_T3_T4_T5_)
        .other          _ZN2at6native27unrolled_elementwise_kernelIZZZNS0_16cosh_kernel_cudaERNS_18TensorIteratorBaseEENKUlvE0_clEvENKUlvE_clEvEUldE_St5arrayIPcLm2EELi4E23TrivialOffsetCalculatorILi1EjESB_NS0_6memory15LoadWithoutCastENSC_16StoreWithoutCastEEEviT_T0_T2_T3_T4_T5_,@"STO_CUDA_ENTRY STV_DEFAULT"
_ZN2at6native27unrolled_elementwise_kernelIZZZNS0_16cosh_kernel_cudaERNS_18TensorIteratorBaseEENKUlvE0_clEvENKUlvE_clEvEUldE_St5arrayIPcLm2EELi4E23TrivialOffsetCalculatorILi1EjESB_NS0_6memory15LoadWithoutCastENSC_16StoreWithoutCastEEEviT_T0_T2_T3_T4_T5_:
.text._ZN2at6native27unrolled_elementwise_kernelIZZZNS0_16cosh_kernel_cudaERNS_18TensorIteratorBaseEENKUlvE0_clEvENKUlvE_clEvEUldE_St5arrayIPcLm2EELi4E23TrivialOffsetCalculatorILi1EjESB_NS0_6memory15LoadWithoutCastENSC_16StoreWithoutCastEEEviT_T0_T2_T3_T4_T5_:
[----:B------:R-:W-:Y:S01]  /*0000*/  LDC R1, c[0x0][0x28] ;  /* 0x00000a00ff017b82 */ /* 0x000fe20000000800 */
[----:B------:R-:W0:Y:S07]  /*0010*/  S2R R0, SR_CTAID.X ;  /* 0x0000000000007919 */ /* 0x000e2e0000002500 */
[----:B------:R-:W0:Y:S01]  /*0020*/  LDC R3, c[0x0][0x210] ;  /* 0x00008400ff037b82 */ /* 0x000e220000000800 */
[----:B------:R-:W-:Y:S01]  /*0030*/  ULDC.64 UR4, c[0x0][0x208] ;  /* 0x0000820000047ab9 */ /* 0x000fe20000000a00 */
[----:B------:R-:W1:Y:S01]  /*0040*/  S2R R5, SR_TID.X ;  /* 0x0000000000057919 */ /* 0x000e620000002100 */
[----:B0-----:R-:W-:-:S02]  /*0050*/  IMAD R4, R0, -0x200, R3 ;  /* 0xfffffe0000047824 */ /* 0x001fc400078e0203 */
[----:B-1----:R-:W-:-:S03]  /*0060*/  IMAD.MOV.U32 R13, RZ, RZ, R5 ;  /* 0x000000ffff0d7224 */ /* 0x002fc600078e0005 */
[----:B------:R-:W-:-:S13]  /*0070*/  ISETP.GE.AND P0, PT, R5, R4, PT ;  /* 0x000000040500720c */ /* 0x000fda0003f06270 */
[----:B------:R-:W-:Y:S01]  /*0080*/  @!P0 VIADD R13, R5, 0x80 ;  /* 0x00000080050d8836 */ /* 0x000fe20000000000 */
[----:B------:R-:W0:Y:S01]  /*0090*/  @!P0 LDC.64 R8, c[0x0][0x220] ;  /* 0x00008800ff088b82 */ /* 0x000e220000000a00 */
[----:B------:R-:W-:-:S03]  /*00a0*/  @!P0 IMAD R15, R0, 0x200, R5 ;  /* 0x00000200000f8824 */ /* 0x000fc600078e0205 */
[----:B------:R-:W-:-:S13]  /*00b0*/  ISETP.GE.AND P1, PT, R13, R4, PT ;  /* 0x000000040d00720c */ /* 0x000fda0003f26270 */
[----:B------:R-:W-:Y:S01]  /*00c0*/  @!P1 IMAD R17, R0, 0x200, R13 ;  /* 0x0000020000119824 */ /* 0x000fe200078e020d */
[----:B------:R-:W-:Y:S01]  /*00d0*/  @!P1 IADD3 R13, R13, 0x80, RZ ;  /* 0x000000800d0d9810 */ /* 0x000fe20007ffe0ff */
[----:B------:R-:W1:Y:S03]  /*00e0*/  @!P1 LDC.64 R6, c[0x0][0x220] ;  /* 0x00008800ff069b82 */ /* 0x000e660000000a00 */
[----:B------:R-:W-:Y:S01]  /*00f0*/  ISETP.GE.AND P3, PT, R13, R4, PT ;  /* 0x000000040d00720c */ /* 0x000fe20003f66270 */
[----:B0-----:R-:W-:Y:S01]  /*0100*/  @!P0 IMAD.WIDE.U32 R8, R15, 0x8, R8 ;  /* 0x000000080f088825 */ /* 0x001fe200078e0008 */
[----:B------:R-:W-:-:S06]  /*0110*/  CS2R R14, SRZ ;  /* 0x00000000000e7805 */ /* 0x000fcc000001ff00 */
[----:B------:R0:W5:Y:S05]  /*0120*/  @!P0 LDG.E.64 R14, desc[UR4][R8.64] ;  /* 0x00000004080e8981 */ /* 0x00016a000c1e1b00 */
[----:B------:R-:W-:Y:S01]  /*0130*/  @!P3 IMAD R19, R0, 0x200, R13 ;  /* 0x000002000013b824 */ /* 0x000fe200078e020d */
[----:B------:R-:W2:Y:S01]  /*0140*/  @!P3 LDC.64 R10, c[0x0][0x220] ;  /* 0x00008800ff0abb82 */ /* 0x000ea20000000a00 */
[----:B------:R-:W-:-:S05]  /*0150*/  @!P3 VIADD R13, R13, 0x80 ;  /* 0x000000800d0db836 */ /* 0x000fca0000000000 */
[----:B------:R-:W-:Y:S01]  /*0160*/  ISETP.GE.AND P2, PT, R13, R4, PT ;  /* 0x000000040d00720c */ /* 0x000fe20003f46270 */
[----:B-1----:R-:W-:-:S12]  /*0170*/  @!P1 IMAD.WIDE.U32 R6, R17, 0x8, R6 ;  /* 0x0000000811069825 */ /* 0x002fd800078e0006 */
[----:B------:R-:W1:Y:S01]  /*0180*/  @!P2 LDC.64 R2, c[0x0][0x220] ;  /* 0x00008800ff02ab82 */ /* 0x000e620000000a00 */
[----:B------:R-:W-:Y:S01]  /*0190*/  @!P2 LEA R13, R0, R13, 0x9 ;  /* 0x0000000d000da211 */ /* 0x000fe200078e48ff */
[----:B--2---:R-:W-:Y:S01]  /*01a0*/  @!P3 IMAD.WIDE.U32 R18, R19, 0x8, R10 ;  /* 0x000000081312b825 */ /* 0x004fe200078e000a */
[----:B------:R-:W-:-:S06]  /*01b0*/  CS2R R10, SRZ ;  /* 0x00000000000a7805 */ /* 0x000fcc000001ff00 */
[----:B------:R0:W5:Y:S01]  /*01c0*/  @!P3 LDG.E.64 R10, desc[UR4][R18.64] ;  /* 0x00000004120ab981 */ /* 0x000162000c1e1b00 */
[----:B-1----:R-:W-:Y:S01]  /*01d0*/  @!P2 IMAD.WIDE.U32 R16, R13, 0x8, R2 ;  /* 0x000000080d10a825 */ /* 0x002fe200078e0002 */
[----:B------:R-:W-:Y:S02]  /*01e0*/  CS2R R12, SRZ ;  /* 0x00000000000c7805 */ /* 0x000fe4000001ff00 */
[----:B------:R-:W-:-:S04]  /*01f0*/  CS2R R2, SRZ ;  /* 0x0000000000027805 */ /* 0x000fc8000001ff00 */
[----:B------:R0:W5:Y:S04]  /*0200*/  @!P1 LDG.E.64 R12, desc[UR4][R6.64] ;  /* 0x00000004060c9981 */ /* 0x000168000c1e1b00 */
[----:B------:R0:W5:Y:S01]  /*0210*/  @!P2 LDG.E.64 R2, desc[UR4][R16.64] ;  /* 0x000000041002a981 */ /* 0x000162000c1e1b00 */
[----:B------:R-:W-:Y:S04]  /*0220*/  BSSY B0, `(.L_x_2521) ;  /* 0x000003d000007945 */ /* 0x000fe80003800000 */
[----:B------:R-:W-:Y:S05]  /*0230*/  @P0 BRA `(.L_x_2522) ;  /* 0x0000000000ec0947 */ /* 0x000fea0003800000 */
[----:B0----5:R-:W-:Y:S01]  /*0240*/  LOP3.LUT R17, R15, 0x7fffffff, RZ, 0xc0, !PT ;  /* 0x7fffffff0f117812 */ /* 0x021fe200078ec0ff */
        /* <DEDUP_REMOVED lines=8> */
[----:B------:R-:W-:Y:S01]  /*02d0*/  MOV R7, 0x3ff71547 ;  /* 0x3ff7154700077802 */ /* 0x000fe20000000f00 */
        /* <DEDUP_REMOVED lines=40> */
[----:B------:R-:W-:Y:S02]  /*0560*/  VIADD R15, R6, 0xffe00000 ;  /* 0xffe00000060f7836 */ /* 0x000fe40000000000 */
[----:B------:R-:W-:Y:S02]  /*0570*/  IMAD.MOV.U32 R6, RZ, RZ, RZ ;  /* 0x000000ffff067224 */ /* 0x000fe400078e00ff */
[----:B------:R-:W0:Y:S04]  /*0580*/  MUFU.RCP64H R7, R15 ;  /* 0x0000000f00077308 */ /* 0x000e280000001800 */
[----:B0-----:R-:W-:-:S08]  /*0590*/  DFMA R8, -R14, R6, 1 ;  /* 0x3ff000000e08742b */ /* 0x001fd00000000106 */
[----:B------:R-:W-:-:S08]  /*05a0*/  DFMA R8, R8, R8, R8 ;  /* 0x000000080808722b */ /* 0x000fd00000000008 */
[----:B------:R-:W-:-:S08]  /*05b0*/  DFMA R8, R6, R8, R6 ;  /* 0x000000080608722b */ /* 0x000fd00000000006 */
[----:B------:R-:W-:-:S11]  /*05c0*/  DFMA R6, R8, 0.0625, R14 ;  /* 0x3fb000000806782b */ /* 0x000fd6000000000e */
.L_x_2524:
[----:B------:R-:W-:Y:S05]  /*05d0*/  BSYNC B1 ;  /* 0x0000000000017941 */ /* 0x000fea0003800000 */
.L_x_2523:
[----:B------:R-:W-:-:S11]  /*05e0*/  DADD R6, R6, R6 ;  /* 0x0000000006067229 */ /* 0x000fd60000000006 */
.L_x_2522:
[----:B------:R-:W-:Y:S05]  /*05f0*/  BSYNC B0 ;  /* 0x0000000000007941 */ /* 0x000fea0003800000 */
.L_x_2521:
[----:B0-----:R-:W-:Y:S01]  /*0600*/  IADD3 R9, R5, 0x80, RZ ;  /* 0x0000008005097810 */ /* 0x001fe20007ffe0ff */
[----:B------:R-:W-:Y:S03]  /*0610*/  BSSY B0, `(.L_x_2525) ;  /* 0x000003e000007945 */ /* 0x000fe60003800000 */
[----:B------:R-:W-:-:S13]  /*0620*/  ISETP.GE.AND P1, PT, R9, R4, PT ;  /* 0x000000040900720c */ /* 0x000fda0003f26270 */
[----:B------:R-:W-:Y:S05]  /*0630*/  @P1 BRA `(.L_x_2526) ;  /* 0x0000000000ec1947 */ /* 0x000fea0003800000 */
[----:B-----5:R-:W-:Y:S01]  /*0640*/  LOP3.LUT R17, R13, 0x7fffffff, RZ, 0xc0, !PT ;  /* 0x7fffffff0d117812 */ /* 0x020fe200078ec0ff */
        /* <DEDUP_REMOVED lines=56> */
.L_x_2528:
[----:B------:R-:W-:Y:S05]  /*09d0*/  BSYNC B1 ;  /* 0x0000000000017941 */ /* 0x000fea0003800000 */
.L_x_2527:
[----:B------:R-:W-:-:S11]  /*09e0*/  DADD R12, R14, R14 ;  /* 0x000000000e0c7229 */ /* 0x000fd6000000000e */
.L_x_2526:
[----:B------:R-:W-:Y:S05]  /*09f0*/  BSYNC B0 ;  /* 0x0000000000007941 */ /* 0x000fea0003800000 */
.L_x_2525:
[----:B-----5:R-:W-:Y:S01]  /*0a00*/  IADD3 R15, R5, 0x100, RZ ;  /* 0x00000100050f7810 */ /* 0x020fe20007ffe0ff */
[----:B------:R-:W-:Y:S03]  /*0a10*/  BSSY B0, `(.L_x_2529) ;  /* 0x000003e000007945 */ /* 0x000fe60003800000 */
[----:B------:R-:W-:-:S13]  /*0a20*/  ISETP.GE.AND P1, PT, R15, R4, PT ;  /* 0x000000040f00720c */ /* 0x000fda0003f26270 */
[----:B------:R-:W-:Y:S05]  /*0a30*/  @P1 BRA `(.L_x_2530) ;  /* 0x0000000000ec1947 */ /* 0x000fea0003800000 */
[----:B------:R-:W-:Y:S01]  /*0a40*/  LOP3.LUT R17, R11, 0x7fffffff, RZ, 0xc0, !PT ;  /* 0x7fffffff0b117812 */ /* 0x000fe200078ec0ff */
        /* <DEDUP_REMOVED lines=56> */
.L_x_2532:
[----:B------:R-:W-:Y:S05]  /*0dd0*/  BSYNC B1 ;  /* 0x0000000000017941 */ /* 0x000fea0003800000 */
.L_x_2531:
[----:B------:R-:W-:-:S11]  /*0de0*/  DADD R10, R14, R14 ;  /* 0x000000000e0a7229 */ /* 0x000fd6000000000e */
.L_x_2530:
[----:B------:R-:W-:Y:S05]  /*0df0*/  BSYNC B0 ;  /* 0x0000000000007941 */ /* 0x000fea0003800000 */
.L_x_2529:
[----:B------:R-:W-:Y:S01]  /*0e00*/  IADD3 R15, R5, 0x180, RZ ;  /* 0x00000180050f7810 */ /* 0x000fe20007ffe0ff */
        /* <DEDUP_REMOVED lines=60> */
.L_x_2536:
[----:B------:R-:W-:Y:S05]  /*11d0*/  BSYNC B1 ;  /* 0x0000000000017941 */ /* 0x000fea0003800000 */
.L_x_2535:
[----:B------:R-:W-:-:S11]  /*11e0*/  DADD R2, R14, R14 ;  /* 0x000000000e027229 */ /* 0x000fd6000000000e */
.L_x_2534:
[----:B------:R-:W-:Y:S05]  /*11f0*/  BSYNC B0 ;  /* 0x0000000000007941 */ /* 0x000fea0003800000 */
.L_x_2533:
[----:B------:R-:W0:Y:S01]  /*1200*/  @!P0 LDC.64 R14, c[0x0][0x218] ;  /* 0x00008600ff0e8b82 */ /* 0x000e220000000a00 */
[----:B------:R-:W-:Y:S01]  /*1210*/  MOV R17, R5 ;  /* 0x0000000500117202 */ /* 0x000fe20000000f00 */
[----:B------:R-:W-:Y:S01]  /*1220*/  @!P0 IMAD.MOV.U32 R17, RZ, RZ, R9 ;  /* 0x000000ffff118224 */ /* 0x000fe200078e0009 */
[----:B------:R-:W-:Y:S01]  /*1230*/  BSSY B0, `(.L_x_2537) ;  /* 0x0000010000007945 */ /* 0x000fe20003800000 */
[----:B------:R-:W-:-:S03]  /*1240*/  @!P0 IMAD R9, R0, 0x200, R5 ;  /* 0x0000020000098824 */ /* 0x000fc600078e0205 */
[----:B------:R-:W-:Y:S01]  /*1250*/  ISETP.GE.AND P1, PT, R17, R4, PT ;  /* 0x000000041100720c */ /* 0x000fe20003f26270 */
[----:B0-----:R-:W-:-:S05]  /*1260*/  @!P0 IMAD.WIDE.U32 R8, R9, 0x8, R14 ;  /* 0x0000000809088825 */ /* 0x001fca00078e000e */
[----:B------:R0:W-:Y:S07]  /*1270*/  @!P0 STG.E.64 desc[UR4][R8.64], R6 ;  /* 0x0000000608008986 */ /* 0x0001ee000c101b04 */
[----:B------:R-:W-:Y:S05]  /*1280*/  @P1 BRA `(.L_x_2538) ;  /* 0x0000000000281947 */ /* 0x000fea0003800000 */
[----:B0-----:R-:W0:Y:S01]  /*1290*/  LDC.64 R8, c[0x0][0x218] ;  /* 0x00008600ff087b82 */ /* 0x001e220000000a00 */
[----:B------:R-:W-:Y:S01]  /*12a0*/  LEA R7, R0, R17, 0x9 ;  /* 0x0000001100077211 */ /* 0x000fe200078e48ff */
[----:B------:R-:W-:-:S05]  /*12b0*/  VIADD R17, R17, 0x80 ;  /* 0x0000008011117836 */ /* 0x000fca0000000000 */
[----:B------:R-:W-:-:S13]  /*12c0*/  ISETP.GE.AND P0, PT, R17, R4, PT ;  /* 0x000000041100720c */ /* 0x000fda0003f06270 */
[----:B------:R-:W-:Y:S01]  /*12d0*/  @!P0 IMAD R5, R0, 0x200, R17 ;  /* 0x0000020000058824 */ /* 0x000fe200078e0211 */
[----:B------:R-:W-:Y:S01]  /*12e0*/  @!P0 IADD3 R17, R17, 0x80, RZ ;  /* 0x0000008011118810 */ /* 0x000fe20007ffe0ff */
[----:B0-----:R-:W-:-:S04]  /*12f0*/  IMAD.WIDE.U32 R6, R7, 0x8, R8 ;  /* 0x0000000807067825 */ /* 0x001fc800078e0008 */
[----:B------:R-:W-:Y:S01]  /*1300*/  @!P0 IMAD.WIDE.U32 R8, R5, 0x8, R8 ;  /* 0x0000000805088825 */ /* 0x000fe200078e0008 */
[----:B------:R1:W-:Y:S04]  /*1310*/  STG.E.64 desc[UR4][R6.64], R12 ;  /* 0x0000000c06007986 */ /* 0x0003e8000c101b04 */
[----:B------:R1:W-:Y:S02]  /*1320*/  @!P0 STG.E.64 desc[UR4][R8.64], R10 ;  /* 0x0000000a08008986 */ /* 0x0003e4000c101b04 */
.L_x_2538:
[----:B------:R-:W-:Y:S05]  /*1330*/  BSYNC B0 ;  /* 0x0000000000007941 */ /* 0x000fea0003800000 */
.L_x_2537:
[----:B------:R-:W-:-:S13]  /*1340*/  ISETP.GE.AND P0, PT, R17, R4, PT ;  /* 0x000000041100720c */ /* 0x000fda0003f06270 */
[----:B------:R-:W-:Y:S05]  /*1350*/  @P0 EXIT ;  /* 0x000000000000094d */ /* 0x000fea0003800000 */
[----:B------:R-:W2:Y:S01]  /*1360*/  LDC.64 R4, c[0x0][0x218] ;  /* 0x00008600ff047b82 */ /* 0x000ea20000000a00 */
[----:B------:R-:W-:-:S04]  /*1370*/  IMAD R17, R0, 0x200, R17 ;  /* 0x0000020000117824 */ /* 0x000fc800078e0211 */
[----:B--2---:R-:W-:-:S05]  /*1380*/  IMAD.WIDE.U32 R4, R17, 0x8, R4 ;  /* 0x0000000811047825 */ /* 0x004fca00078e0004 */
[----:B------:R-:W-:Y:S01]  /*1390*/  STG.E.64 desc[UR4][R4.64], R2 ;  /* 0x0000000204007986 */ /* 0x000fe2000c101b04 */
[----:B------:R-:W-:Y:S05]  /*13a0*/  EXIT ;  /* 0x000000000000794d */ /* 0x000fea0003800000 */
.L_x_2539:
        /* <DEDUP_REMOVED lines=13> */
.L_x_2735:


//--------------------- .text._ZN2at6native29vectorized_elementwise_kernelILi2EZZZNS0_16cosh_kernel_cudaERNS_18TensorIteratorBaseEENKUlvE0_clEvENKUlvE_clEvEUldE_St5arrayIPcLm2EEEEviT0_T1_ --------------------------
	.section	.text._ZN2at6native29vectorized_elementwise_kernelILi2EZZZNS0_16cosh_kernel_cudaERNS_18TensorIteratorBaseEENKUlvE0_clEvENKUlvE_clEvEUldE_St5arrayIPcLm2EEEEviT0_T1_,"ax",@progbits
	.align	128
        .global         _ZN2at6native29vectorized_elementwise_kernelILi2EZZZNS0_16cosh_kernel_cudaERNS_18TensorIteratorBaseEENKUlvE0_clEvENKUlvE_clEvEUldE_St5arrayIPcLm2EEEEviT0_T1_
        .type           _ZN2at6native29vectorized_elementwise_kernelILi2EZZZNS0_16cosh_kernel_cudaERNS_18TensorIteratorBaseEENKUlvE0_clEvENKUlvE_clEvEUldE_St5arrayIPcLm2EEEEviT0_T1_,@function
        .size           _ZN2at6native29vectorized_elementwise_kernelILi2EZZZNS0_16cosh_kernel_cudaERNS_18TensorIteratorBaseEENKUlvE0_clEvENKUlvE_clEvEUldE_St5arrayIPcLm2EEEEviT0_T1_,(.L_x_2736 - _ZN2at6native29vectorized_elementwise_kernelILi2EZZZNS0_16cosh_kernel_cudaERNS_18TensorIteratorBaseEENKUlvE0_clEvENKUlvE_clEvEUldE_St5arrayIPcLm2EEEEviT0_T1_)
        .other          _ZN2at6native29vectorized_elementwise_kernelILi2EZZZNS0_16cosh_kernel_cudaERNS_18TensorIteratorBaseEENKUlvE0_clEvENKUlvE_clEvEUldE_St5arrayIPcLm2EEEEviT0_T1_,@"STO_CUDA_ENTRY STV_DEFAULT"
_ZN2at6native29vectorized_elementwise_kernelILi2EZZZNS0_16cosh_kernel_cudaERNS_18TensorIteratorBaseEENKUlvE0_clEvENKUlvE_clEvEUldE_St5arrayIPcLm2EEEEviT0_T1_:
.text._ZN2at6native29vectorized_elementwise_kernelILi2EZZZNS0_16cosh_kernel_cudaERNS_18TensorIteratorBaseEENKUlvE0_clEvENKUlvE_clEvEUldE_St5arrayIPcLm2EEEEviT0_T1_:
[----:B------:R-:W-:Y:S01]  /*0000*/  LDC R1, c[0x0][0x28] ;  /* 0x00000a00ff017b82 */ /* 0x000fe20000000800 */
[----:B------:R-:W0:Y:S01]  /*0010*/  S2R R20, SR_CTAID.X ;  /* 0x0000000000147919 */ /* 0x000e220000002500 */
[----:B------:R-:W-:Y:S01]  /*0020*/  ULDC UR4, c[0x0][0x210] ;  /* 0x0000840000047ab9 */ /* 0x000fe20000000800 */
[----:B0-----:R-:W-:-:S05]  /*0030*/  IMAD.SHL.U32 R20, R20, 0x400, RZ ;  /* 0x0000040014147824 */ /* 0x001fca00078e00ff */
        /* <DEDUP_REMOVED lines=9> */
[----:B------:R-:W3:Y:S04]  /*00d0*/  LDG.E.128 R4, desc[UR4][R2.64+0x800] ;  /* 0x0008000402047981 */ /* 0x000ee8000c1e1d00 */
[----:B------:R-:W4:Y:S01]  /*00e0*/  LDG.E.128 R12, desc[UR4][R2.64+0x1000] ;  /* 0x00100004020c7981 */ /* 0x000f22000c1e1d00 */
[----:B------:R-:W-:Y:S03]  /*00f0*/  BSSY B0, `(.L_x_2541) ;  /* 0x0000044000007945 */ /* 0x000fe60003800000 */
[----:B------:R0:W5:Y:S01]  /*0100*/  LDG.E.128 R8, desc[UR4][R2.64+0x1800] ;  /* 0x0018000402087981 */ /* 0x000162000c1e1d00 */
[----:B--2---:R-:W-:Y:S01]  /*0110*/  LOP3.LUT R25, R17, 0x7fffffff, RZ, 0xc0, !PT ;  /* 0x7fffffff11197812 */ /* 0x004fe200078ec0ff */
[----:B------:R-:W-:Y:S01]  /*0120*/  IMAD.MOV.U32 R24, RZ, RZ, R16 ;  /* 0x000000ffff187224 */ /* 0x000fe200078e0010 */
[----:B------:R-:W-:-:S02]  /*0130*/  LOP3.LUT R31, R19, 0x7fffffff, RZ, 0xc0, !PT ;  /* 0x7fffffff131f7812 */ /* 0x000fc400078ec0ff */
[----:B------:R-:W-:Y:S02]  /*0140*/  ISETP.GE.U32.AND P0, PT, R25, 0x408633cf, PT ;  /* 0x408633cf1900780c */ /* 0x000fe40003f06070 */
[----:B---3--:R-:W-:Y:S02]  /*0150*/  LOP3.LUT R29, R5, 0x7fffffff, RZ, 0xc0, !PT ;  /* 0x7fffffff051d7812 */ /* 0x008fe400078ec0ff */
[----:B------:R-:W-:Y:S02]  /*0160*/  ISETP.GE.U32.AND P5, PT, R31, 0x408633cf, PT ;  /* 0x408633cf1f00780c */ /* 0x000fe40003fa6070 */
[----:B------:R-:W-:Y:S02]  /*0170*/  ISETP.GE.U32.AND P4, PT, R29, 0x408633cf, PT ;  /* 0x408633cf1d00780c */ /* 0x000fe40003f86070 */
[----:B------:R-:W-:Y:S02]  /*0180*/  LOP3.LUT R27, R7, 0x7fffffff, RZ, 0xc0, !PT ;  /* 0x7fffffff071b7812 */ /* 0x000fe400078ec0ff */
[----:B----4-:R-:W-:-:S02]  /*0190*/  LOP3.LUT R23, R13, 0x7fffffff, RZ, 0xc0, !PT ;  /* 0x7fffffff0d177812 */ /* 0x010fc400078ec0ff */
[----:B------:R-:W-:Y:S01]  /*01a0*/  ISETP.GE.U32.AND P3, PT, R27, 0x408633cf, PT ;  /* 0x408633cf1b00780c */ /* 0x000fe20003f66070 */
[----:B------:R-:W-:-:S04]  /*01b0*/  @P0 DSETP.GTU.AND P1, PT, R16, +INF , PT ;  /* 0x7ff000001000042a */ /* 0x000fc80003f2c000 */
[----:B------:R-:W-:Y:S02]  /*01c0*/  @P5 DSETP.GTU.AND P6, PT, R18, +INF , PT ;  /* 0x7ff000001200542a */ /* 0x000fe40003fcc000 */
[----:B------:R-:W-:Y:S01]  /*01d0*/  @P4 DSETP.GTU.AND P2, PT, R4, +INF , PT ;  /* 0x7ff000000400442a */ /* 0x000fe20003f4c000 */
[----:B0-----:R-:W-:Y:S02]  /*01e0*/  @P0 FSEL R2, R16, RZ, P1 ;  /* 0x000000ff10020208 */ /* 0x001fe40000800000 */
[----:B------:R-:W-:Y:S02]  /*01f0*/  @P0 FSEL R3, R17, +QNAN , P1 ;  /* 0x7ff0000011030808 */ /* 0x000fe40000800000 */
[----:B------:R-:W-:Y:S01]  /*0200*/  ISETP.GE.U32.AND P1, PT, R23, 0x408633cf, PT ;  /* 0x408633cf1700780c */ /* 0x000fe20003f26070 */
[----:B------:R-:W-:-:S12]  /*0210*/  @P0 BRA `(.L_x_2542) ;  /* 0x0000000000c40947 */ /* 0x000fd80003800000 */
        /* <DEDUP_REMOVED lines=49> */
.L_x_2542:
[----:B------:R-:W-:Y:S05]  /*0530*/  BSYNC B0 ;  /* 0x0000000000007941 */ /* 0x000fea0003800000 */
.L_x_2541:
[----:B------:R-:W-:Y:S01]  /*0540*/  @P5 FSEL R24, R18, RZ, P6 ;  /* 0x000000ff12185208 */ /* 0x000fe20003000000 */
[----:B------:R-:W-:Y:S01]  /*0550*/  BSSY B0, `(.L_x_2543) ;  /* 0x0000038000007945 */ /* 0x000fe20003800000 */
[----:B------:R-:W-:Y:S01]  /*0560*/  @P5 FSEL R25, R19, +QNAN , P6 ;  /* 0x7ff0000013195808 */ /* 0x000fe20003000000 */
[----:B------:R-:W-:Y:S01]  /*0570*/  @P3 DSETP.GTU.AND P0, PT, R6, +INF , PT ;  /* 0x7ff000000600342a */ /* 0x000fe20003f0c000 */
[----:B------:R-:W-:Y:S01]  /*0580*/  IMAD.MOV.U32 R30, RZ, RZ, R18 ;  /* 0x000000ffff1e7224 */ /* 0x000fe200078e0012 */
[----:B------:R-:W-:Y:S01]  /*0590*/  @P1 DSETP.GTU.AND P6, PT, R12, +INF , PT ;  /* 0x7ff000000c00142a */ /* 0x000fe20003fcc000 */
[----:B------:R-:W-:-:S13]  /*05a0*/  @P5 BRA `(.L_x_2544) ;  /* 0x0000000000c85947 */ /* 0x000fda0003800000 */
[----:B------:R-:W-:Y:S01]  /*05b0*/  IMAD.MOV.U32 R16, RZ, RZ, 0x652b82fe ;  /* 0x652b82feff107424 */ /* 0x000fe200078e00ff */
[----:B------:R-:W-:Y:S01]  /*05c0*/  MOV R17, 0x3ff71547 ;  /* 0x3ff7154700117802 */ /* 0x000fe20000000f00 */
[----:B------:R-:W-:Y:S01]  /*05d0*/  UMOV UR6, 0xfefa39ef ;  /* 0xfefa39ef00067882 */ /* 0x000fe20000000000 */
[----:B------:R-:W-:Y:S01]  /*05e0*/  UMOV UR7, 0x3fe62e42 ;  /* 0x3fe62e4200077882 */ /* 0x000fe20000000000 */
[----:B------:R-:W-:Y:S02]  /*05f0*/  IMAD.MOV.U32 R24, RZ, RZ, -0x35dec16 ;  /* 0xfca213eaff187424 */ /* 0x000fe400078e00ff */
[----:B------:R-:W-:Y:S01]  /*0600*/  IMAD.MOV.U32 R25, RZ, RZ, 0x3e928af3 ;  /* 0x3e928af3ff197424 */ /* 0x000fe200078e00ff */
[----:B------:R-:W-:-:S08]  /*0610*/  DFMA R16, R30, R16, 6.75539944105574400000e+15 ;  /* 0x433800001e10742b */ /* 0x000fd00000000010 */
[----:B------:R-:W-:-:S08]  /*0620*/  DADD R18, R16, -6.75539944105574400000e+15 ;  /* 0xc338000010127429 */ /* 0x000fd00000000000 */
[----:B------:R-:W-:Y:S01]  /*0630*/  DFMA R30, R18, -UR6, R30 ;  /* 0x80000006121e7c2b */ /* 0x000fe2000800001e */
[----:B------:R-:W-:Y:S01]  /*0640*/  UMOV UR6, 0x3b39803f ;  /* 0x3b39803f00067882 */ /* 0x000fe20000000000 */
[----:B------:R-:W-:-:S06]  /*0650*/  UMOV UR7, 0x3c7abc9e ;  /* 0x3c7abc9e00077882 */ /* 0x000fcc0000000000 */
[----:B------:R-:W-:Y:S01]  /*0660*/  DFMA R18, R18, -UR6, R30 ;  /* 0x8000000612127c2b */ /* 0x000fe2000800001e */
[----:B------:R-:W-:Y:S01]  /*0670*/  UMOV UR6, 0x69ce2bdf ;  /* 0x69ce2bdf00067882 */ /* 0x000fe20000000000 */
[----:B------:R-:W-:-:S06]  /*0680*/  UMOV UR7, 0x3e5ade15 ;  /* 0x3e5ade1500077882 */ /* 0x000fcc0000000000 */
        /* <DEDUP_REMOVED lines=26> */
[----:B------:R-:W-:Y:S01]  /*0830*/  DFMA R24, R18, R24, 1 ;  /* 0x3ff000001218742b */ /* 0x000fe20000000018 */
[----:B------:R-:W-:-:S09]  /*0840*/  IMAD.MOV.U32 R18, RZ, RZ, RZ ;  /* 0x000000ffff127224 */ /* 0x000fd200078e00ff */
[----:B------:R-:W-:-:S05]  /*0850*/  IMAD R16, R16, 0x100000, R25 ;  /* 0x0010000010107824 */ /* 0x000fca00078e0219 */
[----:B------:R-:W-:Y:S01]  /*0860*/  IADD3 R17, R16, -0x200000, RZ ;  /* 0xffe0000010117810 */ /* 0x000fe20007ffe0ff */
[----:B------:R-:W-:-:S03]  /*0870*/  IMAD.MOV.U32 R16, RZ, RZ, R24 ;  /* 0x000000ffff107224 */ /* 0x000fc600078e0018 */
[----:B------:R-:W0:Y:S03]  /*0880*/  MUFU.RCP64H R19, R17 ;  /* 0x0000001100137308 */ /* 0x000e260000001800 */
[----:B0-----:R-:W-:-:S08]  /*0890*/  DFMA R24, -R16, R18, 1 ;  /* 0x3ff000001018742b */ /* 0x001fd00000000112 */
[----:B------:R-:W-:-:S08]  /*08a0*/  DFMA R24, R24, R24, R24 ;  /* 0x000000181818722b */ /* 0x000fd00000000018 */
[----:B------:R-:W-:-:S08]  /*08b0*/  DFMA R24, R18, R24, R18 ;  /* 0x000000181218722b */ /* 0x000fd00000000012 */
[----:B------:R-:W-:-:S11]  /*08c0*/  DFMA R24, R24, 0.0625, R16 ;  /* 0x3fb000001818782b */ /* 0x000fd60000000010 */
.L_x_2544:
[----:B------:R-:W-:Y:S05]  /*08d0*/  BSYNC B0 ;  /* 0x0000000000007941 */ /* 0x000fea0003800000 */
.L_x_2543:
[----:B------:R-:W-:Y:S01]  /*08e0*/  BSSY B0, `(.L_x_2545) ;  /* 0x0000039000007945 */ /* 0x000fe20003800000 */
[----:B------:R-:W-:Y:S01]  /*08f0*/  @P4 FSEL R16, R4, RZ, P2 ;  /* 0x000000ff04104208 */ /* 0x000fe20001000000 */
[----:B------:R-:W-:Y:S01]  /*0900*/  IMAD.MOV.U32 R28, RZ, RZ, R4 ;  /* 0x000000ffff1c7224 */ /* 0x000fe200078e0004 */
[----:B------:R-:W-:Y:S02]  /*0910*/  @P4 FSEL R17, R5, +QNAN , P2 ;  /* 0x7ff0000005114808 */ /* 0x000fe40001000000 */
[----:B------:R-:W-:Y:S02]  /*0920*/  MOV R26, R6 ;  /* 0x00000006001a7202 */ /* 0x000fe40000000f00 */
[----:B------:R-:W-:Y:S02]  /*0930*/  @P3 FSEL R4, R6, RZ, P0 ;  /* 0x000000ff06043208 */ /* 0x000fe40000000000 */
[----:B------:R-:W-:Y:S01]  /*0940*/  @P3 FSEL R5, R7, +QNAN , P0 ;  /* 0x7ff0000007053808 */ /* 0x000fe20000000000 */
[----:B------:R-:W-:Y:S06]  /*0950*/  @P4 BRA `(.L_x_2546) ;  /* 0x0000000000c44947 */ /* 0x000fec0003800000 */
[----:B------:R-:W-:Y:S01]  /*0960*/  IMAD.MOV.U32 R6, RZ, RZ, 0x652b82fe ;  /* 0x652b82feff067424 */ /* 0x000fe200078e00ff */
[----:B------:R-:W-:Y:S01]  /*0970*/  UMOV UR6, 0xfefa39ef ;  /* 0xfefa39ef00067882 */ /* 0x000fe20000000000 */
[----:B------:R-:W-:Y:S01]  /*0980*/  IMAD.MOV.U32 R7, RZ, RZ, 0x3ff71547 ;  /* 0x3ff71547ff077424 */ /* 0x000fe200078e00ff */
[----:B------:R-:W-:Y:S01]  /*0990*/  UMOV UR7, 0x3fe62e42 ;  /* 0x3fe62e4200077882 */ /* 0x000fe20000000000 */
[----:B------:R-:W-:Y:S01]  /*09a0*/  IMAD.MOV.U32 R18, RZ, RZ, -0x35dec16 ;  /* 0xfca213eaff127424 */ /* 0x000fe200078e00ff */
[----:B------:R-:W-:-:S03]  /*09b0*/  MOV R19, 0x3e928af3 ;  /* 0x3e928af300137802 */ /* 0x000fc60000000f00 */
        /* <DEDUP_REMOVED lines=43> */
.L_x_2546:
[----:B------:R-:W-:Y:S05]  /*0c70*/  BSYNC B0 ;  /* 0x0000000000007941 */ /* 0x000fea0003800000 */
.L_x_2545:
[----:B------:R-:W-:Y:S01]  /*0c80*/  BSSY B0, `(.L_x_2547) ;  /* 0x0000036000007945 */ /* 0x000fe20003800000 */
[----:B------:R-:W-:Y:S02]  /*0c90*/  LOP3.LUT R31, R15, 0x7fffffff, RZ, 0xc0, !PT ;  /* 0x7fffffff0f1f7812 */ /* 0x000fe400078ec0ff */
[----:B-----5:R-:W-:Y:S02]  /*0ca0*/  LOP3.LUT R29, R9, 0x7fffffff, RZ, 0xc0, !PT ;  /* 0x7fffffff091d7812 */ /* 0x020fe400078ec0ff */
[----:B------:R-:W-:Y:S01]  /*0cb0*/  LOP3.LUT R19, R11, 0x7fffffff, RZ, 0xc0, !PT ;  /* 0x7fffffff0b137812 */ /* 0x000fe200078ec0ff */
        /* <DEDUP_REMOVED lines=50> */
.L_x_2548:
[----:B------:R-:W-:Y:S05]  /*0fe0*/  BSYNC B0 ;  /* 0x0000000000007941 */ /* 0x000fea0003800000 */
.L_x_2547:
[----:B------:R-:W-:Y:S01]  /*0ff0*/  BSSY B0, `(.L_x_2549) ;  /* 0x0000039000007945 */ /* 0x000fe20003800000 */
[----:B------:R-:W-:Y:S01]  /*1000*/  ISETP.GE.U32.AND P3, PT, R31, 0x408633cf, PT ;  /* 0x408633cf1f00780c */ /* 0x000fe20003f66070 */
[----:B------:R-:W-:Y:S01]  /*1010*/  IMAD.MOV.U32 R22, RZ, RZ, R12 ;  /* 0x000000ffff167224 */ /* 0x000fe200078e000c */
[----:B------:R-:W-:Y:S02]  /*1020*/  ISETP.GE.U32.AND P2, PT, R29, 0x408633cf, PT ;  /* 0x408633cf1d00780c */ /* 0x000fe40003f46070 */
[----:B------:R-:W-:Y:S02]  /*1030*/  ISETP.GE.U32.AND P0, PT, R19, 0x408633cf, PT ;  /* 0x408633cf1300780c */ /* 0x000fe40003f06070 */
[----:B------:R-:W-:Y:S02]  /*1040*/  @P1 FSEL R6, R12, RZ, P6 ;  /* 0x000000ff0c061208 */ /* 0x000fe40003000000 */
[----:B------:R-:W-:Y:S01]  /*1050*/  @P1 FSEL R7, R13, +QNAN , P6 ;  /* 0x7ff000000d071808 */ /* 0x000fe20003000000 */
[----:B------:R-:W-:Y:S08]  /*1060*/  @P1 BRA `(.L_x_2550) ;  /* 0x0000000000c41947 */ /* 0x000ff00003800000 */
        /* <DEDUP_REMOVED lines=49> */
.L_x_2550:
[----:B------:R-:W-:Y:S05]  /*1380*/  BSYNC B0 ;  /* 0x0000000000007941 */ /* 0x000fea0003800000 */
.L_x_2549:
[----:B------:R-:W0:Y:S01]  /*1390*/  LDC.64 R22, c[0x0][0x218] ;  /* 0x00008600ff167b82 */ /* 0x000e220000000a00 */
[----:B------:R-:W-:Y:S01]  /*13a0*/  @P3 DSETP.GTU.AND P1, PT, R14, +INF , PT ;  /* 0x7ff000000e00342a */ /* 0x000fe20003f2c000 */
[----:B------:R-:W-:Y:S01]  /*13b0*/  BSSY B0, `(.L_x_2551) ;  /* 0x0000038000007945 */ /* 0x000fe20003800000 */
[----:B------:R-:W-:Y:S01]  /*13c0*/  @P2 DSETP.GTU.AND P4, PT, R8, +INF , PT ;  /* 0x7ff000000800242a */ /* 0x000fe20003f8c000 */
[----:B------:R-:W-:Y:S01]  /*13d0*/  IMAD.MOV.U32 R30, RZ, RZ, R14 ;  /* 0x000000ffff1e7224 */ /* 0x000fe200078e000e */
[----:B------:R-:W-:Y:S02]  /*13e0*/  @P0 DSETP.GTU.AND P5, PT, R10, +INF , PT ;  /* 0x7ff000000a00042a */ /* 0x000fe40003fac000 */
[----:B------:R-:W-:Y:S02]  /*13f0*/  @P3 FSEL R12, R14, RZ, P1 ;  /* 0x000000ff0e0c3208 */ /* 0x000fe40000800000 */
[----:B------:R-:W-:Y:S01]  /*1400*/  @P3 FSEL R13, R15, +QNAN , P1 ;  /* 0x7ff000000f0d3808 */ /* 0x000fe20000800000 */
[----:B------:R-:W-:Y:S09]  /*1410*/  @P3 BRA `(.L_x_2552) ;  /* 0x0000000000c43947 */ /* 0x000ff20003800000 */
[----:B------:R-:W-:Y:S01]  /*1420*/  MOV R12, 0x652b82fe ;  /* 0x652b82fe000c7802 */ /* 0x000fe20000000f00 */
[----:B------:R-:W-:Y:S01]  /*1430*/  IMAD.MOV.U32 R13, RZ, RZ, 0x3ff71547 ;  /* 0x3ff71547ff0d7424 */ /* 0x000fe200078e00ff */
        /* <DEDUP_REMOVED lines=42> */
[----:B------:R-:W1:Y:S04]  /*16e0*/  MUFU.RCP64H R13, R27 ;  /* 0x0000001b000d7308 */ /* 0x000e680000001800 */
[----:B-1----:R-:W-:-:S08]  /*16f0*/  DFMA R14, -R26, R12, 1 ;  /* 0x3ff000001a0e742b */ /* 0x002fd0000000010c */
[----:B------:R-:W-:-:S08]  /*1700*/  DFMA R14, R14, R14, R14 ;  /* 0x0000000e0e0e722b */ /* 0x000fd0000000000e */
[----:B------:R-:W-:-:S08]  /*1710*/  DFMA R12, R12, R14, R12 ;  /* 0x0000000e0c0c722b */ /* 0x000fd0000000000c */
[----:B------:R-:W-:-:S11]  /*1720*/  DFMA R12, R12, 0.0625, R26 ;  /* 0x3fb000000c0c782b */ /* 0x000fd6000000001a */
.L_x_2552:
[----:B------:R-:W-:Y:S05]  /*1730*/  BSYNC B0 ;  /* 0x0000000000007941 */ /* 0x000fea0003800000 */
.L_x_2551:
        /* <DEDUP_REMOVED lines=52> */
[----:B------:R-:W1:Y:S04]  /*1a80*/  MUFU.RCP64H R11, R27 ;  /* 0x0000001b000b7308 */ /* 0x000e680000001800 */
[----:B-1----:R-:W-:-:S08]  /*1a90*/  DFMA R14, -R26, R10, 1 ;  /* 0x3ff000001a0e742b */ /* 0x002fd0000000010a */
[----:B------:R-:W-:-:S08]  /*1aa0*/  DFMA R14, R14, R14, R14 ;  /* 0x0000000e0e0e722b */ /* 0x000fd0000000000e */
[----:B------:R-:W-:-:S08]  /*1ab0*/  DFMA R14, R10, R14, R10 ;  /* 0x0000000e0a0e722b */ /* 0x000fd0000000000a */
[----:B------:R-:W-:-:S11]  /*1ac0*/  DFMA R14, R14, 0.0625, R26 ;  /* 0x3fb000000e0e782b */ /* 0x000fd6000000001a */
.L_x_2554:
[----:B------:R-:W-:Y:S05]  /*1ad0*/  BSYNC B0 ;  /* 0x0000000000007941 */ /* 0x000fea0003800000 */
.L_x_2553:
[----:B------:R-:W-:Y:S01]  /*1ae0*/  BSSY B0, `(.L_x_2555) ;  /* 0x0000035000007945 */ /* 0x000fe20003800000 */
[----:B------:R-:W-:Y:S01]  /*1af0*/  @P0 MOV R26, R8 ;  /* 0x00000008001a0202 */ /* 0x000fe20000000f00 */
[----:B------:R-:W-:Y:S02]  /*1b00*/  @P0 IMAD.MOV.U32 R27, RZ, RZ, R9 ;  /* 0x000000ffff1b0224 */ /* 0x000fe400078e0009 */
[----:B------:R-:W-:Y:S05]  /*1b10*/  @P0 BRA `(.L_x_2556) ;  /* 0x0000000000c40947 */ /* 0x000fea0003800000 */
        /* <DEDUP_REMOVED lines=42> */
[----:B------:R-:W-:Y:S01]  /*1dc0*/  VIADD R19, R8, 0xffe00000 ;  /* 0xffe0000008137836 */ /* 0x000fe20000000000 */
[----:B------:R-:W-:-:S03]  /*1dd0*/  MOV R8, RZ ;  /* 0x000000ff00087202 */ /* 0x000fc60000000f00 */
[----:B------:R-:W1:Y:S03]  /*1de0*/  MUFU.RCP64H R9, R19 ;  /* 0x0000001300097308 */ /* 0x000e660000001800 */
[----:B-1----:R-:W-:-:S08]  /*1df0*/  DFMA R10, -R18, R8, 1 ;  /* 0x3ff00000120a742b */ /* 0x002fd00000000108 */
[----:B------:R-:W-:-:S08]  /*1e00*/  DFMA R10, R10, R10, R10 ;  /* 0x0000000a0a0a722b */ /* 0x000fd0000000000a */
[----:B------:R-:W-:-:S08]  /*1e10*/  DFMA R10, R8, R10, R8 ;  /* 0x0000000a080a722b */ /* 0x000fd00000000008 */
[----:B------:R-:W-:-:S11]  /*1e20*/  DFMA R26, R10, 0.0625, R18 ;  /* 0x3fb000000a1a782b */ /* 0x000fd60000000012 */
.L_x_2556:
[----:B------:R-:W-:Y:S05]  /*1e30*/  BSYNC B0 ;  /* 0x0000000000007941 */ /* 0x000fea0003800000 */
.L_x_2555:
[----:B------:R-:W-:Y:S01]  /*1e40*/  DADD R8, R2, R2 ;  /* 0x0000000002087229 */ /* 0x000fe20000000002 */
[----:B0-----:R-:W-:Y:S01]  /*1e50*/  IMAD.WIDE.U32 R2, R20, 0x8, R22 ;  /* 0x0000000814027825 */ /* 0x001fe200078e0016 */
[----:B------:R-:W-:Y:S02]  /*1e60*/  DADD R10, R24, R24 ;  /* 0x00000000180a7229 */ /* 0x000fe40000000018 */
[----:B------:R-:W-:Y:S02]  /*1e70*/  DADD R18, R4, R4 ;  /* 0x0000000004127229 */ /* 0x000fe40000000004 */
[----:B------:R-:W-:Y:S01]  /*1e80*/  DADD R16, R16, R16 ;  /* 0x0000000010107229 */ /* 0x000fe20000000010 */
[----:B------:R-:W-:Y:S01]  /*1e90*/  IMAD.WIDE R2, R0, 0x10, R2 ;  /* 0x0000001000027825 */ /* 0x000fe200078e0202 */
[----:B------:R-:W-:Y:S02]  /*1ea0*/  DADD R22, R12, R12 ;  /* 0x000000000c167229 */ /* 0x000fe4000000000c */
[----:B------:R-:W-:-:S02]  /*1eb0*/  DADD R20, R6, R6 ;  /* 0x0000000006147229 */ /* 0x000fc40000000006 */
[----:B------:R-:W-:Y:S01]  /*1ec0*/  DADD R26, R26, R26 ;  /* 0x000000001a1a7229 */ /* 0x000fe2000000001a */
[----:B------:R-:W-:Y:S01]  /*1ed0*/  STG.E.128 desc[UR4][R2.64], R8 ;  /* 0x0000000802007986 */ /* 0x000fe2000c101d04 */
[----:B------:R-:W-:-:S03]  /*1ee0*/  DADD R24, R14, R14 ;  /* 0x000000000e187229 */ /* 0x000fc6000000000e */
[----:B------:R-:W-:Y:S04]  /*1ef0*/  STG.E.128 desc[UR4][R2.64+0x800], R16 ;  /* 0x0008001002007986 */ /* 0x000fe8000c101d04 */
[----:B------:R-:W-:Y:S04]  /*1f00*/  STG.E.128 desc[UR4][R2.64+0x1000], R20 ;  /* 0x0010001402007986 */ /* 0x000fe8000c101d04 */
[----:B------:R-:W-:Y:S01]  /*1f10*/  STG.E.128 desc[UR4][R2.64+0x1800], R24 ;  /* 0x0018001802007986 */ /* 0x000fe2000c101d04 */
[----:B------:R-:W-:Y:S05]  /*1f20*/  EXIT ;  /* 0x000000000000794d */ /* 0x000fea0003800000 */
.L_x_2540:
[----:B------:R-:W0:Y:S01]  /*1f30*/  S2R R9, SR_TID.X ;  /* 0x0000000000097919 */ /* 0x000e220000002100 */
[----:B------:R-:W-:Y:S02]  /*1f40*/  CS2R R18, SRZ ;  /* 0x0000000000127805 */ /* 0x000fe4000001ff00 */
[----:B0-----:R-:W-:Y:S01]  /*1f50*/  ISETP.GE.AND P0, PT, R9, R0, PT ;  /* 0x000000000900720c */ /* 0x001fe20003f06270 */
[----:B------:R-:W-:-:S12]  /*1f60*/  IMAD.MOV.U32 R13, RZ, RZ, R9 ;  /* 0x000000ffff0d7224 */ /* 0x000fd800078e0009 */
[----:B------:R-:W-:-:S05]  /*1f70*/  @!P0 VIADD R13, R9, 0x80 ;  /* 0x00000080090d8836 */ /* 0x000fca0000000000 */
[----:B------:R-:W-:-:S13]  /*1f80*/  ISETP.GE.AND P6, PT, R13, R0, PT ;  /* 0x000000000d00720c */ /* 0x000fda0003fc6270 */
[----:B------:R-:W-:Y:S01]  /*1f90*/  @!P6 IMAD.IADD R5, R20, 0x1, R13 ;  /* 0x000000011405e824 */ /* 0x000fe200078e020d */
[----:B------:R-:W-:Y:S01]  /*1fa0*/  @!P6 IADD3 R13, R13, 0x80, RZ ;  /* 0x000000800d0de810 */ /* 0x000fe20007ffe0ff */
[----:B------:R-:W0:Y:S03]  /*1fb0*/  @!P6 LDC.64 R26, c[0x0][0x220] ;  /* 0x00008800ff1aeb82 */ /* 0x000e260000000a00 */
[----:B------:R-:W-:-:S13]  /*1fc0*/  ISETP.GE.AND P5, PT, R13, R0, PT ;  /* 0x000000000d00720c */ /* 0x000fda0003fa6270 */
[----:B------:R-:W-:Y:S01]  /*1fd0*/  @!P5 IMAD.IADD R29, R20, 0x1, R13 ;  /* 0x00000001141dd824 */ /* 0x000fe200078e020d */
[----:B------:R-:W1:Y:S01]  /*1fe0*/  @!P5 LDC.64 R2, c[0x0][0x220] ;  /* 0x00008800ff02db82 */ /* 0x000e620000000a00 */
[----:B------:R-:W-:-:S05]  /*1ff0*/  @!P5 VIADD R13, R13, 0x80 ;  /* 0x000000800d0dd836 */ /* 0x000fca0000000000 */
[----:B------:R-:W-:Y:S01]  /*2000*/  ISETP.GE.AND P4, PT, R13, R0, PT ;  /* 0x000000000d00720c */ /* 0x000fe20003f86270 */
[----:B0-----:R-:W-:-:S05]  /*2010*/  @!P6 IMAD.WIDE.U32 R26, R5, 0x8, R26 ;  /* 0x00000008051ae825 */ /* 0x001fca00078e001a */
[----:B------:R0:W5:Y:S07]  /*2020*/  @!P6 LDG.E.64 R18, desc[UR4][R26.64] ;  /* 0x000000041a12e981 */ /* 0x00016e000c1e1b00 */
[----:B------:R-:W-:Y:S01]  /*2030*/  @!P4 IMAD.IADD R31, R20, 0x1, R13 ;  /* 0x00000001141fc824 */ /* 0x000fe200078e020d */
[----:B------:R-:W-:Y:S01]  /*2040*/  @!P4 IADD3 R13, R13, 0x80, RZ ;  /* 0x000000800d0dc810 */ /* 0x000fe20007ffe0ff */
[----:B------:R-:W2:Y:S03]  /*2050*/  @!P4 LDC.64 R14, c[0x0][0x220] ;  /* 0x00008800ff0ecb82 */ /* 0x000ea60000000a00 */
[----:B------:R-:W-:-:S13]  /*2060*/  ISETP.GE.AND P3, PT, R13, R0, PT ;  /* 0x000000000d00720c */ /* 0x000fda0003f66270 */
[----:B------:R-:W-:Y:S01]  /*2070*/  @!P3 IMAD.IADD R33, R20, 0x1, R13 ;  /* 0x000000011421b824 */ /* 0x000fe200078e020d */
[----:B------:R-:W3:Y:S01]  /*2080*/  @!P3 LDC.64 R10, c[0x0][0x220] ;  /* 0x00008800ff0abb82 */ /* 0x000ee20000000a00 */
[----:B------:R-:W-:-:S05]  /*2090*/  @!P3 VIADD R13, R13, 0x80 ;  /* 0x000000800d0db836 */ /* 0x000fca0000000000 */
[----:B------:R-:W-:-:S13]  /*20a0*/  ISETP.GE.AND P2, PT, R13, R0, PT ;  /* 0x000000000d00720c */ /* 0x000fda0003f46270 */
[----:B------:R-:W-:Y:S01]  /*20b0*/  @!P2 IMAD.IADD R7, R20, 0x1, R13 ;  /* 0x000000011407a824 */ /* 0x000fe200078e020d */
[----:B------:R-:W-:Y:S01]  /*20c0*/  @!P2 IADD3 R13, R13, 0x80, RZ ;  /* 0x000000800d0da810 */ /* 0x000fe20007ffe0ff */
[----:B------:R-:W0:Y:S03]  /*20d0*/  @!P2 LDC.64 R4, c[0x0][0x220] ;  /* 0x00008800ff04ab82 */ /* 0x000e260000000a00 */
[----:B------:R-:W-:-:S13]  /*20e0*/  ISETP.GE.AND P1, PT, R13, R0, PT ;  /* 0x000000000d00720c */ /* 0x000fda0003f26270 */
[----:B------:R-:W-:Y:S01]  /*20f0*/  @!P1 IMAD.IADD R21, R20, 0x1, R13 ;  /* 0x0000000114159824 */ /* 0x000fe200078e020d */
[----:B------:R-:W4:Y:S01]  /*2100*/  @!P1 LDC.64 R24, c[0x0][0x220] ;  /* 0x00008800ff189b82 */ /* 0x000f220000000a00 */
[----:B------:R-:W-:-:S05]  /*2110*/  @!P1 VIADD R13, R13, 0x80 ;  /* 0x000000800d0d9836 */ /* 0x000fca0000000000 */
[----:B------:R-:W-:Y:S01]  /*2120*/  ISETP.GE.AND P6, PT, R13, R0, PT ;  /* 0x000000000d00720c */ /* 0x000fe20003fc6270 */
[----:B-1----:R-:W-:Y:S02]  /*2130*/  @!P5 IMAD.WIDE.U32 R28, R29, 0x8, R2 ;  /* 0x000000081d1cd825 */ /* 0x002fe400078e0002 */
[----:B------:R-:W1:Y:S10]  /*2140*/  @!P0 LDC.64 R2, c[0x0][0x220] ;  /* 0x00008800ff028b82 */ /* 0x000e740000000a00 */
[----:B------:R-:W1:Y:S01]  /*2150*/  @!P6 LDC.64 R16, c[0x0][0x220] ;  /* 0x00008800ff10eb82 */ /* 0x000e620000000a00 */
[----:B------:R-:W-:Y:S01]  /*2160*/  CS2R R22, SRZ ;  /* 0x0000000000167805 */ /* 0x000fe2000001ff00 */
[----:B0-----:R-:W-:Y:S01]  /*2170*/  @!P2 IMAD.WIDE.U32 R26, R7, 0x8, R4 ;  /* 0x00000008071aa825 */ /* 0x001fe200078e0004 */
[----:B------:R-:W-:-:S03]  /*2180*/  @!P0 IADD3 R5, R20, R9, RZ ;  /* 0x0000000914058210 */ /* 0x000fc60007ffe0ff */
[----:B------:R-:W-:Y:S01]  /*2190*/  @!P6 IMAD.IADD R13, R20, 0x1, R13 ;  /* 0x00000001140de824 */ /* 0x000fe200078e020d */
[----:B------:R4:W5:Y:S01]  /*21a0*/  @!P5 LDG.E.64 R22, desc[UR4][R28.64] ;  /* 0x000000041c16d981 */ /* 0x000962000c1e1b00 */
[----:B--2---:R-:W-:Y:S01]  /*21b0*/  @!P4 IMAD.WIDE.U32 R30, R31, 0x8, R14 ;  /* 0x000000081f1ec825 */ /* 0x004fe200078e000e */
[----:B------:R-:W-:Y:S02]  /*21c0*/  CS2R R14, SRZ ;  /* 0x00000000000e7805 */ /* 0x000fe4000001ff00 */
[----:B------:R-:W-:Y:S01]  /*21d0*/  CS2R R6, SRZ ;  /* 0x0000000000067805 */ /* 0x000fe2000001ff00 */
[----:B---3--:R-:W-:Y:S01]  /*21e0*/  @!P3 IMAD.WIDE.U32 R32, R33, 0x8, R10 ;  /* 0x000000082120b825 */ /* 0x008fe200078e000a */
[----:B------:R-:W-:Y:S02]  /*21f0*/  CS2R R10, SRZ ;  /* 0x00000000000a7805 */ /* 0x000fe4000001ff00 */
[----:B------:R0:W5:Y:S01]  /*2200*/  @!P4 LDG.E.64 R14, desc[UR4][R30.64] ;  /* 0x000000041e0ec981 */ /* 0x000162000c1e1b00 */
[----:B----4-:R-:W-:-:S03]  /*2210*/  @!P1 IMAD.WIDE.U32 R28, R21, 0x8, R24 ;  /* 0x00000008151c9825 */ /* 0x010fc600078e0018 */
[----:B------:R0:W5:Y:S04]  /*2220*/  @!P3 LDG.E.64 R10, desc[UR4][R32.64] ;  /* 0x00000004200ab981 */ /* 0x000168000c1e1b00 */
[----:B------:R0:W5:Y:S01]  /*2230*/  @!P2 LDG.E.64 R6, desc[UR4][R26.64] ;  /* 0x000000041a06a981 */ /* 0x000162000c1e1b00 */
[----:B-1----:R-:W-:Y:S01]  /*2240*/  @!P6 IMAD.WIDE.U32 R24, R13, 0x8, R16 ;  /* 0x000000080d18e825 */ /* 0x002fe200078e0010 */
[----:B------:R-:W-:-:S03]  /*2250*/  CS2R R12, SRZ ;  /* 0x00000000000c7805 */ /* 0x000fc6000001ff00 */
[----:B------:R-:W-:Y:S01]  /*2260*/  @!P0 IMAD.WIDE.U32 R16, R5, 0x8, R2 ;  /* 0x0000000805108825 */ /* 0x000fe200078e0002 */
[----:B------:R-:W-:Y:S02]  /*2270*/  CS2R R2, SRZ ;  /* 0x0000000000027805 */ /* 0x000fe4000001ff00 */
[----:B------:R-:W-:Y:S02]  /*2280*/  CS2R R4, SRZ ;  /* 0x0000000000047805 */ /* 0x000fe4000001ff00 */
[----:B------:R0:W5:Y:S04]  /*2290*/  @!P0 LDG.E.64 R12, desc[UR4][R16.64] ;  /* 0x00000004100c8981 */ /* 0x000168000c1e1b00 */
        /* <DEDUP_REMOVED lines=56> */
[----:B------:R-:W0:Y:S03]  /*2620*/  MUFU.RCP64H R13, R25 ;  /* 0x00000019000d7308 */ /* 0x000e260000001800 */
[----:B0-----:R-:W-:-:S08]  /*2630*/  DFMA R16, -R24, R12, 1 ;  /* 0x3ff000001810742b */ /* 0x001fd0000000010c */
[----:B------:R-:W-:-:S08]  /*2640*/  DFMA R16, R16, R16, R16 ;  /* 0x000000101010722b */ /* 0x000fd00000000010 */
[----:B------:R-:W-:-:S08]  /*2650*/  DFMA R16, R12, R16, R12 ;  /* 0x000000100c10722b */ /* 0x000fd0000000000c */
[----:B------:R-:W-:-:S11]  /*2660*/  DFMA R16, R16, 0.0625, R24 ;  /* 0x3fb000001010782b */ /* 0x000fd60000000018 */
.L_x_2560:
[----:B------:R-:W-:Y:S05]  /*2670*/  BSYNC B1 ;  /* 0x0000000000017941 */ /* 0x000fea0003800000 */
.L_x_2559:
[----:B------:R-:W-:-:S11]  /*2680*/  DADD R12, R16, R16 ;  /* 0x00000000100c7229 */ /* 0x000fd60000000010 */
.L_x_2558:
[----:B------:R-:W-:Y:S05]  /*2690*/  BSYNC B0 ;  /* 0x0000000000007941 */ /* 0x000fea0003800000 */
.L_x_2557:
[----:B0-----:R-:W-:Y:S01]  /*26a0*/  VIADD R17, R9, 0x80 ;  /* 0x0000008009117836 */ /* 0x001fe20000000000 */
[----:B------:R-:W-:Y:S04]  /*26b0*/  BSSY B0, `(.L_x_2561) ;  /* 0x000003e000007945 */ /* 0x000fe80003800000 */
        /* <DEDUP_REMOVED lines=59> */
.L_x_2564:
[----:B------:R-:W-:Y:S05]  /*2a70*/  BSYNC B1 ;  /* 0x0000000000017941 */ /* 0x000fea0003800000 */
.L_x_2563:
[----:B------:R-:W-:-:S11]  /*2a80*/  DADD R18, R24, R24 ;  /* 0x0000000018127229 */ /* 0x000fd60000000018 */
.L_x_2562:
[----:B------:R-:W-:Y:S05]  /*2a90*/  BSYNC B0 ;  /* 0x0000000000007941 */ /* 0x000fea0003800000 */
.L_x_2561:
[----:B------:R-:W-:Y:S01]  /*2aa0*/  VIADD R21, R9, 0x100 ;  /* 0x0000010009157836 */ /* 0x000fe20000000000 */
[----:B------:R-:W-:Y:S04]  /*2ab0*/  BSSY B0, `(.L_x_2565) ;  /* 0x000003e000007945 */ /* 0x000fe80003800000 */
[----:B------:R-:W-:-:S13]  /*2ac0*/  ISETP.GE.AND P1, PT, R21, R0, PT ;  /* 0x000000001500720c */ /* 0x000fda0003f26270 */
[----:B------:R-:W-:Y:S05]  /*2ad0*/  @P1 BRA `(.L_x_2566) ;  /* 0x0000000000ec1947 */ /* 0x000fea0003800000 */
[----:B-----5:R-:W-:Y:S01]  /*2ae0*/  LOP3.LUT R27, R23, 0x7fffffff, RZ, 0xc0, !PT ;  /* 0x7fffffff171b7812 */ /* 0x020fe200078ec0ff */
[----:B------:R-:W-:Y:S01]  /*2af0*/  BSSY B1, `(.L_x_2567) ;  /* 0x0000038000017945 */ /* 0x000fe20003800000 */
[----:B------:R-:W-:Y:S02]  /*2b00*/  MOV R26, R22 ;  /* 0x00000016001a7202 */ /* 0x000fe40000000f00 */
        /* <DEDUP_REMOVED lines=54> */
.L_x_2568:
[----:B------:R-:W-:Y:S05]  /*2e70*/  BSYNC B1 ;  /* 0x0000000000017941 */ /* 0x000fea0003800000 */
.L_x_2567:
[----:B------:R-:W-:-:S11]  /*2e80*/  DADD R22, R24, R24 ;  /* 0x0000000018167229 */ /* 0x000fd60000000018 */
.L_x_2566:
[----:B------:R-:W-:Y:S05]  /*2e90*/  BSYNC B0 ;  /* 0x0000000000007941 */ /* 0x000fea0003800000 */
.L_x_2565:
        /* <DEDUP_REMOVED lines=61> */
.L_x_2572:
[----:B------:R-:W-:Y:S05]  /*3270*/  BSYNC B1 ;  /* 0x0000000000017941 */ /* 0x000fea0003800000 */
.L_x_2571:
[----:B------:R-:W-:-:S11]  /*3280*/  DADD R14, R24, R24 ;  /* 0x00000000180e7229 */ /* 0x000fd60000000018 */
.L_x_2570:
[----:B------:R-:W-:Y:S05]  /*3290*/  BSYNC B0 ;  /* 0x0000000000007941 */ /* 0x000fea0003800000 */
.L_x_2569:
        /* <DEDUP_REMOVED lines=61> */
.L_x_2576:
[----:B------:R-:W-:Y:S05]  /*3670*/  BSYNC B1 ;  /* 0x0000000000017941 */ /* 0x000fea0003800000 */
.L_x_2575:
[----:B------:R-:W-:-:S11]  /*3680*/  DADD R10, R24, R24 ;  /* 0x00000000180a7229 */ /* 0x000fd60000000018 */
.L_x_2574:
[----:B------:R-:W-:Y:S05]  /*3690*/  BSYNC B0 ;  /* 0x0000000000007941 */ /* 0x000fea0003800000 */
.L_x_2573:
        /* <DEDUP_REMOVED lines=61> */
.L_x_2580:
[----:B------:R-:W-:Y:S05]  /*3a70*/  BSYNC B1 ;  /* 0x0000000000017941 */ /* 0x000fea0003800000 */
.L_x_2579:
[----:B------:R-:W-:-:S11]  /*3a80*/  DADD R6, R24, R24 ;  /* 0x0000000018067229 */ /* 0x000fd60000000018 */
.L_x_2578:
[----:B------:R-:W-:Y:S05]  /*3a90*/  BSYNC B0 ;  /* 0x0000000000007941 */ /* 0x000fea0003800000 */
.L_x_2577:
        /* <DEDUP_REMOVED lines=61> */
.L_x_2584:
[----:B------:R-:W-:Y:S05]  /*3e70*/  BSYNC B1 ;  /* 0x0000000000017941 */ /* 0x000fea0003800000 */
.L_x_2583:
[----:B------:R-:W-:-:S11]  /*3e80*/  DADD R2, R24, R24 ;  /* 0x0000000018027229 */ /* 0x000fd60000000018 */
.L_x_2582:
[----:B------:R-:W-:Y:S05]  /*3e90*/  BSYNC B0 ;  /* 0x0000000000007941 */ /* 0x000fea0003800000 */
.L_x_2581:
        /* <DEDUP_REMOVED lines=61> */
.L_x_2588:
[----:B------:R-:W-:Y:S05]  /*4270*/  BSYNC B1 ;  /* 0x0000000000017941 */ /* 0x000fea0003800000 */
.L_x_2587:
[----:B------:R-:W-:-:S11]  /*4280*/  DADD R4, R24, R24 ;  /* 0x0000000018047229 */ /* 0x000fd60000000018 */
.L_x_2586:
[----:B------:R-:W-:Y:S05]  /*4290*/  BSYNC B0 ;  /* 0x0000000000007941 */ /* 0x000fea0003800000 */
.L_x_2585:
[----:B------:R-:W0:Y:S01]  /*42a0*/  @!P0 LDC.64 R24, c[0x0][0x218] ;  /* 0x00008600ff188b82 */ /* 0x000e220000000a00 */
[----:B------:R-:W-:Y:S01]  /*42b0*/  @!P0 IMAD.IADD R21, R20, 0x1, R9 ;  /* 0x0000000114158824 */ /* 0x000fe200078e0209 */
[----:B------:R-:W-:Y:S01]  /*42c0*/  @!P0 MOV R9, R17 ;  /* 0x0000001100098202 */ /* 0x000fe20000000f00 */
[----:B------:R-:W-:Y:S04]  /*42d0*/  BSSY B0, `(.L_x_2589) ;  /* 0x000002f000007945 */ /* 0x000fe80003800000 */
[----:B------:R-:W-:Y:S01]  /*42e0*/  BSSY B1, `(.L_x_2590) ;  /* 0x0000027000017945 */ /* 0x000fe20003800000 */
[----:B0-----:R-:W-:-:S05]  /*42f0*/  @!P0 IMAD.WIDE.U32 R24, R21, 0x8, R24 ;  /* 0x0000000815188825 */ /* 0x001fca00078e0018 */
[----:B-----5:R0:W-:Y:S01]  /*4300*/  @!P0 STG.E.64 desc[UR4][R24.64], R12 ;  /* 0x0000000c18008986 */ /* 0x0201e2000c101b04 */
[----:B------:R-:W-:-:S13]  /*4310*/  ISETP.GE.AND P0, PT, R9, R0, PT ;  /* 0x000000000900720c */ /* 0x000fda0003f06270 */
[----:B0-----:R-:W-:Y:S05]  /*4320*/  @P0 BRA `(.L_x_2591) ;  /* 0x0000000000300947 */ /* 0x001fea0003800000 */
[----:B------:R-:W0:Y:S01]  /*4330*/  LDC.64 R12, c[0x0][0x218] ;  /* 0x00008600ff0c7b82 */ /* 0x000e220000000a00 */
[----:B------:R-:W-:Y:S02]  /*4340*/  IMAD.IADD R17, R20, 0x1, R9 ;  /* 0x0000000114117824 */ /* 0x000fe400078e0209 */
[----:B------:R-:W-:-:S05]  /*4350*/  VIADD R9, R9, 0x80 ;  /* 0x0000008009097836 */ /* 0x000fca0000000000 */
[----:B------:R-:W-:Y:S01]  /*4360*/  ISETP.GE.AND P0, PT, R9, R0, PT ;  /* 0x000000000900720c */ /* 0x000fe20003f06270 */
[----:B0-----:R-:W-:-:S05]  /*4370*/  IMAD.WIDE.U32 R12, R17, 0x8, R12 ;  /* 0x00000008110c7825 */ /* 0x001fca00078e000c */
[----:B------:R0:W-:Y:S07]  /*4380*/  STG.E.64 desc[UR4][R12.64], R18 ;  /* 0x000000120c007986 */ /* 0x0001ee000c101b04 */
[----:B------:R-:W-:Y:S05]  /*4390*/  @P0 BRA `(.L_x_2592) ;  /* 0x0000000000300947 */ /* 0x000fea0003800000 */
[----:B0-----:R-:W0:Y:S01]  /*43a0*/  LDC.64 R12, c[0x0][0x218] ;  /* 0x00008600ff0c7b82 */ /* 0x001e220000000a00 */
[----:B------:R-:W-:Y:S01]  /*43b0*/  IADD3 R17, R20, R9, RZ ;  /* 0x0000000914117210 */ /* 0x000fe20007ffe0ff */
[----:B------:R-:W-:-:S04]  /*43c0*/  VIADD R9, R9, 0x80 ;  /* 0x0000008009097836 */ /* 0x000fc80000000000 */
[----:B0-----:R-:W-:-:S05]  /*43d0*/  IMAD.WIDE.U32 R12, R17, 0x8, R12 ;  /* 0x00000008110c7825 */ /* 0x001fca00078e000c */
[----:B------:R0:W-:Y:S02]  /*43e0*/  STG.E.64 desc[UR4][R12.64], R22 ;  /* 0x000000160c007986 */ /* 0x0001e4000c101b04 */
.L_x_2591:
[----:B------:R-:W-:-:S13]  /*43f0*/  ISETP.GE.AND P0, PT, R9, R0, PT ;  /* 0x000000000900720c */ /* 0x000fda0003f06270 */
[----:B------:R-:W-:Y:S05]  /*4400*/  @P0 BRA `(.L_x_2593) ;  /* 0x0000000000300947 */ /* 0x000fea0003800000 */
[----:B0-----:R-:W0:Y:S01]  /*4410*/  LDC.64 R12, c[0x0][0x218] ;  /* 0x00008600ff0c7b82 */ /* 0x001e220000000a00 */
[----:B------:R-:W-:Y:S01]  /*4420*/  IMAD.IADD R17, R20, 0x1, R9 ;  /* 0x0000000114117824 */ /* 0x000fe200078e0209 */
[----:B------:R-:W-:-:S03]  /*4430*/  IADD3 R9, R9, 0x80, RZ ;  /* 0x0000008009097810 */ /* 0x000fc60007ffe0ff */
[----:B0-----:R-:W-:-:S05]  /*4440*/  IMAD.WIDE.U32 R12, R17, 0x8, R12 ;  /* 0x00000008110c7825 */ /* 0x001fca00078e000c */
[----:B------:R1:W-:Y:S02]  /*4450*/  STG.E.64 desc[UR4][R12.64], R14 ;  /* 0x0000000e0c007986 */ /* 0x0003e4000c101b04 */
.L_x_2592:
[----:B------:R-:W-:-:S13]  /*4460*/  ISETP.GE.AND P0, PT, R9, R0, PT ;  /* 0x000000000900720c */ /* 0x000fda0003f06270 */
[----:B------:R-:W-:Y:S05]  /*4470*/  @P0 BRA `(.L_x_2594) ;  /* 0x0000000000340947 */ /* 0x000fea0003800000 */
[----:B01----:R-:W0:Y:S01]  /*4480*/  LDC.64 R12, c[0x0][0x218] ;  /* 0x00008600ff0c7b82 */ /* 0x003e220000000a00 */
[----:B------:R-:W-:Y:S02]  /*4490*/  IMAD.IADD R15, R20, 0x1, R9 ;  /* 0x00000001140f7824 */ /* 0x000fe400078e0209 */
[----:B------:R-:W-:Y:S02]  /*44a0*/  VIADD R9, R9, 0x80 ;  /* 0x0000008009097836 */ /* 0x000fe40000000000 */
[----:B0-----:R-:W-:-:S05]  /*44b0*/  IMAD.WIDE.U32 R12, R15, 0x8, R12 ;  /* 0x000000080f0c7825 */ /* 0x001fca00078e000c */
[----:B------:R1:W-:Y:S02]  /*44c0*/  STG.E.64 desc[UR4][R12.64], R10 ;  /* 0x0000000a0c007986 */ /* 0x0003e4000c101b04 */
.L_x_2593:
[----:B------:R-:W-:-:S13]  /*44d0*/  ISETP.GE.AND P0, PT, R9, R0, PT ;  /* 0x000000000900720c */ /* 0x000fda0003f06270 */
[----:B------:R-:W-:Y:S05]  /*44e0*/  @P0 BREAK B1 ;  /* 0x0000000000010942 */ /* 0x000fea0003800000 */
[----:B------:R-:W-:Y:S05]  /*44f0*/  @P0 BRA `(.L_x_2595) ;  /* 0x0000000000300947 */ /* 0x000fea0003800000 */
[----:B-1----:R-:W1:Y:S01]  /*4500*/  LDC.64 R10, c[0x0][0x218] ;  /* 0x00008600ff0a7b82 */ /* 0x002e620000000a00 */
[----:B0-----:R-:W-:Y:S01]  /*4510*/  IADD3 R13, R20, R9, RZ ;  /* 0x00000009140d7210 */ /* 0x001fe20007ffe0ff */
[----:B------:R-:W-:-:S04]  /*4520*/  VIADD R9, R9, 0x80 ;  /* 0x0000008009097836 */ /* 0x000fc80000000000 */
[----:B-1----:R-:W-:-:S05]  /*4530*/  IMAD.WIDE.U32 R10, R13, 0x8, R10 ;  /* 0x000000080d0a7825 */ /* 0x002fca00078e000a */
[----:B------:R2:W-:Y:S02]  /*4540*/  STG.E.64 desc[UR4][R10.64], R6 ;  /* 0x000000060a007986 */ /* 0x0005e4000c101b04 */
.L_x_2594:
[----:B------:R-:W-:Y:S05]  /*4550*/  BSYNC B1 ;  /* 0x0000000000017941 */ /* 0x000fea0003800000 */
.L_x_2590:
[----:B------:R-:W-:-:S13]  /*4560*/  ISETP.GE.AND P0, PT, R9, R0, PT ;  /* 0x000000000900720c */ /* 0x000fda0003f06270 */
[----:B--2---:R-:W2:Y:S01]  /*4570*/  @!P0 LDC.64 R6, c[0x0][0x218] ;  /* 0x00008600ff068b82 */ /* 0x004ea20000000a00 */
[----:B------:R-:W-:Y:S01]  /*4580*/  @!P0 IMAD.IADD R11, R20, 0x1, R9 ;  /* 0x00000001140b8824 */ /* 0x000fe200078e0209 */
[----:B------:R-:W-:-:S03]  /*4590*/  @!P0 IADD3 R9, R9, 0x80, RZ ;  /* 0x0000008009098810 */ /* 0x000fc60007ffe0ff */
[----:B--2---:R-:W-:-:S05]  /*45a0*/  @!P0 IMAD.WIDE.U32 R6, R11, 0x8, R6 ;  /* 0x000000080b068825 */ /* 0x004fca00078e0006 */
[----:B------:R2:W-:Y:S02]  /*45b0*/  @!P0 STG.E.64 desc[UR4][R6.64], R2 ;  /* 0x0000000206008986 */ /* 0x0005e4000c101b04 */
.L_x_2595:
[----:B------:R-:W-:Y:S05]  /*45c0*/  BSYNC B0 ;  /* 0x0000000000007941 */ /* 0x000fea0003800000 */
.L_x_2589:
[----:B------:R-:W-:Y:S05]  /*45d0*/  WARPSYNC.ALL ;  /* 0x0000000000007948 */ /* 0x000fea0003800000 */
[----:B------:R-:W-:-:S13]  /*45e0*/  ISETP.GE.AND P0, PT, R9, R0, PT ;  /* 0x000000000900720c */ /* 0x000fda0003f06270 */
[----:B------:R-:W-:Y:S05]  /*45f0*/  @P0 EXIT ;  /* 0x000000000000094d */ /* 0x000fea0003800000 */
[----:B--2---:R-:W2:Y:S01]  /*4600*/  LDC.64 R2, c[0x0][0x218] ;  /* 0x00008600ff027b82 */ /* 0x004ea20000000a00 */
[----:B------:R-:W-:-:S04]  /*4610*/  IMAD.IADD R9, R20, 0x1, R9 ;  /* 0x0000000114097824 */ /* 0x000fc800078e0209 */
[----:B--2---:R-:W-:-:S05]  /*4620*/  IMAD.WIDE.U32 R2, R9, 0x8, R2 ;  /* 0x0000000809027825 */ /* 0x004fca00078e0002 */
[----:B------:R-:W-:Y:S01]  /*4630*/  STG.E.64 desc[UR4][R2.64], R4 ;  /* 0x0000000402007986 */ /* 0x000fe2000c101b04 */
[----:B------:R-:W-:Y:S05]  /*4640*/  EXIT ;  /* 0x000000000000794d */ /* 0x000fea0003800000 */
.L_x_2596:
        /* <DEDUP_REMOVED lines=11> */
.L_x_2736:


//--------------------- .text._ZN2at6native29vectorized_elementwise_kernelILi4EZZZNS0_16cosh_kernel_cudaERNS_18TensorIteratorBaseEENKUlvE0_clEvENKUlvE_clEvEUldE_St5arrayIPcLm2EEEEviT0_T1_ --------------------------
	.section	.text._ZN2at6native29vectorized_elementwise_kernelILi4EZZZNS0_16cosh_kernel_cudaERNS_18TensorIteratorBaseEENKUlvE0_clEvENKUlvE_clEvEUldE_St5arrayIPcLm2EEEEviT0_T1_,"ax",@progbits
	.align	128
        .global         _ZN2at6native29vectorized_elementwise_kernelILi4EZZZNS0_16cosh_kernel_cudaERNS_18TensorIteratorBaseEENKUlvE0_clEvENKUlvE_clEvEUldE_St5arrayIPcLm2EEEEviT0_T1_
        .type           _ZN2at6native29vectorized_elementwise_kernelILi4EZZZNS0_16cosh_kernel_cudaERNS_18TensorIteratorBaseEENKUlvE0_clEvENKUlvE_clEvEUldE_St5arrayIPcLm2EEEEviT0_T1_,@function
        .size           _ZN2at6native29vectorized_elementwise_kernelILi4EZZZNS0_16cosh_kernel_cudaERNS_18TensorIteratorBaseEENKUlvE0_clEvENKUlvE_clEvEUldE_St5arrayIPcLm2EEEEviT0_T1_,(.L_x_2737 - _ZN2at6native29vectorized_elementwise_kernelILi4EZZZNS0_16cosh_kernel_cudaERNS_18TensorIteratorBaseEENKUlvE0_clEvENKUlvE_clEvEUldE_St5arrayIPcLm2EEEEviT0_T1_)
        .other          _ZN2at6native29vectorized_elementwise_kernelILi4EZZZNS0_16cosh_kernel_cudaERNS_18TensorIteratorBaseEENKUlvE0_clEvENKUlvE_clEvEUldE_St5arrayIPcLm2EEEEviT0_T1_,@"STO_CUDA_ENTRY STV_DEFAULT"
_ZN2at6native29vectorized_elementwise_kernelILi4EZZZNS0_16cosh_kernel_cudaERNS_18TensorIteratorBaseEENKUlvE0_clEvENKUlvE_clEvEUldE_St5arrayIPcLm2EEEEviT0_T1_:
.text._ZN2at6native29vectorized_elementwise_kernelILi4EZZZNS0_16cosh_kernel_cudaERNS_18TensorIteratorBaseEENKUlvE0_clEvENKUlvE_clEvEUldE_St5arrayIPcLm2EEEEviT0_T1_:
        /* <DEDUP_REMOVED lines=83> */
.L_x_2599:
[----:B------:R-:W-:Y:S05]  /*0530*/  BSYNC B0 ;  /* 0x0000000000007941 */ /* 0x000fea0003800000 */
.L_x_2598:
        /* <DEDUP_REMOVED lines=57> */
.L_x_2601:
[----:B------:R-:W-:Y:S05]  /*08d0*/  BSYNC B0 ;  /* 0x0000000000007941 */ /* 0x000fea0003800000 */
.L_x_2600:
        /* <DEDUP_REMOVED lines=57> */
.L_x_2603:
[----:B------:R-:W-:Y:S05]  /*0c70*/  BSYNC B0 ;  /* 0x0000000000007941 */ /* 0x000fea0003800000 */
.L_x_2602:
        /* <DEDUP_REMOVED lines=54> */
.L_x_2605:
[----:B------:R-:W-:Y:S05]  /*0fe0*/  BSYNC B0 ;  /* 0x0000000000007941 */ /* 0x000fea0003800000 */
.L_x_2604:
        /* <DEDUP_REMOVED lines=57> */
.L_x_2607:
[----:B------:R-:W-:Y:S05]  /*1380*/  BSYNC B0 ;  /* 0x0000000000007941 */ /* 0x000fea0003800000 */
.L_x_2606:
        /* <DEDUP_REMOVED lines=58> */
.L_x_2609:
[----:B------:R-:W-:Y:S05]  /*1730*/  BSYNC B0 ;  /* 0x0000000000007941 */ /* 0x000fea0003800000 */
.L_x_2608:
        /* <DEDUP_REMOVED lines=57> */
.L_x_2611:
[----:B------:R-:W-:Y:S05]  /*1ad0*/  BSYNC B0 ;  /* 0x0000000000007941 */ /* 0x000fea0003800000 */
.L_x_2610:
        /* <DEDUP_REMOVED lines=53> */
.L_x_2613:
[----:B------:R-:W-:Y:S05]  /*1e30*/  BSYNC B0 ;  /* 0x0000000000007941 */ /* 0x000fea0003800000 */
.L_x_2612:
        /* <DEDUP_REMOVED lines=15> */
.L_x_2597:
        /* <DEDUP_REMOVED lines=116> */
.L_x_2617:
[----:B------:R-:W-:Y:S05]  /*2670*/  BSYNC B1 ;  /* 0x0000000000017941 */ /* 0x000fea0003800000 */
.L_x_2616:
[----:B------:R-:W-:-:S11]  /*2680*/  DADD R12, R16, R16 ;  /* 0x00000000100c7229 */ /* 0x000fd60000000010 */
.L_x_2615:
[----:B------:R-:W-:Y:S05]  /*2690*/  BSYNC B0 ;  /* 0x0000000000007941 */ /* 0x000fea0003800000 */
.L_x_2614:
        /* <DEDUP_REMOVED lines=61> */
.L_x_2621:
[----:B------:R-:W-:Y:S05]  /*2a70*/  BSYNC B1 ;  /* 0x0000000000017941 */ /* 0x000fea0003800000 */
.L_x_2620:
[----:B------:R-:W-:-:S11]  /*2a80*/  DADD R18, R24, R24 ;  /* 0x0000000018127229 */ /* 0x000fd60000000018 */
.L_x_2619:
[----:B------:R-:W-:Y:S05]  /*2a90*/  BSYNC B0 ;  /* 0x0000000000007941 */ /* 0x000fea0003800000 */
.L_x_2618:
        /* <DEDUP_REMOVED lines=61> */
.L_x_2625:
[----:B------:R-:W-:Y:S05]  /*2e70*/  BSYNC B1 ;  /* 0x0000000000017941 */ /* 0x000fea0003800000 */
.L_x_2624:
[----:B------:R-:W-:-:S11]  /*2e80*/  DADD R22, R24, R24 ;  /* 0x0000000018167229 */ /* 0x000fd60000000018 */
.L_x_2623:
[----:B------:R-:W-:Y:S05]  /*2e90*/  BSYNC B0 ;  /* 0x0000000000007941 */ /* 0x000fea0003800000 */
.L_x_2622:
        /* <DEDUP_REMOVED lines=61> */
.L_x_2629:
[----:B------:R-:W-:Y:S05]  /*3270*/  BSYNC B1 ;  /* 0x0000000000017941 */ /* 0x000fea0003800000 */
.L_x_2628:
[----:B------:R-:W-:-:S11]  /*3280*/  DADD R14, R24, R24 ;  /* 0x00000000180e7229 */ /* 0x000fd60000000018 */
.L_x_2627:
[----:B------:R-:W-:Y:S05]  /*3290*/  BSYNC B0 ;  /* 0x0000000000007941 */ /* 0x000fea0003800000 */
.L_x_2626:
        /* <DEDUP_REMOVED lines=61> */
.L_x_2633:
[----:B------:R-:W-:Y:S05]  /*3670*/  BSYNC B1 ;  /* 0x0000000000017941 */ /* 0x000fea0003800000 */
.L_x_2632:
[----:B------:R-:W-:-:S11]  /*3680*/  DADD R10, R24, R24 ;  /* 0x00000000180a7229 */ /* 0x000fd60000000018 */
.L_x_2631:
[----:B------:R-:W-:Y:S05]  /*3690*/  BSYNC B0 ;  /* 0x0000000000007941 */ /* 0x000fea0003800000 */
.L_x_2630:
        /* <DEDUP_REMOVED lines=61> */
.L_x_2637:
[----:B------:R-:W-:Y:S05]  /*3a70*/  BSYNC B1 ;  /* 0x0000000000017941 */ /* 0x000fea0003800000 */
.L_x_2636:
[----:B------:R-:W-:-:S11]  /*3a80*/  DADD R6, R24, R24 ;  /* 0x0000000018067229 */ /* 0x000fd60000000018 */
.L_x_2635:
[----:B------:R-:W-:Y:S05]  /*3a90*/  BSYNC B0 ;  /* 0x0000000000007941 */ /* 0x000fea0003800000 */
.L_x_2634:
        /* <DEDUP_REMOVED lines=61> */
.L_x_2641:
[----:B------:R-:W-:Y:S05]  /*3e70*/  BSYNC B1 ;  /* 0x0000000000017941 */ /* 0x000fea0003800000 */
.L_x_2640:
[----:B------:R-:W-:-:S11]  /*3e80*/  DADD R2, R24, R24 ;  /* 0x0000000018027229 */ /* 0x000fd60000000018 */
.L_x_2639:
[----:B------:R-:W-:Y:S05]  /*3e90*/  BSYNC B0 ;  /* 0x0000000000007941 */ /* 0x000fea0003800000 */
.L_x_2638:
        /* <DEDUP_REMOVED lines=61> */
.L_x_2645:
[----:B------:R-:W-:Y:S05]  /*4270*/  BSYNC B1 ;  /* 0x0000000000017941 */ /* 0x000fea0003800000 */
.L_x_2644:
[----:B------:R-:W-:-:S11]  /*4280*/  DADD R4, R24, R24 ;  /* 0x0000000018047229 */ /* 0x000fd60000000018 */
.L_x_2643:
[----:B------:R-:W-:Y:S05]  /*4290*/  BSYNC B0 ;  /* 0x0000000000007941 */ /* 0x000fea0003800000 */
.L_x_2642:
        /* <DEDUP_REMOVED lines=21> */
.L_x_2648:
[----:B------:R-:W-:-:S13]  /*43f0*/  ISETP.GE.AND P0, PT, R9, R0, PT ;  /* 0x000000000900720c */ /* 0x000fda0003f06270 */
[----:B------:R-:W-:Y:S05]  /*4400*/  @P0 BRA `(.L_x_2650) ;  /* 0x0000000000300947 */ /* 0x000fea0003800000 */
[----:B0-----:R-:W0:Y:S01]  /*4410*/  LDC.64 R12, c[0x0][0x218] ;  /* 0x00008600ff0c7b82 */ /* 0x001e220000000a00 */
[----:B------:R-:W-:Y:S01]  /*4420*/  IMAD.IADD R17, R20, 0x1, R9 ;  /* 0x0000000114117824 */ /* 0x000fe200078e0209 */
[----:B------:R-:W-:-:S03]  /*4430*/  IADD3 R9, R9, 0x80, RZ ;  /* 0x0000008009097810 */ /* 0x000fc60007ffe0ff */
[----:B0-----:R-:W-:-:S05]  /*4440*/  IMAD.WIDE.U32 R12, R17, 0x8, R12 ;  /* 0x00000008110c7825 */ /* 0x001fca00078e000c */
[----:B------:R1:W-:Y:S02]  /*4450*/  STG.E.64 desc[UR4][R12.64], R14 ;  /* 0x0000000e0c007986 */ /* 0x0003e4000c101b04 */
.L_x_2649:
[----:B------:R-:W-:-:S13]  /*4460*/  ISETP.GE.AND P0, PT, R9, R0, PT ;  /* 0x000000000900720c */ /* 0x000fda0003f06270 */
[----:B------:R-:W-:Y:S05]  /*4470*/  @P0 BRA `(.L_x_2651) ;  /* 0x0000000000340947 */ /* 0x000fea0003800000 */
[----:B01----:R-:W0:Y:S01]  /*4480*/  LDC.64 R12, c[0x0][0x218] ;  /* 0x00008600ff0c7b82 */ /* 0x003e220000000a00 */
[----:B------:R-:W-:Y:S02]  /*4490*/  IMAD.IADD R15, R20, 0x1, R9 ;  /* 0x00000001140f7824 */ /* 0x000fe400078e0209 */
[----:B------:R-:W-:Y:S02]  /*44a0*/  VIADD R9, R9, 0x80 ;  /* 0x0000008009097836 */ /* 0x000fe40000000000 */
[----:B0-----:R-:W-:-:S05]  /*44b0*/  IMAD.WIDE.U32 R12, R15, 0x8, R12 ;  /* 0x000000080f0c7825 */ /* 0x001fca00078e000c */
[----:B------:R1:W-:Y:S02]  /*44c0*/  STG.E.64 desc[UR4][R12.64], R10 ;  /* 0x0000000a0c007986 */ /* 0x0003e4000c101b04 */
.L_x_2650:
        /* <DEDUP_REMOVED lines=8> */
.L_x_2651:
[----:B------:R-:W-:Y:S05]  /*4550*/  BSYNC B1 ;  /* 0x0000000000017941 */ /* 0x000fea0003800000 */
.L_x_2647:
[----:B------:R-:W-:-:S13]  /*4560*/  ISETP.GE.AND P0, PT, R9, R0, PT ;  /* 0x000000000900720c */ /* 0x000fda0003f06270 */
[----:B--2---:R-:W2:Y:S01]  /*4570*/  @!P0 LDC.64 R6, c[0x0][0x218] ;  /* 0x00008600ff068b82 */ /* 0x004ea20000000a00 */
[----:B------:R-:W-:Y:S01]  /*4580*/  @!P0 IMAD.IADD R11, R20, 0x1, R9 ;  /* 0x00000001140b8824 */ /* 0x000fe200078e0209 */
[----:B------:R-:W-:-:S03]  /*4590*/  @!P0 IADD3 R9, R9, 0x80, RZ ;  /* 0x0000008009098810 */ /* 0x000fc60007ffe0ff */
[----:B--2---:R-:W-:-:S05]  /*45a0*/  @!P0 IMAD.WIDE.U32 R6, R11, 0x8, R6 ;  /* 0x000000080b068825 */ /* 0x004fca00078e0006 */
[----:B------:R2:W-:Y:S02]  /*45b0*/  @!P0 STG.E.64 desc[UR4][R6.64], R2 ;  /* 0x0000000206008986 */ /* 0x0005e4000c101b04 */
.L_x_2652:
[----:B------:R-:W-:Y:S05]  /*45c0*/  BSYNC B0 ;  /* 0x0000000000007941 */ /* 0x000fea0003800000 */
.L_x_2646:
        /* <DEDUP_REMOVED lines=8> */
.L_x_2653:
        /* <DEDUP_REMOVED lines=11> */
.L_x_2737:


//--------------------- .text._ZN2at6native29vectorized_elementwise_kernelILi8EZZZNS0_16cosh_kernel_cudaERNS_18TensorIteratorBaseEENKUlvE0_clEvENKUlvE_clEvEUldE_St5arrayIPcLm2EEEEviT0_T1_ --------------------------
	.section	.text._ZN2at6native29vectorized_elementwise_kernelILi8EZZZNS0_16cosh_kernel_cudaERNS_18TensorIteratorBaseEENKUlvE0_clEvENKUlvE_clEvEUldE_St5arrayIPcLm2EEEEviT0_T1_,"ax",@progbits
	.align	128
        .global         _ZN2at6native29vectorized_elementwise_kernelILi8EZZZNS0_16cosh_kernel_cudaERNS_18TensorIteratorBaseEENKUlvE0_clEvENKUlvE_clEvEUldE_St5arrayIPcLm2EEEEviT0_T1_
        .type           _ZN2at6native29vectorized_elementwise_kernelILi8EZZZNS0_16cosh_kernel_cudaERNS_18TensorIteratorBaseEENKUlvE0_clEvENKUlvE_clEvEUldE_St5arrayIPcLm2EEEEviT0_T1_,@function
        .size           _ZN2at6native29vectorized_elementwise_kernelILi8EZZZNS0_16cosh_kernel_cudaERNS_18TensorIteratorBaseEENKUlvE0_clEvENKUlvE_clEvEUldE_St5arrayIPcLm2EEEEviT0_T1_,(.L_x_2738 - _ZN2at6native29vectorized_elementwise_kernelILi8EZZZNS0_16cosh_kernel_cudaERNS_18TensorIteratorBaseEENKUlvE0_clEvENKUlvE_clEvEUldE_St5arrayIPcLm2EEEEviT0_T1_)
        .other          _ZN2at6native29vectorized_elementwise_kernelILi8EZZZNS0_16cosh_kernel_cudaERNS_18TensorIteratorBaseEENKUlvE0_clEvENKUlvE_clEvEUldE_St5arrayIPcLm2EEEEviT0_T1_,@"STO_CUDA_ENTRY STV_DEFAULT"
_ZN2at6native29vectorized_elementwise_kernelILi8EZZZNS0_16cosh_kernel_cudaERNS_18TensorIteratorBaseEENKUlvE0_clEvENKUlvE_clEvEUldE_St5arrayIPcLm2EEEEviT0_T1_:
.text._ZN2at6native29vectorized_elementwise_kernelILi8EZZZNS0_16cosh_kernel_cudaERNS_18TensorIteratorBaseEENKUlvE0_clEvENKUlvE_clEvEUldE_St5arrayIPcLm2EEEEviT0_T1_:
        /* <DEDUP_REMOVED lines=83> */
.L_x_2656:
[----:B------:R-:W-:Y:S05]  /*0530*/  BSYNC B0 ;  /* 0x0000000000007941 */ /* 0x000fea0003800000 */
.L_x_2655:
        /* <DEDUP_REMOVED lines=57> */
.L_x_2658:
[----:B------:R-:W-:Y:S05]  /*08d0*/  BSYNC B0 ;  /* 0x0000000000007941 */ /* 0x000fea0003800000 */
.L_x_2657:
        /* <DEDUP_REMOVED lines=57> */
.L_x_2660:
[----:B------:R-:W-:Y:S05]  /*0c70*/  BSYNC B0 ;  /* 0x0000000000007941 */ /* 0x000fea0003800000 */
.L_x_2659:
        /* <DEDUP_REMOVED lines=54> */
.L_x_2662:
[----:B------:R-:W-:Y:S05]  /*0fe0*/  BSYNC B0 ;  /* 0x0000000000007941 */ /* 0x000fea0003800000 */
.L_x_2661:
        /* <DEDUP_REMOVED lines=57> */
.L_x_2664:
[----:B------:R-:W-:Y:S05]  /*1380*/  BSYNC B0 ;  /* 0x0000000000007941 */ /* 0x000fea0003800000 */
.L_x_2663:
        /* <DEDUP_REMOVED lines=58> */
.L_x_2666:
[----:B------:R-:W-:Y:S05]  /*1730*/  BSYNC B0 ;  /* 0x0000000000007941 */ /* 0x000fea0003800000 */
.L_x_2665:
        /* <DEDUP_REMOVED lines=57> */
.L_x_2668:
[----:B------:R-:W-:Y:S05]  /*1ad0*/  BSYNC B0 ;  /* 0x0000000000007941 */ /* 0x000fea0003800000 */
.L_x_2667:
        /* <DEDUP_REMOVED lines=53> */
.L_x_2670:
[----:B------:R-:W-:Y:S05]  /*1e30*/  BSYNC B0 ;  /* 0x0000000000007941 */ /* 0x000fea0003800000 */
.L_x_2669:
        /* <DEDUP_REMOVED lines=15> */
.L_x_2654:
        /* <DEDUP_REMOVED lines=116> */
.L_x_2674:
[----:B------:R-:W-:Y:S05]  /*2670*/  BSYNC B1 ;  /* 0x0000000000017941 */ /* 0x000fea0003800000 */
.L_x_2673:
[----:B------:R-:W-:-:S11]  /*2680*/  DADD R12, R16, R16 ;  /* 0x00000000100c7229 */ /* 0x000fd60000000010 */
.L_x_2672:
[----:B------:R-:W-:Y:S05]  /*2690*/  BSYNC B0 ;  /* 0x0000000000007941 */ /* 0x000fea0003800000 */
.L_x_2671:
        /* <DEDUP_REMOVED lines=61> */
.L_x_2678:
[----:B------:R-:W-:Y:S05]  /*2a70*/  BSYNC B1 ;  /* 0x0000000000017941 */ /* 0x000fea0003800000 */
.L_x_2677:
[----:B------:R-:W-:-:S11]  /*2a80*/  DADD R18, R24, R24 ;  /* 0x0000000018127229 */ /* 0x000fd60000000018 */
.L_x_2676:
[----:B------:R-:W-:Y:S05]  /*2a90*/  BSYNC B0 ;  /* 0x0000000000007941 */ /* 0x000fea0003800000 */
.L_x_2675:
        /* <DEDUP_REMOVED lines=61> */
.L_x_2682:
[----:B------:R-:W-:Y:S05]  /*2e70*/  BSYNC B1 ;  /* 0x0000000000017941 */ /* 0x000fea0003800000 */
.L_x_2681:
[----:B------:R-:W-:-:S11]  /*2e80*/  DADD R22, R24, R24 ;  /* 0x0000000018167229 */ /* 0x000fd60000000018 */
.L_x_2680:
[----:B------:R-:W-:Y:S05]  /*2e90*/  BSYNC B0 ;  /* 0x0000000000007941 */ /* 0x000fea0003800000 */
.L_x_2679:
        /* <DEDUP_REMOVED lines=61> */
.L_x_2686:
[----:B------:R-:W-:Y:S05]  /*3270*/  BSYNC B1 ;  /* 0x0000000000017941 */ /* 0x000fea0003800000 */
.L_x_2685:
[----:B------:R-:W-:-:S11]  /*3280*/  DADD R14, R24, R24 ;  /* 0x00000000180e7229 */ /* 0x000fd60000000018 */
.L_x_2684:
[----:B------:R-:W-:Y:S05]  /*3290*/  BSYNC B0 ;  /* 0x0000000000007941 */ /* 0x000fea0003800000 */
.L_x_2683:
        /* <DEDUP_REMOVED lines=61> */
.L_x_2690:
[----:B------:R-:W-:Y:S05]  /*3670*/  BSYNC B1 ;  /* 0x0000000000017941 */ /* 0x000fea0003800000 */
.L_x_2689:
[----:B------:R-:W-:-:S11]  /*3680*/  DADD R10, R24, R24 ;  /* 0x00000000180a7229 */ /* 0x000fd60000000018 */
.L_x_2688:
[----:B------:R-:W-:Y:S05]  /*3690*/  BSYNC B0 ;  /* 0x0000000000007941 */ /* 0x000fea0003800000 */
.L_x_2687:
        /* <DEDUP_REMOVED lines=61> */
.L_x_2694:
[----:B------:R-:W-:Y:S05]  /*3a70*/  BSYNC B1 ;  /* 0x0000000000017941 */ /* 0x000fea0003800000 */
.L_x_2693:
[----:B------:R-:W-:-:S11]  /*3a80*/  DADD R6, R24, R24 ;  /* 0x0000000018067229 */ /* 0x000fd60000000018 */
.L_x_2692:
[----:B------:R-:W-:Y:S05]  /*3a90*/  BSYNC B0 ;  /* 0x0000000000007941 */ /* 0x000fea0003800000 */
.L_x_2691:
        /* <DEDUP_REMOVED lines=61> */
.L_x_2698:
[----:B------:R-:W-:Y:S05]  /*3e70*/  BSYNC B1 ;  /* 0x0000000000017941 */ /* 0x000fea0003800000 */
.L_x_2697:
[----:B------:R-:W-:-:S11]  /*3e80*/  DADD R2, R24, R24 ;  /* 0x0000000018027229 */ /* 0x000fd60000000018 */
.L_x_2696:
[----:B------:R-:W-:Y:S05]  /*3e90*/  BSYNC B0 ;  /* 0x0000000000007941 */ /* 0x000fea0003800000 */
.L_x_2695:
        /* <DEDUP_REMOVED lines=61> */
.L_x_2702:
[----:B------:R-:W-:Y:S05]  /*4270*/  BSYNC B1 ;  /* 0x0000000000017941 */ /* 0x000fea0003800000 */
.L_x_2701:
[----:B------:R-:W-:-:S11]  /*4280*/  DADD R4, R24, R24 ;  /* 0x0000000018047229 */ /* 0x000fd60000000018 */
.L_x_2700:
[----:B------:R-:W-:Y:S05]  /*4290*/  BSYNC B0 ;  /* 0x0000000000007941 */ /* 0x000fea0003800000 */
.L_x_2699:
        /* <DEDUP_REMOVED lines=21> */
.L_x_2705:
[----:B------:R-:W-:-:S13]  /*43f0*/  ISETP.GE.AND P0, PT, R9, R0, PT ;  /* 0x000000000900720c */ /* 0x000fda0003f06270 */
[----:B------:R-:W-:Y:S05]  /*4400*/  @P0 BRA `(.L_x_2707) ;  /* 0x0000000000300947 */ /* 0x000fea0003800000 */
[----:B0-----:R-:W0:Y:S01]  /*4410*/  LDC.64 R12, c[0x0][0x218] ;  /* 0x00008600ff0c7b82 */ /* 0x001e220000000a00 */
[----:B------:R-:W-:Y:S01]  /*4420*/  IMAD.IADD R17, R20, 0x1, R9 ;  /* 0x0000000114117824 */ /* 0x000fe200078e0209 */
[----:B------:R-:W-:-:S03]  /*4430*/  IADD3 R9, R9, 0x80, RZ ;  /* 0x0000008009097810 */ /* 0x000fc60007ffe0ff */
[----:B0-----:R-:W-:-:S05]  /*4440*/  IMAD.WIDE.U32 R12, R17, 0x8, R12 ;  /* 0x00000008110c7825 */ /* 0x001fca00078e000c */
[----:B------:R1:W-:Y:S02]  /*4450*/  STG.E.64 desc[UR4][R12.64], R14 ;  /* 0x0000000e0c007986 */ /* 0x0003e4000c101b04 */
.L_x_2706:
[----:B------:R-:W-:-:S13]  /*4460*/  ISETP.GE.AND P0, PT, R9, R0, PT ;  /* 0x000000000900720c */ /* 0x000fda0003f06270 */
[----:B------:R-:W-:Y:S05]  /*4470*/  @P0 BRA `(.L_x_2708) ;  /* 0x0000000000340947 */ /* 0x000fea0003800000 */
[----:B01----:R-:W0:Y:S01]  /*4480*/  LDC.64 R12, c[0x0][0x218] ;  /* 0x00008600ff0c7b82 */ /* 0x003e220000000a00 */
[----:B------:R-:W-:Y:S02]  /*4490*/  IMAD.IADD R15, R20, 0x1, R9 ;  /* 0x00000001140f7824 */ /* 0x000fe400078e0209 */
[----:B------:R-:W-:Y:S02]  /*44a0*/  VIADD R9, R9, 0x80 ;  /* 0x0000008009097836 */ /* 0x000fe40000000000 */
[----:B0-----:R-:W-:-:S05]  /*44b0*/  IMAD.WIDE.U32 R12, R15, 0x8, R12 ;  /* 0x000000080f0c7825 */ /* 0x001fca00078e000c */
[----:B------:R1:W-:Y:S02]  /*44c0*/  STG.E.64 desc[UR4][R12.64], R10 ;  /* 0x0000000a0c007986 */ /* 0x0003e4000c101b04 */
.L_x_2707:
        /* <DEDUP_REMOVED lines=8> */
.L_x_2708:
[----:B------:R-:W-:Y:S05]  /*4550*/  BSYNC B1 ;  /* 0x0000000000017941 */ /* 0x000fea0003800000 */
.L_x_2704:
[----:B------:R-:W-:-:S13]  /*4560*/  ISETP.GE.AND P0, PT, R9, R0, PT ;  /* 0x000000000900720c */ /* 0x000fda0003f06270 */
[----:B--2---:R-:W2:Y:S01]  /*4570*/  @!P0 LDC.64 R6, c[0x0][0x218] ;  /* 0x00008600ff068b82 */ /* 0x004ea20000000a00 */
[----:B------:R-:W-:Y:S01]  /*4580*/  @!P0 IMAD.IADD R11, R20, 0x1, R9 ;  /* 0x00000001140b8824 */ /* 0x000fe200078e0209 */
[----:B------:R-:W-:-:S03]  /*4590*/  @!P0 IADD3 R9, R9, 0x80, RZ ;  /* 0x0000008009098810 */ /* 0x000fc60007ffe0ff */
[----:B--2---:R-:W-:-:S05]  /*45a0*/  @!P0 IMAD.WIDE.U32 R6, R11, 0x8, R6 ;  /* 0x000000080b068825 */ /* 0x004fca00078e0006 */
[----:B------:R2:W-:Y:S02]  /*45b0*/  @!P0 STG.E.64 desc[UR4][R6.64], R2 ;  /* 0x0000000206008986 */ /* 0x0005e4000c101b04 */
.L_x_2709:
[----:B------:R-:W-:Y:S05]  /*45c0*/  BSYNC B0 ;  /* 0x0000000000007941 */ /* 0x000fea0003800000 */
.L_x_2703:
        /* <DEDUP_REMOVED lines=8> */
.L_x_2710:
        /* <DEDUP_REMOVED lines=11> */
.L_x_2738:


//--------------------- .nv.global.init           --------------------------
	.section	.nv.global.init,"aw",@progbits
.nv.global.init:
	.type		$str$6,@object
	.size		$str$6,(__unnamed_1 - $str$6)
$str$6:
        /*0000*/ 	.byte	0x66, 0x61, 0x6c, 0x73, 0x65, 0x00
	.type		__unnamed_1,@object
	.size		__unnamed_1,(__unnamed_5 - __unnamed_1)
__unnamed_1:
        /*0006*/ 	.byte	0x66, 0x65, 0x74, 0x63, 0x68, 0x5f, 0x61, 0x6e, 0x64, 0x5f, 0x63, 0x61, 0x73, 0x74, 0x00
	.type		__unnamed_5,@object
	.size		__unnamed_5,(__unnamed_3 - __unnamed_5)
__unnamed_5:
        /*0015*/ 	.byte	0x66, 0x65, 0x74, 0x63, 0x68, 0x5f, 0x61, 0x6e, 0x64, 0x5f, 0x63, 0x61, 0x73, 0x74, 0x00
	.type		__unnamed_3,@object
	.size		__unnamed_3,(__unnamed_7 - __unnamed_3)
__unnamed_3:
        /*0024*/ 	.byte	0x66, 0x65, 0x74, 0x63, 0x68, 0x5f, 0x61, 0x6e, 0x64, 0x5f, 0x63, 0x61, 0x73, 0x74, 0x00
	.type		__unnamed_7,@object
	.size		__unnamed_7,(__unnamed_2 - __unnamed_7)
__unnamed_7:
        /*0033*/ 	.byte	0x66, 0x65, 0x74, 0x63, 0x68, 0x5f, 0x61, 0x6e, 0x64, 0x5f, 0x63, 0x61, 0x73, 0x74, 0x00
	.type		__unnamed_2,@object
	.size		__unnamed_2,(__unnamed_6 - __unnamed_2)
__unnamed_2:
        /*0042*/ 	.byte	0x63, 0x61, 0x73, 0x74, 0x5f, 0x61, 0x6e, 0x64, 0x5f, 0x73, 0x74, 0x6f, 0x72, 0x65, 0x00
	.type		__unnamed_6,@object
	.size		__unnamed_6,(__unnamed_4 - __unnamed_6)
__unnamed_6:
        /*0051*/ 	.byte	0x63, 0x61, 0x73, 0x74, 0x5f, 0x61, 0x6e, 0x64, 0x5f, 0x73, 0x74, 0x6f, 0x72, 0x65, 0x00
	.type		__unnamed_4,@object
	.size		__unnamed_4,(__unnamed_8 - __unnamed_4)
__unnamed_4:
        /*0060*/ 	.byte	0x63, 0x61, 0x73, 0x74, 0x5f, 0x61, 0x6e, 0x64, 0x5f, 0x73, 0x74, 0x6f, 0x72, 0x65, 0x00
	.type		__unnamed_8,@object
	.size		__unnamed_8,($str$7 - __unnamed_8)
__unnamed_8:
        /*006f*/ 	.byte	0x63, 0x61, 0x73, 0x74, 0x5f, 0x61, 0x6e, 0x64, 0x5f, 0x73, 0x74, 0x6f, 0x72, 0x65, 0x00
	.type		$str$7,@object
	.size		$str$7,(.L_37 - $str$7)
$str$7:
        /*007e*/ 	.byte	0x2f, 0x72, 0x6f, 0x6f, 0x74, 0x2f, 0x2e, 0x70, 0x79, 0x65, 0x6e, 0x76, 0x2f, 0x76, 0x65, 0x72
        /*008e*/ 	.byte	0x73, 0x69, 0x6f, 0x6e, 0x73, 0x2f, 0x33, 0x2e, 0x31, 0x33, 0x2e, 0x31, 0x32, 0x2f, 0x6c, 0x69
        /*009e*/ 	.byte	0x62, 0x2f, 0x70, 0x79, 0x74, 0x68, 0x6f, 0x6e, 0x33, 0x2e, 0x31, 0x33, 0x2f, 0x73, 0x69, 0x74
        /*00ae*/ 	.byte	0x65, 0x2d, 0x70, 0x61, 0x63, 0x6b, 0x61, 0x67, 0x65, 0x73, 0x2f, 0x74, 0x6f, 0x72, 0x63, 0x68
        /*00be*/ 	.byte	0x2f, 0x69, 0x6e, 0x63, 0x6c, 0x75, 0x64, 0x65, 0x2f, 0x63, 0x31, 0x30, 0x2f, 0x63, 0x6f, 0x72
        /*00ce*/ 	.byte	0x65, 0x2f, 0x44, 0x79, 0x6e, 0x61, 0x6d, 0x69, 0x63, 0x43, 0x61, 0x73, 0x74, 0x2e, 0x68, 0x00
.L_37:


//--------------------- .nv.shared.reserved.0     --------------------------
	.section	.nv.shared.reserved.0,"aw",@nobits
	.weak		__nv_reservedSMEM_offset_0_alias
	.size		__nv_reservedSMEM_offset_0_alias, 0, 0
	.other		__nv_reservedSMEM_offset_0_alias,@"STO_CUDA_RESERVED_SHARED STV_DEFAULT"
__nv_reservedSMEM_offset_0_alias:
	.zero		0


//--------------------- .nv.global                --------------------------
	.section	.nv.global,"aw",@nobits
.nv.global:
	.type		_ZN58_INTERNAL_80e8daad_27_UnaryGeometricCoshKernel_cu_585f02e44cuda3std3__48in_placeE,@object
	.size		_ZN58_INTERNAL_80e8daad_27_UnaryGeometricCoshKernel_cu_585f02e44cuda3std3__48in_placeE,(_ZN58_INTERNAL_80e8daad_27_UnaryGeometricCoshKernel_cu_585f02e44cuda3std6ranges3__45__cpo8distanceE - _ZN58_INTERNAL_80e8daad_27_UnaryGeometricCoshKernel_cu_585f02e44cuda3std3__48in_placeE)
_ZN58_INTERNAL_80e8daad_27_UnaryGeometricCoshKernel_cu_585f02e44cuda3std3__48in_placeE:
	.zero		1
	.type		_ZN58_INTERNAL_80e8daad_27_UnaryGeometricCoshKernel_cu_585f02e44cuda3std6ranges3__45__cpo8distanceE,@object
	.size		_ZN58_INTERNAL_80e8daad_27_UnaryGeometricCoshKernel_cu_585f02e44cuda3std6ranges3__45__cpo8distanceE,(_ZN58_INTERNAL_80e8daad_27_UnaryGeometricCoshKernel_cu_585f02e44cuda3std3__45__cpo6cbeginE - _ZN58_INTERNAL_80e8daad_27_UnaryGeometricCoshKernel_cu_585f02e44cuda3std6ranges3__45__cpo8distanceE)
_ZN58_INTERNAL_80e8daad_27_UnaryGeometricCoshKernel_cu_585f02e44cuda3std6ranges3__45__cpo8distanceE:
	.zero		1
	.type		_ZN58_INTERNAL_80e8daad_27_UnaryGeometricCoshKernel_cu_585f02e44cuda3std3__45__cpo6cbeginE,@object
	.size		_ZN58_INTERNAL_80e8daad_27_UnaryGeometricCoshKernel_cu_585f02e44cuda3std3__45__cpo6cbeginE,(_ZN58_INTERNAL_80e8daad_27_UnaryGeometricCoshKernel_cu_585f02e44cuda3std6ranges3__45__cpo7advanceE - _ZN58_INTERNAL_80e8daad_27_UnaryGeometricCoshKernel_cu_585f02e44cuda3std3__45__cpo6cbeginE)
_ZN58_INTERNAL_80e8daad_27_UnaryGeometricCoshKernel_cu_585f02e44cuda3std3__45__cpo6cbeginE:
	.zero		1
	.type		_ZN58_INTERNAL_80e8daad_27_UnaryGeometricCoshKernel_cu_585f02e44cuda3std6ranges3__45__cpo7advanceE,@object
	.size		_ZN58_INTERNAL_80e8daad_27_UnaryGeometricCoshKernel_cu_585f02e44cuda3std6ranges3__45__cpo7advanceE,(_ZN58_INTERNAL_80e8daad_27_UnaryGeometricCoshKernel_cu_585f02e44cuda3std3__45__cpo7crbeginE - _ZN58_INTERNAL_80e8daad_27_UnaryGeometricCoshKernel_cu_585f02e44cuda3std6ranges3__45__cpo7advanceE)
_ZN58_INTERNAL_80e8daad_27_UnaryGeometricCoshKernel_cu_585f02e44cuda3std6ranges3__45__cpo7advanceE:
	.zero		1
	.type		_ZN58_INTERNAL_80e8daad_27_UnaryGeometricCoshKernel_cu_585f02e44cuda3std3__45__cpo7crbeginE,@object
	.size		_ZN58_INTERNAL_80e8daad_27_UnaryGeometricCoshKernel_cu_585f02e44cuda3std3__45__cpo7crbeginE,(_ZN58_INTERNAL_80e8daad_27_UnaryGeometricCoshKernel_cu_585f02e44cuda3std6ranges3__45__cpo4dataE - _ZN58_INTERNAL_80e8daad_27_UnaryGeometricCoshKernel_cu_585f02e44cuda3std3__45__cpo7crbeginE)
_ZN58_INTERNAL_80e8daad_27_UnaryGeometricCoshKernel_cu_585f02e44cuda3std3__45__cpo7crbeginE:
	.zero		1
	.type		_ZN58_INTERNAL_80e8daad_27_UnaryGeometricCoshKernel_cu_585f02e44cuda3std6ranges3__45__cpo4dataE,@object
	.size		_ZN58_INTERNAL_80e8daad_27_UnaryGeometricCoshKernel_cu_585f02e44cuda3std6ranges3__45__cpo4dataE,(_ZN58_INTERNAL_80e8daad_27_UnaryGeometricCoshKernel_cu_585f02e44cuda3std6ranges3__45__cpo5beginE - _ZN58_INTERNAL_80e8daad_27_UnaryGeometricCoshKernel_cu_585f02e44cuda3std6ranges3__45__cpo4dataE)
_ZN58_INTERNAL_80e8daad_27_UnaryGeometricCoshKernel_cu_585f02e44cuda3std6ranges3__45__cpo4dataE:
	.zero		1
	.type		_ZN58_INTERNAL_80e8daad_27_UnaryGeometricCoshKernel_cu_585f02e44cuda3std6ranges3__45__cpo5beginE,@object
	.size		_ZN58_INTERNAL_80e8daad_27_UnaryGeometricCoshKernel_cu_585f02e44cuda3std6ranges3__45__cpo5beginE,(_ZN58_INTERNAL_80e8daad_27_UnaryGeometricCoshKernel_cu_585f02e44cuda3std3__460_GLOBAL__N__80e8daad_27_UnaryGeometricCoshKernel_cu_585f02e46ignoreE - _ZN58_INTERNAL_80e8daad_27_UnaryGeometricCoshKernel_cu_585f02e44cuda3std6ranges3__45__cpo5beginE)
_ZN58_INTERNAL_80e8daad_27_UnaryGeometricCoshKernel_cu_585f02e44cuda3std6ranges3__45__cpo5beginE:
	.zero		1
	.type		_ZN58_INTERNAL_80e8daad_27_UnaryGeometricCoshKernel_cu_585f02e44cuda3std3__460_GLOBAL__N__80e8daad_27_UnaryGeometricCoshKernel_cu_585f02e46ignoreE,@object
	.size		_ZN58_INTERNAL_80e8daad_27_UnaryGeometricCoshKernel_cu_585f02e44cuda3std3__460_GLOBAL__N__80e8daad_27_UnaryGeometricCoshKernel_cu_585f02e46ignoreE,(_ZN58_INTERNAL_80e8daad_27_UnaryGeometricCoshKernel_cu_585f02e44cuda3std6ranges3__45__cpo4sizeE - _ZN58_INTERNAL_80e8daad_27_UnaryGeometricCoshKernel_cu_585f02e44cuda3std3__460_GLOBAL__N__80e8daad_27_UnaryGeometricCoshKernel_cu_585f02e46ignoreE)
_ZN58_INTERNAL_80e8daad_27_UnaryGeometricCoshKernel_cu_585f02e44cuda3std3__460_GLOBAL__N__80e8daad_27_UnaryGeometricCoshKernel_cu_585f02e46ignoreE:
	.zero		1
	.type		_ZN58_INTERNAL_80e8daad_27_UnaryGeometricCoshKernel_cu_585f02e44cuda3std6ranges3__45__cpo4sizeE,@object
	.size		_ZN58_INTERNAL_80e8daad_27_UnaryGeometricCoshKernel_cu_585f02e44cuda3std6ranges3__45__cpo4sizeE,(_ZN58_INTERNAL_80e8daad_27_UnaryGeometricCoshKernel_cu_585f02e44cuda3std3__45__cpo5beginE - _ZN58_INTERNAL_80e8daad_27_UnaryGeometricCoshKernel_cu_585f02e44cuda3std6ranges3__45__cpo4sizeE)
_ZN58_INTERNAL_80e8daad_27_UnaryGeometricCoshKernel_cu_585f02e44cuda3std6ranges3__45__cpo4sizeE:
	.zero		1
	.type		_ZN58_INTERNAL_80e8daad_27_UnaryGeometricCoshKernel_cu_585f02e44cuda3std3__45__cpo5beginE,@object
	.size		_ZN58_INTERNAL_80e8daad_27_UnaryGeometricCoshKernel_cu_585f02e44cuda3std3__45__cpo5beginE,(_ZN58_INTERNAL_80e8daad_27_UnaryGeometricCoshKernel_cu_585f02e44cuda3std6ranges3__45__cpo6cbeginE - _ZN58_INTERNAL_80e8daad_27_UnaryGeometricCoshKernel_cu_585f02e44cuda3std3__45__cpo5beginE)
_ZN58_INTERNAL_80e8daad_27_UnaryGeometricCoshKernel_cu_585f02e44cuda3std3__45__cpo5beginE:
	.zero		1
	.type		_ZN58_INTERNAL_80e8daad_27_UnaryGeometricCoshKernel_cu_585f02e44cuda3std6ranges3__45__cpo6cbeginE,@object
	.size		_ZN58_INTERNAL_80e8daad_27_UnaryGeometricCoshKernel_cu_585f02e44cuda3std6ranges3__45__cpo6cbeginE,(_ZN58_INTERNAL_80e8daad_27_UnaryGeometricCoshKernel_cu_585f02e44cuda3std3__45__cpo6rbeginE - _ZN58_INTERNAL_80e8daad_27_UnaryGeometricCoshKernel_cu_585f02e44cuda3std6ranges3__45__cpo6cbeginE)
_ZN58_INTERNAL_80e8daad_27_UnaryGeometricCoshKernel_cu_585f02e44cuda3std6ranges3__45__cpo6cbeginE:
	.zero		1
	.type		_ZN58_INTERNAL_80e8daad_27_UnaryGeometricCoshKernel_cu_585f02e44cuda3std3__45__cpo6rbeginE,@object
	.size		_ZN58_INTERNAL_80e8daad_27_UnaryGeometricCoshKernel_cu_585f02e44cuda3std3__45__cpo6rbeginE,(_ZN58_INTERNAL_80e8daad_27_UnaryGeometricCoshKernel_cu_585f02e44cuda3std6ranges3__45__cpo4nextE - _ZN58_INTERNAL_80e8daad_27_UnaryGeometricCoshKernel_cu_585f02e44cuda3std3__45__cpo6rbeginE)
_ZN58_INTERNAL_80e8daad_27_UnaryGeometricCoshKernel_cu_585f02e44cuda3std3__45__cpo6rbeginE:
	.zero		1
	.type		_ZN58_INTERNAL_80e8daad_27_UnaryGeometricCoshKernel_cu_585f02e44cuda3std6ranges3__45__cpo4nextE,@object
	.size		_ZN58_INTERNAL_80e8daad_27_UnaryGeometricCoshKernel_cu_585f02e44cuda3std6ranges3__45__cpo4nextE,(_ZN58_INTERNAL_80e8daad_27_UnaryGeometricCoshKernel_cu_585f02e44cuda3std6ranges3__45__cpo4swapE - _ZN58_INTERNAL_80e8daad_27_UnaryGeometricCoshKernel_cu_585f02e44cuda3std6ranges3__45__cpo4nextE)
_ZN58_INTERNAL_80e8daad_27_UnaryGeometricCoshKernel_cu_585f02e44cuda3std6ranges3__45__cpo4nextE:
	.zero		1
	.type		_ZN58_INTERNAL_80e8daad_27_UnaryGeometricCoshKernel_cu_585f02e44cuda3std6ranges3__45__cpo4swapE,@object
	.size		_ZN58_INTERNAL_80e8daad_27_UnaryGeometricCoshKernel_cu_585f02e44cuda3std6ranges3__45__cpo4swapE,(_ZN58_INTERNAL_80e8daad_27_UnaryGeometricCoshKernel_cu_585f02e44cuda3std3__420unreachable_sentinelE - _ZN58_INTERNAL_80e8daad_27_UnaryGeometricCoshKernel_cu_585f02e44cuda3std6ranges3__45__cpo4swapE)
_ZN58_INTERNAL_80e8daad_27_UnaryGeometricCoshKernel_cu_585f02e44cuda3std6ranges3__45__cpo4swapE:
	.zero		1
	.type		_ZN58_INTERNAL_80e8daad_27_UnaryGeometricCoshKernel_cu_585f02e44cuda3std3__420unreachable_sentinelE,@object
	.size		_ZN58_INTERNAL_80e8daad_27_UnaryGeometricCoshKernel_cu_585f02e44cuda3std3__420unreachable_sentinelE,(_ZN58_INTERNAL_80e8daad_27_UnaryGeometricCoshKernel_cu_585f02e46thrust23THRUST_300001_SM_900_NS6system6detail10sequential3seqE - _ZN58_INTERNAL_80e8daad_27_UnaryGeometricCoshKernel_cu_585f02e44cuda3std3__420unreachable_sentinelE)
_ZN58_INTERNAL_80e8daad_27_UnaryGeometricCoshKernel_cu_585f02e44cuda3std3__420unreachable_sentinelE:
	.zero		1
	.type		_ZN58_INTERNAL_80e8daad_27_UnaryGeometricCoshKernel_cu_585f02e46thrust23THRUST_300001_SM_900_NS6system6detail10sequential3seqE,@object
	.size		_ZN58_INTERNAL_80e8daad_27_UnaryGeometricCoshKernel_cu_585f02e46thrust23THRUST_300001_SM_900_NS6system6detail10sequential3seqE,(_ZN58_INTERNAL_80e8daad_27_UnaryGeometricCoshKernel_cu_585f02e44cuda3std3__45__cpo4cendE - _ZN58_INTERNAL_80e8daad_27_UnaryGeometricCoshKernel_cu_585f02e46thrust23THRUST_300001_SM_900_NS6system6detail10sequential3seqE)
_ZN58_INTERNAL_80e8daad_27_UnaryGeometricCoshKernel_cu_585f02e46thrust23THRUST_300001_SM_900_NS6system6detail10sequential3seqE:
	.zero		1
	.type		_ZN58_INTERNAL_80e8daad_27_UnaryGeometricCoshKernel_cu_585f02e44cuda3std3__45__cpo4cendE,@object
	.size		_ZN58_INTERNAL_80e8daad_27_UnaryGeometricCoshKernel_cu_585f02e44cuda3std3__45__cpo4cendE,(_ZN58_INTERNAL_80e8daad_27_UnaryGeometricCoshKernel_cu_585f02e44cuda3std6ranges3__45__cpo9iter_swapE - _ZN58_INTERNAL_80e8daad_27_UnaryGeometricCoshKernel_cu_585f02e44cuda3std3__45__cpo4cendE)
_ZN58_INTERNAL_80e8daad_27_UnaryGeometricCoshKernel_cu_585f02e44cuda3std3__45__cpo4cendE:
	.zero		1
	.type		_ZN58_INTERNAL_80e8daad_27_UnaryGeometricCoshKernel_cu_585f02e44cuda3std6ranges3__45__cpo9iter_swapE,@object
	.size		_ZN58_INTERNAL_80e8daad_27_UnaryGeometricCoshKernel_cu_585f02e44cuda3std6ranges3__45__cpo9iter_swapE,(_ZN58_INTERNAL_80e8daad_27_UnaryGeometricCoshKernel_cu_585f02e44cuda3std3__45__cpo5crendE - _ZN58_INTERNAL_80e8daad_27_UnaryGeometricCoshKernel_cu_585f02e44cuda3std6ranges3__45__cpo9iter_swapE)
_ZN58_INTERNAL_80e8daad_27_UnaryGeometricCoshKernel_cu_585f02e44cuda3std6ranges3__45__cpo9iter_swapE:
	.zero		1
	.type		_ZN58_INTERNAL_80e8daad_27_UnaryGeometricCoshKernel_cu_585f02e44cuda3std3__45__cpo5crendE,@object
	.size		_ZN58_INTERNAL_80e8daad_27_UnaryGeometricCoshKernel_cu_585f02e44cuda3std3__45__cpo5crendE,(_ZN58_INTERNAL_80e8daad_27_UnaryGeometricCoshKernel_cu_585f02e44cuda3std6ranges3__45__cpo5cdataE - _ZN58_INTERNAL_80e8daad_27_UnaryGeometricCoshKernel_cu_585f02e44cuda3std3__45__cpo5crendE)
_ZN58_INTERNAL_80e8daad_27_UnaryGeometricCoshKernel_cu_585f02e44cuda3std3__45__cpo5crendE:
	.zero		1
	.type		_ZN58_INTERNAL_80e8daad_27_UnaryGeometricCoshKernel_cu_585f02e44cuda3std6ranges3__45__cpo5cdataE,@object
	.size		_ZN58_INTERNAL_80e8daad_27_UnaryGeometricCoshKernel_cu_585f02e44cuda3std6ranges3__45__cpo5cdataE,(_ZN58_INTERNAL_80e8daad_27_UnaryGeometricCoshKernel_cu_585f02e44cuda3std6ranges3__45__cpo3endE - _ZN58_INTERNAL_80e8daad_27_UnaryGeometricCoshKernel_cu_585f02e44cuda3std6ranges3__45__cpo5cdataE)
_ZN58_INTERNAL_80e8daad_27_UnaryGeometricCoshKernel_cu_585f02e44cuda3std6ranges3__45__cpo5cdataE:
	.zero		1
	.type		_ZN58_INTERNAL_80e8daad_27_UnaryGeometricCoshKernel_cu_585f02e44cuda3std6ranges3__45__cpo3endE,@object
	.size		_ZN58_INTERNAL_80e8daad_27_UnaryGeometricCoshKernel_cu_585f02e44cuda3std6ranges3__45__cpo3endE,(_ZN58_INTERNAL_80e8daad_27_UnaryGeometricCoshKernel_cu_585f02e44cuda3std3__419piecewise_constructE - _ZN58_INTERNAL_80e8daad_27_UnaryGeometricCoshKernel_cu_585f02e44cuda3std6ranges3__45__cpo3endE)
_ZN58_INTERNAL_80e8daad_27_UnaryGeometricCoshKernel_cu_585f02e44cuda3std6ranges3__45__cpo3endE:
	.zero		1
	.type		_ZN58_INTERNAL_80e8daad_27_UnaryGeometricCoshKernel_cu_585f02e44cuda3std3__419piecewise_constructE,@object
	.size		_ZN58_INTERNAL_80e8daad_27_UnaryGeometricCoshKernel_cu_585f02e44cuda3std3__419piecewise_constructE,(_ZN58_INTERNAL_80e8daad_27_UnaryGeometricCoshKernel_cu_585f02e44cuda3std6ranges3__45__cpo5ssizeE - _ZN58_INTERNAL_80e8daad_27_UnaryGeometricCoshKernel_cu_585f02e44cuda3std3__419piecewise_constructE)
_ZN58_INTERNAL_80e8daad_27_UnaryGeometricCoshKernel_cu_585f02e44cuda3std3__419piecewise_constructE:
	.zero		1
	.type		_ZN58_INTERNAL_80e8daad_27_UnaryGeometricCoshKernel_cu_585f02e44cuda3std6ranges3__45__cpo5ssizeE,@object
	.size		_ZN58_INTERNAL_80e8daad_27_UnaryGeometricCoshKernel_cu_585f02e44cuda3std6ranges3__45__cpo5ssizeE,(_ZN58_INTERNAL_80e8daad_27_UnaryGeometricCoshKernel_cu_585f02e44cuda3std3__45__cpo3endE - _ZN58_INTERNAL_80e8daad_27_UnaryGeometricCoshKernel_cu_585f02e44cuda3std6ranges3__45__cpo5ssizeE)
_ZN58_INTERNAL_80e8daad_27_UnaryGeometricCoshKernel_cu_585f02e44cuda3std6ranges3__45__cpo5ssizeE:
	.zero		1
	.type		_ZN58_INTERNAL_80e8daad_27_UnaryGeometricCoshKernel_cu_585f02e44cuda3std3__45__cpo3endE,@object
	.size		_ZN58_INTERNAL_80e8daad_27_UnaryGeometricCoshKernel_cu_585f02e44cuda3std3__45__cpo3endE,(_ZN58_INTERNAL_80e8daad_27_UnaryGeometricCoshKernel_cu_585f02e44cuda3std6ranges3__45__cpo4cendE - _ZN58_INTERNAL_80e8daad_27_UnaryGeometricCoshKernel_cu_585f02e44cuda3std3__45__cpo3endE)
_ZN58_INTERNAL_80e8daad_27_UnaryGeometricCoshKernel_cu_585f02e44cuda3std3__45__cpo3endE:
	.zero		1
	.type		_ZN58_INTERNAL_80e8daad_27_UnaryGeometricCoshKernel_cu_585f02e44cuda3std6ranges3__45__cpo4cendE,@object
	.size		_ZN58_INTERNAL_80e8daad_27_UnaryGeometricCoshKernel_cu_585f02e44cuda3std6ranges3__45__cpo4cendE,(_ZN58_INTERNAL_80e8daad_27_UnaryGeometricCoshKernel_cu_585f02e44cuda3std3__45__cpo4rendE - _ZN58_INTERNAL_80e8daad_27_UnaryGeometricCoshKernel_cu_585f02e44cuda3std6ranges3__45__cpo4cendE)
_ZN58_INTERNAL_80e8daad_27_UnaryGeometricCoshKernel_cu_585f02e44cuda3std6ranges3__45__cpo4cendE:
	.zero		1
	.type		_ZN58_INTERNAL_80e8daad_27_UnaryGeometricCoshKernel_cu_585f02e44cuda3std3__45__cpo4rendE,@object
	.size		_ZN58_INTERNAL_80e8daad_27_UnaryGeometricCoshKernel_cu_585f02e44cuda3std3__45__cpo4rendE,(_ZN58_INTERNAL_80e8daad_27_UnaryGeometricCoshKernel_cu_585f02e44cuda3std6ranges3__45__cpo4prevE - _ZN58_INTERNAL_80e8daad_27_UnaryGeometricCoshKernel_cu_585f02e44cuda3std3__45__cpo4rendE)
_ZN58_INTERNAL_80e8daad_27_UnaryGeometricCoshKernel_cu_585f02e44cuda3std3__45__cpo4rendE:
	.zero		1
	.type		_ZN58_INTERNAL_80e8daad_27_UnaryGeometricCoshKernel_cu_585f02e44cuda3std6ranges3__45__cpo4prevE,@object
	.size		_ZN58_INTERNAL_80e8daad_27_UnaryGeometricCoshKernel_cu_585f02e44cuda3std6ranges3__45__cpo4prevE,(_ZN58_INTERNAL_80e8daad_27_UnaryGeometricCoshKernel_cu_585f02e44cuda3std6ranges3__45__cpo9iter_moveE - _ZN58_INTERNAL_80e8daad_27_UnaryGeometricCoshKernel_cu_585f02e44cuda3std6ranges3__45__cpo4prevE)
_ZN58_INTERNAL_80e8daad_27_UnaryGeometricCoshKernel_cu_585f02e44cuda3std6ranges3__45__cpo4prevE:
	.zero		1
	.type		_ZN58_INTERNAL_80e8daad_27_UnaryGeometricCoshKernel_cu_585f02e44cuda3std6ranges3__45__cpo9iter_moveE,@object
	.size		_ZN58_INTERNAL_80e8daad_27_UnaryGeometricCoshKernel_cu_585f02e44cuda3std6ranges3__45__cpo9iter_moveE,(.L_21 - _ZN58_INTERNAL_80e8daad_27_UnaryGeometricCoshKernel_cu_585f02e44cuda3std6ranges3__45__cpo9iter_moveE)
_ZN58_INTERNAL_80e8daad_27_UnaryGeometricCoshKernel_cu_585f02e44cuda3std6ranges3__45__cpo9iter_moveE:
	.zero		1
.L_21:


//--------------------- .nv.constant0._ZN2at6native18elementwise_kernelILi128ELi4EZNS0_15gpu_kernel_implIZZZNS0_16cosh_kernel_cudaERNS_18TensorIteratorBaseEENKUlvE0_clEvENKUlvE2_clEvEUlN3c108BFloat16EE_EEvS4_RKT_EUliE_EEviT1_ --------------------------
	.section	.nv.constant0._ZN2at6native18elementwise_kernelILi128ELi4EZNS0_15gpu_kernel_implIZZZNS0_16cosh_kernel_cudaERNS_18TensorIteratorBaseEENKUlvE0_clEvENKUlvE2_clEvEUlN3c108BFloat16EE_EEvS4_RKT_EUliE_EEviT1_,"a",@progbits
	.sectionflags	@""
	.align	4
.nv.constant0._ZN2at6native18elementwise_kernelILi128ELi4EZNS0_15gpu_kernel_implIZZZNS0_16cosh_kernel_cudaERNS_18TensorIteratorBaseEENKUlvE0_clEvENKUlvE2_clEvEUlN3c108BFloat16EE_EEvS4_RKT_EUliE_EEviT1_:
	.zero		1072


//--------------------- .nv.constant0._ZN2at6native27unrolled_elementwise_kernelIZZZNS0_16cosh_kernel_cudaERNS_18TensorIteratorBaseEENKUlvE0_clEvENKUlvE2_clEvEUlN3c108BFloat16EE_St5arrayIPcLm2EELi4E23TrivialOffsetCalculatorILi1EjESD_NS0_6memory12LoadWithCastILi1EEENSE_13StoreWithCastILi1EEEEEviT_T0_T2_T3_T4_T5_ --------------------------
	.section	.nv.constant0._ZN2at6native27unrolled_elementwise_kernelIZZZNS0_16cosh_kernel_cudaERNS_18TensorIteratorBaseEENKUlvE0_clEvENKUlvE2_clEvEUlN3c108BFloat16EE_St5arrayIPcLm2EELi4E23TrivialOffsetCalculatorILi1EjESD_NS0_6memory12LoadWithCastILi1EEENSE_13StoreWithCastILi1EEEEEviT_T0_T2_T3_T4_T5_,"a",@progbits
	.sectionflags	@""
	.align	4
.nv.constant0._ZN2at6native27unrolled_elementwise_kernelIZZZNS0_16cosh_kernel_cudaERNS_18TensorIteratorBaseEENKUlvE0_clEvENKUlvE2_clEvEUlN3c108BFloat16EE_St5arrayIPcLm2EELi4E23TrivialOffsetCalculatorILi1EjESD_NS0_6memory12LoadWithCastILi1EEENSE_13StoreWithCastILi1EEEEEviT_T0_T2_T3_T4_T5_:
	.zero		572


//--------------------- .nv.constant0._ZN2at6native18elementwise_kernelILi128ELi4EZNS0_22gpu_kernel_impl_nocastIZZZNS0_16cosh_kernel_cudaERNS_18TensorIteratorBaseEENKUlvE0_clEvENKUlvE2_clEvEUlN3c108BFloat16EE_EEvS4_RKT_EUliE_EEviT1_ --------------------------
	.section	.nv.constant0._ZN2at6native18elementwise_kernelILi128ELi4EZNS0_22gpu_kernel_impl_nocastIZZZNS0_16cosh_kernel_cudaERNS_18TensorIteratorBaseEENKUlvE0_clEvENKUlvE2_clEvEUlN3c108BFloat16EE_EEvS4_RKT_EUliE_EEviT1_,"a",@progbits
	.sectionflags	@""
	.align	4
.nv.constant0._ZN2at6native18elementwise_kernelILi128ELi4EZNS0_22gpu_kernel_impl_nocastIZZZNS0_16cosh_kernel_cudaERNS_18TensorIteratorBaseEENKUlvE0_clEvENKUlvE2_clEvEUlN3c108BFloat16EE_EEvS4_RKT_EUliE_EEviT1_:
	.zero		1072


//--------------------- .nv.constant0._ZN2at6native27unrolled_elementwise_kernelIZZZNS0_16cosh_kernel_cudaERNS_18TensorIteratorBaseEENKUlvE0_clEvENKUlvE2_clEvEUlN3c108BFloat16EE_St5arrayIPcLm2EELi4E23TrivialOffsetCalculatorILi1EjESD_NS0_6memory15LoadWithoutCastENSE_16StoreWithoutCastEEEviT_T0_T2_T3_T4_T5_ --------------------------
	.section	.nv.constant0._ZN2at6native27unrolled_elementwise_kernelIZZZNS0_16cosh_kernel_cudaERNS_18TensorIteratorBaseEENKUlvE0_clEvENKUlvE2_clEvEUlN3c108BFloat16EE_St5arrayIPcLm2EELi4E23TrivialOffsetCalculatorILi1EjESD_NS0_6memory15LoadWithoutCastENSE_16StoreWithoutCastEEEviT_T0_T2_T3_T4_T5_,"a",@progbits
	.sectionflags	@""
	.align	4
.nv.constant0._ZN2at6native27unrolled_elementwise_kernelIZZZNS0_16cosh_kernel_cudaERNS_18TensorIteratorBaseEENKUlvE0_clEvENKUlvE2_clEvEUlN3c108BFloat16EE_St5arrayIPcLm2EELi4E23TrivialOffsetCalculatorILi1EjESD_NS0_6memory15LoadWithoutCastENSE_16StoreWithoutCastEEEviT_T0_T2_T3_T4_T5_:
	.zero		556


//--------------------- .nv.constant0._ZN2at6native29vectorized_elementwise_kernelILi2EZZZNS0_16cosh_kernel_cudaERNS_18TensorIteratorBaseEENKUlvE0_clEvENKUlvE2_clEvEUlN3c108BFloat16EE_St5arrayIPcLm2EEEEviT0_T1_ --------------------------
	.section	.nv.constant0._ZN2at6native29vectorized_elementwise_kernelILi2EZZZNS0_16cosh_kernel_cudaERNS_18TensorIteratorBaseEENKUlvE0_clEvENKUlvE2_clEvEUlN3c108BFloat16EE_St5arrayIPcLm2EEEEviT0_T1_,"a",@progbits
	.sectionflags	@""
	.align	4
.nv.constant0._ZN2at6native29vectorized_elementwise_kernelILi2EZZZNS0_16cosh_kernel_cudaERNS_18TensorIteratorBaseEENKUlvE0_clEvENKUlvE2_clEvEUlN3c108BFloat16EE_St5arrayIPcLm2EEEEviT0_T1_:
	.zero		552


//--------------------- .nv.constant0._ZN2at6native29vectorized_elementwise_kernelILi4EZZZNS0_16cosh_kernel_cudaERNS_18TensorIteratorBaseEENKUlvE0_clEvENKUlvE2_clEvEUlN3c108BFloat16EE_St5arrayIPcLm2EEEEviT0_T1_ --------------------------
	.section	.nv.constant0._ZN2at6native29vectorized_elementwise_kernelILi4EZZZNS0_16cosh_kernel_cudaERNS_18TensorIteratorBaseEENKUlvE0_clEvENKUlvE2_clEvEUlN3c108BFloat16EE_St5arrayIPcLm2EEEEviT0_T1_,"a",@progbits
	.sectionflags	@""
	.align	4
.nv.constant0._ZN2at6native29vectorized_elementwise_kernelILi4EZZZNS0_16cosh_kernel_cudaERNS_18TensorIteratorBaseEENKUlvE0_clEvENKUlvE2_clEvEUlN3c108BFloat16EE_St5arrayIPcLm2EEEEviT0_T1_:
	.zero		552


//--------------------- .nv.constant0._ZN2at6native29vectorized_elementwise_kernelILi8EZZZNS0_16cosh_kernel_cudaERNS_18TensorIteratorBaseEENKUlvE0_clEvENKUlvE2_clEvEUlN3c108BFloat16EE_St5arrayIPcLm2EEEEviT0_T1_ --------------------------
	.section	.nv.constant0._ZN2at6native29vectorized_elementwise_kernelILi8EZZZNS0_16cosh_kernel_cudaERNS_18TensorIteratorBaseEENKUlvE0_clEvENKUlvE2_clEvEUlN3c108BFloat16EE_St5arrayIPcLm2EEEEviT0_T1_,"a",@progbits
	.sectionflags	@""
	.align	4
.nv.constant0._ZN2at6native29vectorized_elementwise_kernelILi8EZZZNS0_16cosh_kernel_cudaERNS_18TensorIteratorBaseEENKUlvE0_clEvENKUlvE2_clEvEUlN3c108BFloat16EE_St5arrayIPcLm2EEEEviT0_T1_:
	.zero		552


//--------------------- .nv.constant0._ZN2at6native18elementwise_kernelILi128ELi4EZNS0_15gpu_kernel_implIZZZNS0_16cosh_kernel_cudaERNS_18TensorIteratorBaseEENKUlvE0_clEvENKUlvE1_clEvEUlN3c104HalfEE_EEvS4_RKT_EUliE_EEviT1_ --------------------------
	.section	.nv.constant0._ZN2at6native18elementwise_kernelILi128ELi4EZNS0_15gpu_kernel_implIZZZNS0_16cosh_kernel_cudaERNS_18TensorIteratorBaseEENKUlvE0_clEvENKUlvE1_clEvEUlN3c104HalfEE_EEvS4_RKT_EUliE_EEviT1_,"a",@progbits
	.sectionflags	@""
	.align	4
.nv.constant0._ZN2at6native18elementwise_kernelILi128ELi4EZNS0_15gpu_kernel_implIZZZNS0_16cosh_kernel_cudaERNS_18TensorIteratorBaseEENKUlvE0_clEvENKUlvE1_clEvEUlN3c104HalfEE_EEvS4_RKT_EUliE_EEviT1_:
	.zero		1072


//--------------------- .nv.constant0._ZN2at6native27unrolled_elementwise_kernelIZZZNS0_16cosh_kernel_cudaERNS_18TensorIteratorBaseEENKUlvE0_clEvENKUlvE1_clEvEUlN3c104HalfEE_St5arrayIPcLm2EELi4E23TrivialOffsetCalculatorILi1EjESD_NS0_6memory12LoadWithCastILi1EEENSE_13StoreWithCastILi1EEEEEviT_T0_T2_T3_T4_T5_ --------------------------
	.section	.nv.constant0._ZN2at6native27unrolled_elementwise_kernelIZZZNS0_16cosh_kernel_cudaERNS_18TensorIteratorBaseEENKUlvE0_clEvENKUlvE1_clEvEUlN3c104HalfEE_St5arrayIPcLm2EELi4E23TrivialOffsetCalculatorILi1EjESD_NS0_6memory12LoadWithCastILi1EEENSE_13StoreWithCastILi1EEEEEviT_T0_T2_T3_T4_T5_,"a",@progbits
	.sectionflags	@""
	.align	4
.nv.constant0._ZN2at6native27unrolled_elementwise_kernelIZZZNS0_16cosh_kernel_cudaERNS_18TensorIteratorBaseEENKUlvE0_clEvENKUlvE1_clEvEUlN3c104HalfEE_St5arrayIPcLm2EELi4E23TrivialOffsetCalculatorILi1EjESD_NS0_6memory12LoadWithCastILi1EEENSE_13StoreWithCastILi1EEEEEviT_T0_T2_T3_T4_T5_:
	.zero		572


//--------------------- .nv.constant0._ZN2at6native18elementwise_kernelILi128ELi4EZNS0_22gpu_kernel_impl_nocastIZZZNS0_16cosh_kernel_cudaERNS_18TensorIteratorBaseEENKUlvE0_clEvENKUlvE1_clEvEUlN3c104HalfEE_EEvS4_RKT_EUliE_EEviT1_ --------------------------
	.section	.nv.constant0._ZN2at6native18elementwise_kernelILi128ELi4EZNS0_22gpu_kernel_impl_nocastIZZZNS0_16cosh_kernel_cudaERNS_18TensorIteratorBaseEENKUlvE0_clEvENKUlvE1_clEvEUlN3c104HalfEE_EEvS4_RKT_EUliE_EEviT1_,"a",@progbits
	.sectionflags	@""
	.align	4
.nv.constant0._ZN2at6native18elementwise_kernelILi128ELi4EZNS0_22gpu_kernel_impl_nocastIZZZNS0_16cosh_kernel_cudaERNS_18TensorIteratorBaseEENKUlvE0_clEvENKUlvE1_clEvEUlN3c104HalfEE_EEvS4_RKT_EUliE_EEviT1_:
	.zero		1072


//--------------------- .nv.constant0._ZN2at6native27unrolled_elementwise_kernelIZZZNS0_16cosh_kernel_cudaERNS_18TensorIteratorBaseEENKUlvE0_clEvENKUlvE1_clEvEUlN3c104HalfEE_St5arrayIPcLm2EELi4E23TrivialOffsetCalculatorILi1EjESD_NS0_6memory15LoadWithoutCastENSE_16StoreWithoutCastEEEviT_T0_T2_T3_T4_T5_ --------------------------
	.section	.nv.constant0._ZN2at6native27unrolled_elementwise_kernelIZZZNS0_16cosh_kernel_cudaERNS_18TensorIteratorBaseEENKUlvE0_clEvENKUlvE1_clEvEUlN3c104HalfEE_St5arrayIPcLm2EELi4E23TrivialOffsetCalculatorILi1EjESD_NS0_6memory15LoadWithoutCastENSE_16StoreWithoutCastEEEviT_T0_T2_T3_T4_T5_,"a",@progbits
	.sectionflags	@""
	.align	4
.nv.constant0._ZN2at6native27unrolled_elementwise_kernelIZZZNS0_16cosh_kernel_cudaERNS_18TensorIteratorBaseEENKUlvE0_clEvENKUlvE1_clEvEUlN3c104HalfEE_St5arrayIPcLm2EELi4E23TrivialOffsetCalculatorILi1EjESD_NS0_6memory15LoadWithoutCastENSE_16StoreWithoutCastEEEviT_T0_T2_T3_T4_T5_:
	.zero		556


//--------------------- .nv.constant0._ZN2at6native29vectorized_elementwise_kernelILi2EZZZNS0_16cosh_kernel_cudaERNS_18TensorIteratorBaseEENKUlvE0_clEvENKUlvE1_clEvEUlN3c104HalfEE_St5arrayIPcLm2EEEEviT0_T1_ --------------------------
	.section	.nv.constant0._ZN2at6native29vectorized_elementwise_kernelILi2EZZZNS0_16cosh_kernel_cudaERNS_18TensorIteratorBaseEENKUlvE0_clEvENKUlvE1_clEvEUlN3c104HalfEE_St5arrayIPcLm2EEEEviT0_T1_,"a",@progbits
	.sectionflags	@""
	.align	4
.nv.constant0._ZN2at6native29vectorized_elementwise_kernelILi2EZZZNS0_16cosh_kernel_cudaERNS_18TensorIteratorBaseEENKUlvE0_clEvENKUlvE1_clEvEUlN3c104HalfEE_St5arrayIPcLm2EEEEviT0_T1_:
	.zero		552


//--------------------- .nv.constant0._ZN2at6native29vectorized_elementwise_kernelILi4EZZZNS0_16cosh_kernel_cudaERNS_18TensorIteratorBaseEENKUlvE0_clEvENKUlvE1_clEvEUlN3c104HalfEE_St5arrayIPcLm2EEEEviT0_T1_ --------------------------
	.section	.nv.constant0._ZN2at6native29vectorized_elementwise_kernelILi4EZZZNS0_16cosh_kernel_cudaERNS_18TensorIteratorBaseEENKUlvE0_clEvENKUlvE1_clEvEUlN3c104HalfEE_St5arrayIPcLm2EEEEviT0_T1_,"a",@progbits
	.sectionflags	@""
	.align	4
.nv.constant0._ZN2at6native29vectorized_elementwise_kernelILi4EZZZNS0_16cosh_kernel_cudaERNS_18TensorIteratorBaseEENKUlvE0_clEvENKUlvE1_clEvEUlN3c104HalfEE_St5arrayIPcLm2EEEEviT0_T1_:
	.zero		552


//--------------------- .nv.constant0._ZN2at6native29vectorized_elementwise_kernelILi8EZZZNS0_16cosh_kernel_cudaERNS_18TensorIteratorBaseEENKUlvE0_clEvENKUlvE1_clEvEUlN3c104HalfEE_St5arrayIPcLm2EEEEviT0_T1_ --------------------------
	.section	.nv.constant0._ZN2at6native29vectorized_elementwise_kernelILi8EZZZNS0_16cosh_kernel_cudaERNS_18TensorIteratorBaseEENKUlvE0_clEvENKUlvE1_clEvEUlN3c104HalfEE_St5arrayIPcLm2EEEEviT0_T1_,"a",@progbits
	.sectionflags	@""
	.align	4
.nv.constant0._ZN2at6native29vectorized_elementwise_kernelILi8EZZZNS0_16cosh_kernel_cudaERNS_18TensorIteratorBaseEENKUlvE0_clEvENKUlvE1_clEvEUlN3c104HalfEE_St5arrayIPcLm2EEEEviT0_T1_:
	.zero		552


//--------------------- .nv.constant0._ZN2at6native18elementwise_kernelILi128ELi4EZNS0_15gpu_kernel_implIZZZNS0_16cosh_kernel_cudaERNS_18TensorIteratorBaseEENKUlvE0_clEvENKUlvE0_clEvEUlfE_EEvS4_RKT_EUliE_EEviT1_ --------------------------
	.section	.nv.constant0._ZN2at6native18elementwise_kernelILi128ELi4EZNS0_15gpu_kernel_implIZZZNS0_16cosh_kernel_cudaERNS_18TensorIteratorBaseEENKUlvE0_clEvENKUlvE0_clEvEUlfE_EEvS4_RKT_EUliE_EEviT1_,"a",@progbits
	.sectionflags	@""
	.align	4
.nv.constant0._ZN2at6native18elementwise_kernelILi128ELi4EZNS0_15gpu_kernel_implIZZZNS0_16cosh_kernel_cudaERNS_18TensorIteratorBaseEENKUlvE0_clEvENKUlvE0_clEvEUlfE_EEvS4_RKT_EUliE_EEviT1_:
	.zero		1072


//--------------------- .nv.constant0._ZN2at6native27unrolled_elementwise_kernelIZZZNS0_16cosh_kernel_cudaERNS_18TensorIteratorBaseEENKUlvE0_clEvENKUlvE0_clEvEUlfE_St5arrayIPcLm2EELi4E23TrivialOffsetCalculatorILi1EjESB_NS0_6memory12LoadWithCastILi1EEENSC_13StoreWithCastILi1EEEEEviT_T0_T2_T3_T4_T5_ --------------------------
	.section	.nv.constant0._ZN2at6native27unrolled_elementwise_kernelIZZZNS0_16cosh_kernel_cudaERNS_18TensorIteratorBaseEENKUlvE0_clEvENKUlvE0_clEvEUlfE_St5arrayIPcLm2EELi4E23TrivialOffsetCalculatorILi1EjESB_NS0_6memory12LoadWithCastILi1EEENSC_13StoreWithCastILi1EEEEEviT_T0_T2_T3_T4_T5_,"a",@progbits
	.sectionflags	@""
	.align	4
.nv.constant0._ZN2at6native27unrolled_elementwise_kernelIZZZNS0_16cosh_kernel_cudaERNS_18TensorIteratorBaseEENKUlvE0_clEvENKUlvE0_clEvEUlfE_St5arrayIPcLm2EELi4E23TrivialOffsetCalculatorILi1EjESB_NS0_6memory12LoadWithCastILi1EEENSC_13StoreWithCastILi1EEEEEviT_T0_T2_T3_T4_T5_:
	.zero		572


//--------------------- .nv.constant0._ZN2at6native18elementwise_kernelILi128ELi2EZNS0_22gpu_kernel_impl_nocastIZZZNS0_16cosh_kernel_cudaERNS_18TensorIteratorBaseEENKUlvE0_clEvENKUlvE0_clEvEUlfE_EEvS4_RKT_EUliE_EEviT1_ --------------------------
	.section	.nv.constant0._ZN2at6native18elementwise_kernelILi128ELi2EZNS0_22gpu_kernel_impl_nocastIZZZNS0_16cosh_kernel_cudaERNS_18TensorIteratorBaseEENKUlvE0_clEvENKUlvE0_clEvEUlfE_EEvS4_RKT_EUliE_EEviT1_,"a",@progbits
	.sectionflags	@""
	.align	4
.nv.constant0._ZN2at6native18elementwise_kernelILi128ELi2EZNS0_22gpu_kernel_impl_nocastIZZZNS0_16cosh_kernel_cudaERNS_18TensorIteratorBaseEENKUlvE0_clEvENKUlvE0_clEvEUlfE_EEvS4_RKT_EUliE_EEviT1_:
	.zero		1072


//--------------------- .nv.constant0._ZN2at6native27unrolled_elementwise_kernelIZZZNS0_16cosh_kernel_cudaERNS_18TensorIteratorBaseEENKUlvE0_clEvENKUlvE0_clEvEUlfE_St5arrayIPcLm2EELi4E23TrivialOffsetCalculatorILi1EjESB_NS0_6memory15LoadWithoutCastENSC_16StoreWithoutCastEEEviT_T0_T2_T3_T4_T5_ --------------------------
	.section	.nv.constant0._ZN2at6native27unrolled_elementwise_kernelIZZZNS0_16cosh_kernel_cudaERNS_18TensorIteratorBaseEENKUlvE0_clEvENKUlvE0_clEvEUlfE_St5arrayIPcLm2EELi4E23TrivialOffsetCalculatorILi1EjESB_NS0_6memory15LoadWithoutCastENSC_16StoreWithoutCastEEEviT_T0_T2_T3_T4_T5_,"a",@progbits
	.sectionflags	@""
	.align	4
.nv.constant0._ZN2at6native27unrolled_elementwise_kernelIZZZNS0_16cosh_kernel_cudaERNS_18TensorIteratorBaseEENKUlvE0_clEvENKUlvE0_clEvEUlfE_St5arrayIPcLm2EELi4E23TrivialOffsetCalculatorILi1EjESB_NS0_6memory15LoadWithoutCastENSC_16StoreWithoutCastEEEviT_T0_T2_T3_T4_T5_:
	.zero		556


//--------------------- .nv.constant0._ZN2at6native29vectorized_elementwise_kernelILi2EZZZNS0_16cosh_kernel_cudaERNS_18TensorIteratorBaseEENKUlvE0_clEvENKUlvE0_clEvEUlfE_St5arrayIPcLm2EEEEviT0_T1_ --------------------------
	.section	.nv.constant0._ZN2at6native29vectorized_elementwise_kernelILi2EZZZNS0_16cosh_kernel_cudaERNS_18TensorIteratorBaseEENKUlvE0_clEvENKUlvE0_clEvEUlfE_St5arrayIPcLm2EEEEviT0_T1_,"a",@progbits
	.sectionflags	@""
	.align	4
.nv.constant0._ZN2at6native29vectorized_elementwise_kernelILi2EZZZNS0_16cosh_kernel_cudaERNS_18TensorIteratorBaseEENKUlvE0_clEvENKUlvE0_clEvEUlfE_St5arrayIPcLm2EEEEviT0_T1_:
	.zero		552


//--------------------- .nv.constant0._ZN2at6native29vectorized_elementwise_kernelILi4EZZZNS0_16cosh_kernel_cudaERNS_18TensorIteratorBaseEENKUlvE0_clEvENKUlvE0_clEvEUlfE_St5arrayIPcLm2EEEEviT0_T1_ --------------------------
	.section	.nv.constant0._ZN2at6native29vectorized_elementwise_kernelILi4EZZZNS0_16cosh_kernel_cudaERNS_18TensorIteratorBaseEENKUlvE0_clEvENKUlvE0_clEvEUlfE_St5arrayIPcLm2EEEEviT0_T1_,"a",@progbits
	.sectionflags	@""
	.align	4
.nv.constant0._ZN2at6native29vectorized_elementwise_kernelILi4EZZZNS0_16cosh_kernel_cudaERNS_18TensorIteratorBaseEENKUlvE0_clEvENKUlvE0_clEvEUlfE_St5arrayIPcLm2EEEEviT0_T1_:
	.zero		552


//--------------------- .nv.constant0._ZN2at6native29vectorized_elementwise_kernelILi8EZZZNS0_16cosh_kernel_cudaERNS_18TensorIteratorBaseEENKUlvE0_clEvENKUlvE0_clEvEUlfE_St5arrayIPcLm2EEEEviT0_T1_ --------------------------
	.section	.nv.constant0._ZN2at6native29vectorized_elementwise_kernelILi8EZZZNS0_16cosh_kernel_cudaERNS_18TensorIteratorBaseEENKUlvE0_clEvENKUlvE0_clEvEUlfE_St5arrayIPcLm2EEEEviT0_T1_,"a",@progbits
	.sectionflags	@""
	.align	4
.nv.constant0._ZN2at6native29vectorized_elementwise_kernelILi8EZZZNS0_16cosh_kernel_cudaERNS_18TensorIteratorBaseEENKUlvE0_clEvENKUlvE0_clEvEUlfE_St5arrayIPcLm2EEEEviT0_T1_:
	.zero		552


//--------------------- .nv.constant0._ZN2at6native18elementwise_kernelILi128ELi4EZNS0_15gpu_kernel_implIZZZNS0_16cosh_kernel_cudaERNS_18TensorIteratorBaseEENKUlvE0_clEvENKUlvE_clEvEUldE_EEvS4_RKT_EUliE_EEviT1_ --------------------------
	.section	.nv.constant0._ZN2at6native18elementwise_kernelILi128ELi4EZNS0_15gpu_kernel_implIZZZNS0_16cosh_kernel_cudaERNS_18TensorIteratorBaseEENKUlvE0_clEvENKUlvE_clEvEUldE_EEvS4_RKT_EUliE_EEviT1_,"a",@progbits
	.sectionflags	@""
	.align	4
.nv.constant0._ZN2at6native18elementwise_kernelILi128ELi4EZNS0_15gpu_kernel_implIZZZNS0_16cosh_kernel_cudaERNS_18TensorIteratorBaseEENKUlvE0_clEvENKUlvE_clEvEUldE_EEvS4_RKT_EUliE_EEviT1_:
	.zero		1072


//--------------------- .nv.constant0._ZN2at6native27unrolled_elementwise_kernelIZZZNS0_16cosh_kernel_cudaERNS_18TensorIteratorBaseEENKUlvE0_clEvENKUlvE_clEvEUldE_St5arrayIPcLm2EELi4E23TrivialOffsetCalculatorILi1EjESB_NS0_6memory12LoadWithCastILi1EEENSC_13StoreWithCastILi1EEEEEviT_T0_T2_T3_T4_T5_ --------------------------
	.section	.nv.constant0._ZN2at6native27unrolled_elementwise_kernelIZZZNS0_16cosh_kernel_cudaERNS_18TensorIteratorBaseEENKUlvE0_clEvENKUlvE_clEvEUldE_St5arrayIPcLm2EELi4E23TrivialOffsetCalculatorILi1EjESB_NS0_6memory12LoadWithCastILi1EEENSC_13StoreWithCastILi1EEEEEviT_T0_T2_T3_T4_T5_,"a",@progbits
	.sectionflags	@""
	.align	4
.nv.constant0._ZN2at6native27unrolled_elementwise_kernelIZZZNS0_16cosh_kernel_cudaERNS_18TensorIteratorBaseEENKUlvE0_clEvENKUlvE_clEvEUldE_St5arrayIPcLm2EELi4E23TrivialOffsetCalculatorILi1EjESB_NS0_6memory12LoadWithCastILi1EEENSC_13StoreWithCastILi1EEEEEviT_T0_T2_T3_T4_T5_:
	.zero		572


//--------------------- .nv.constant0._ZN2at6native18elementwise_kernelILi128ELi2EZNS0_22gpu_kernel_impl_nocastIZZZNS0_16cosh_kernel_cudaERNS_18TensorIteratorBaseEENKUlvE0_clEvENKUlvE_clEvEUldE_EEvS4_RKT_EUliE_EEviT1_ --------------------------
	.section	.nv.constant0._ZN2at6native18elementwise_kernelILi128ELi2EZNS0_22gpu_kernel_impl_nocastIZZZNS0_16cosh_kernel_cudaERNS_18TensorIteratorBaseEENKUlvE0_clEvENKUlvE_clEvEUldE_EEvS4_RKT_EUliE_EEviT1_,"a",@progbits
	.sectionflags	@""
	.align	4
.nv.constant0._ZN2at6native18elementwise_kernelILi128ELi2EZNS0_22gpu_kernel_impl_nocastIZZZNS0_16cosh_kernel_cudaERNS_18TensorIteratorBaseEENKUlvE0_clEvENKUlvE_clEvEUldE_EEvS4_RKT_EUliE_EEviT1_:
	.zero		1072


//--------------------- .nv.constant0._ZN2at6native27unrolled_elementwise_kernelIZZZNS0_16cosh_kernel_cudaERNS_18TensorIteratorBaseEENKUlvE0_clEvENKUlvE_clEvEUldE_St5arrayIPcLm2EELi4E23TrivialOffsetCalculatorILi1EjESB_NS0_6memory15LoadWithoutCastENSC_16StoreWithoutCastEEEviT_T0_T2_T3_T4_T5_ --------------------------
	.section	.nv.constant0._ZN2at6native27unrolled_elementwise_kernelIZZZNS0_16cosh_kernel_cudaERNS_18TensorIteratorBaseEENKUlvE0_clEvENKUlvE_clEvEUldE_St5arrayIPcLm2EELi4E23TrivialOffsetCalculatorILi1EjESB_NS0_6memory15LoadWithoutCastENSC_16StoreWithoutCastEEEviT_T0_T2_T3_T4_T5_,"a",@progbits
	.sectionflags	@""
	.align	4
.nv.constant0._ZN2at6native27unrolled_elementwise_kernelIZZZNS0_16cosh_kernel_cudaERNS_18TensorIteratorBaseEENKUlvE0_clEvENKUlvE_clEvEUldE_St5arrayIPcLm2EELi4E23TrivialOffsetCalculatorILi1EjESB_NS0_6memory15LoadWithoutCastENSC_16StoreWithoutCastEEEviT_T0_T2_T3_T4_T5_:
	.zero		556


//--------------------- .nv.constant0._ZN2at6native29vectorized_elementwise_kernelILi2EZZZNS0_16cosh_kernel_cudaERNS_18TensorIteratorBaseEENKUlvE0_clEvENKUlvE_clEvEUldE_St5arrayIPcLm2EEEEviT0_T1_ --------------------------
	.section	.nv.constant0._ZN2at6native29vectorized_elementwise_kernelILi2EZZZNS0_16cosh_kernel_cudaERNS_18TensorIteratorBaseEENKUlvE0_clEvENKUlvE_clEvEUldE_St5arrayIPcLm2EEEEviT0_T1_,"a",@progbits
	.sectionflags	@""
	.align	4
.nv.constant0._ZN2at6native29vectorized_elementwise_kernelILi2EZZZNS0_16cosh_kernel_cudaERNS_18TensorIteratorBaseEENKUlvE0_clEvENKUlvE_clEvEUldE_St5arrayIPcLm2EEEEviT0_T1_:
	.zero		552


//--------------------- .nv.constant0._ZN2at6native29vectorized_elementwise_kernelILi4EZZZNS0_16cosh_kernel_cudaERNS_18TensorIteratorBaseEENKUlvE0_clEvENKUlvE_clEvEUldE_St5arrayIPcLm2EEEEviT0_T1_ --------------------------
	.section	.nv.constant0._ZN2at6native29vectorized_elementwise_kernelILi4EZZZNS0_16cosh_kernel_cudaERNS_18TensorIteratorBaseEENKUlvE0_clEvENKUlvE_clEvEUldE_St5arrayIPcLm2EEEEviT0_T1_,"a",@progbits
	.sectionflags	@""
	.align	4
.nv.constant0._ZN2at6native29vectorized_elementwise_kernelILi4EZZZNS0_16cosh_kernel_cudaERNS_18TensorIteratorBaseEENKUlvE0_clEvENKUlvE_clEvEUldE_St5arrayIPcLm2EEEEviT0_T1_:
	.zero		552


//--------------------- .nv.constant0._ZN2at6native29vectorized_elementwise_kernelILi8EZZZNS0_16cosh_kernel_cudaERNS_18TensorIteratorBaseEENKUlvE0_clEvENKUlvE_clEvEUldE_St5arrayIPcLm2EEEEviT0_T1_ --------------------------
	.section	.nv.constant0._ZN2at6native29vectorized_elementwise_kernelILi8EZZZNS0_16cosh_kernel_cudaERNS_18TensorIteratorBaseEENKUlvE0_clEvENKUlvE_clEvEUldE_St5arrayIPcLm2EEEEviT0_T1_,"a",@progbits
	.sectionflags	@""
	.align	4
.nv.constant0._ZN2at6native29vectorized_elementwise_kernelILi8EZZZNS0_16cosh_kernel_cudaERNS_18TensorIteratorBaseEENKUlvE0_clEvENKUlvE_clEvEUldE_St5arrayIPcLm2EEEEviT0_T1_:
	.zero		552


//--------------------- SYMBOLS --------------------------

	.type		.nv.reservedSmem.offset0,@object
	.size		.nv.reservedSmem.offset0,0x4
	.type		__assertfail,@function
